def matmul_kernel(
    a_ptr,
    b_ptr,
    c_ptr,
    M,
    N,
    K,
    stride_am,
    stride_ak,
    stride_bk,
    stride_bn,
    stride_cm,
    stride_cn,
    BLOCK_M: tl.constexpr,
    BLOCK_N: tl.constexpr,
    BLOCK_K: tl.constexpr,
    GROUP_M: tl.constexpr,
):
    pid = tl.program_id(axis=0)
    num_pid_m = tl.cdiv(M, BLOCK_M)
    num_pid_n = tl.cdiv(N, BLOCK_N)
    num_pid_in_group = GROUP_M * num_pid_n
    group_id = pid // num_pid_in_group
    first_pid_m = group_id * GROUP_M
    group_size_m = min(num_pid_m - first_pid_m, GROUP_M)
    pid_m = first_pid_m + ((pid % num_pid_in_group) % group_size_m)
    pid_n = (pid % num_pid_in_group) // group_size_m

    offs_am = (pid_m * BLOCK_M + tl.arange(0, BLOCK_M)) % M
    offs_bn = (pid_n * BLOCK_N + tl.arange(0, BLOCK_N)) % N
    offs_k = tl.arange(0, BLOCK_K)
    a_ptrs = a_ptr + offs_am[:, None] * stride_am + offs_k[None, :] * stride_ak
    b_ptrs = b_ptr + offs_k[:, None] * stride_bk + offs_bn[None, :] * stride_bn

    acc = tl.zeros((BLOCK_M, BLOCK_N), dtype=tl.float32)
    for kk in range(0, tl.cdiv(K, BLOCK_K)):
        a = tl.load(a_ptrs, mask=offs_k[None, :] < K - kk * BLOCK_K, other=0.0)
        b = tl.load(b_ptrs, mask=offs_k[:, None] < K - kk * BLOCK_K, other=0.0)
        acc = tl.dot(a, b, acc)
        a_ptrs += BLOCK_K * stride_ak
        b_ptrs += BLOCK_K * stride_bk

    c = acc.to(c_ptr.dtype.element_ty)
    offs_cm = pid_m * BLOCK_M + tl.arange(0, BLOCK_M)
    offs_cn = pid_n * BLOCK_N + tl.arange(0, BLOCK_N)
    c_ptrs = c_ptr + offs_cm[:, None] * stride_cm + offs_cn[None, :] * stride_cn
    mask = (offs_cm[:, None] < M) & (offs_cn[None, :] < N)
    tl.store(c_ptrs, c, mask=mask)

# config = {"BLOCK_K": 64, "BLOCK_M": 512, "BLOCK_N": 128, "GROUP_M": 8, "arch": "sm_100", "dtype": "bf16", "num_ctas": 1, "num_stages": 2, "num_warps": 4}
# arch = sm_100


// ===== COMPILED SASS (sm_100a) =====

	.target	sm_100a

	.elftype	@"ET_EXEC"


//--------------------- .note.nv.tkinfo           --------------------------
	.section	.note.nv.tkinfo,"",@"SHT_NOTE"
	.sectionflags	@"SHF_NOTE_NV_TKINFO"
	.tkinfo
        /*0018*/ 	.word	0x00000081
        /*0030*/ 	.string	""
        /*0030*/ 	.string	"ptxas-blackwell"
        /*0030*/ 	.string	"Cuda compilation tools, release 12.9, V12.9.86"
        /*0030*/ 	.string	"Build cuda_12.9.r12.9/compiler.36037853_0"
        /*0030*/ 	.string	"-v  -suppress-debug-info  -lineinfo  -arch sm_100a "



//--------------------- .note.nv.cuver            --------------------------
	.section	.note.nv.cuver,"",@"SHT_NOTE"
	.sectionflags	@"SHF_NOTE_NV_CUVER"
        /*0018*/ 	.short	0x0001
        /*001a*/ 	.short	0x0064
        /*001c*/ 	.short	0x0001
        /*001e*/ 	.short	0x0000
        /*0020*/ 	.short	0x0001
        /*0022*/ 	.short	0x0000


//--------------------- .nv.info                  --------------------------
	.section	.nv.info,"",@"SHT_CUDA_INFO"
	.align	4


	//----- nvinfo : EIATTR_REGCOUNT
	.align		4
        /*0000*/ 	.byte	0x04, 0x2f
        /*0002*/ 	.short	(.L_4 - .L_3)
	.align		4
.L_3:
        /*0004*/ 	.word	index@(matmul_kernel)
        /*0008*/ 	.word	0x00000060


	//----- nvinfo : EIATTR_FRAME_SIZE
	.align		4
.L_4:
        /*000c*/ 	.byte	0x04, 0x11
        /*000e*/ 	.short	(.L_6 - .L_5)
	.align		4
.L_5:
        /*0010*/ 	.word	index@($__internal_2_$__cuda_sm10x_tcgen05_guardrail_trap_unallocated_columns_being_dealloced)
        /*0014*/ 	.word	0x00001c98


	//----- nvinfo : EIATTR_FRAME_SIZE
	.align		4
.L_6:
        /*0018*/ 	.byte	0x04, 0x11
        /*001a*/ 	.short	(.L_8 - .L_7)
	.align		4
.L_7:
        /*001c*/ 	.word	index@($__internal_1_$__cuda_sm10x_tcgen05_guardrail_trap_phase_invalid_during_alloc)
        /*0020*/ 	.word	0x00001c98


	//----- nvinfo : EIATTR_FRAME_SIZE
	.align		4
.L_8:
        /*0024*/ 	.byte	0x04, 0x11
        /*0026*/ 	.short	(.L_10 - .L_9)
	.align		4
.L_9:
        /*0028*/ 	.word	index@($__internal_0_$__cuda_sm10x_tcgen05_guardrail_trap_col_being_dealloced_not_returned_by_alloc)
        /*002c*/ 	.word	0x00001c98


	//----- nvinfo : EIATTR_FRAME_SIZE
	.align		4
.L_10:
        /*0030*/ 	.byte	0x04, 0x11
        /*0032*/ 	.short	(.L_12 - .L_11)
	.align		4
.L_11:
        /*0034*/ 	.word	index@(matmul_kernel)
        /*0038*/ 	.word	0x00001c98


	//----- nvinfo : EIATTR_MIN_STACK_SIZE
	.align		4
.L_12:
        /*003c*/ 	.byte	0x04, 0x12
        /*003e*/ 	.short	(.L_14 - .L_13)
	.align		4
.L_13:
        /*0040*/ 	.word	index@(matmul_kernel)
        /*0044*/ 	.word	0x00001c98
.L_14:


//--------------------- .nv.info.matmul_kernel    --------------------------
	.section	.nv.info.matmul_kernel,"",@"SHT_CUDA_INFO"
	.sectionflags	@""
	.align	4


	//----- nvinfo : EIATTR_CUDA_API_VERSION
	.align		4
        /*0000*/ 	.byte	0x04, 0x37
        /*0002*/ 	.short	(.L_16 - .L_15)
.L_15:
        /*0004*/ 	.word	0x00000081


	//----- nvinfo : EIATTR_KPARAM_INFO
	.align		4
.L_16:
        /*0008*/ 	.byte	0x04, 0x17
        /*000a*/ 	.short	(.L_18 - .L_17)
.L_17:
        /*000c*/ 	.word	0x00000000
        /*0010*/ 	.short	0x000d
        /*0012*/ 	.short	0x0048
        /*0014*/ 	.byte	0x00, 0xf4, 0x21, 0x00


	//----- nvinfo : EIATTR_KPARAM_INFO
	.align		4
.L_18:
        /*0018*/ 	.byte	0x04, 0x17
        /*001a*/ 	.short	(.L_20 - .L_19)
.L_19:
        /*001c*/ 	.word	0x00000000
        /*0020*/ 	.short	0x000c
        /*0022*/ 	.short	0x0040
        /*0024*/ 	.byte	0x00, 0xf4, 0x21, 0x00


	//----- nvinfo : EIATTR_KPARAM_INFO
	.align		4
.L_20:
        /*0028*/ 	.byte	0x04, 0x17
        /*002a*/ 	.short	(.L_22 - .L_21)
.L_21:
        /*002c*/ 	.word	0x00000000
        /*0030*/ 	.short	0x000b
        /*0032*/ 	.short	0x0038
        /*0034*/ 	.byte	0x00, 0xf0, 0x11, 0x00


	//----- nvinfo : EIATTR_KPARAM_INFO
	.align		4
.L_22:
        /*0038*/ 	.byte	0x04, 0x17
        /*003a*/ 	.short	(.L_24 - .L_23)
.L_23:
        /*003c*/ 	.word	0x00000000
        /*0040*/ 	.short	0x000a
        /*0042*/ 	.short	0x0034
        /*0044*/ 	.byte	0x00, 0xf0, 0x11, 0x00


	//----- nvinfo : EIATTR_KPARAM_INFO
	.align		4
.L_24:
        /*0048*/ 	.byte	0x04, 0x17
        /*004a*/ 	.short	(.L_26 - .L_25)
.L_25:
        /*004c*/ 	.word	0x00000000
        /*0050*/ 	.short	0x0009
        /*0052*/ 	.short	0x0030
        /*0054*/ 	.byte	0x00, 0xf0, 0x11, 0x00


	//----- nvinfo : EIATTR_KPARAM_INFO
	.align		4
.L_26:
        /*0058*/ 	.byte	0x04, 0x17
        /*005a*/ 	.short	(.L_28 - .L_27)
.L_27:
        /*005c*/ 	.word	0x00000000
        /*0060*/ 	.short	0x0008
        /*0062*/ 	.short	0x002c
        /*0064*/ 	.byte	0x00, 0xf0, 0x11, 0x00


	//----- nvinfo : EIATTR_KPARAM_INFO
	.align		4
.L_28:
        /*0068*/ 	.byte	0x04, 0x17
        /*006a*/ 	.short	(.L_30 - .L_29)
.L_29:
        /*006c*/ 	.word	0x00000000
        /*0070*/ 	.short	0x0007
        /*0072*/ 	.short	0x0028
        /*0074*/ 	.byte	0x00, 0xf0, 0x11, 0x00


	//----- nvinfo : EIATTR_KPARAM_INFO
	.align		4
.L_30:
        /*0078*/ 	.byte	0x04, 0x17
        /*007a*/ 	.short	(.L_32 - .L_31)
.L_31:
        /*007c*/ 	.word	0x00000000
        /*0080*/ 	.short	0x0006
        /*0082*/ 	.short	0x0024
        /*0084*/ 	.byte	0x00, 0xf0, 0x11, 0x00


	//----- nvinfo : EIATTR_KPARAM_INFO
	.align		4
.L_32:
        /*0088*/ 	.byte	0x04, 0x17
        /*008a*/ 	.short	(.L_34 - .L_33)
.L_33:
        /*008c*/ 	.word	0x00000000
        /*0090*/ 	.short	0x0005
        /*0092*/ 	.short	0x0020
        /*0094*/ 	.byte	0x00, 0xf0, 0x11, 0x00


	//----- nvinfo : EIATTR_KPARAM_INFO
	.align		4
.L_34:
        /*0098*/ 	.byte	0x04, 0x17
        /*009a*/ 	.short	(.L_36 - .L_35)
.L_35:
        /*009c*/ 	.word	0x00000000
        /*00a0*/ 	.short	0x0004
        /*00a2*/ 	.short	0x001c
        /*00a4*/ 	.byte	0x00, 0xf0, 0x11, 0x00


	//----- nvinfo : EIATTR_KPARAM_INFO
	.align		4
.L_36:
        /*00a8*/ 	.byte	0x04, 0x17
        /*00aa*/ 	.short	(.L_38 - .L_37)
.L_37:
        /*00ac*/ 	.word	0x00000000
        /*00b0*/ 	.short	0x0003
        /*00b2*/ 	.short	0x0018
        /*00b4*/ 	.byte	0x00, 0xf0, 0x11, 0x00


	//----- nvinfo : EIATTR_KPARAM_INFO
	.align		4
.L_38:
        /*00b8*/ 	.byte	0x04, 0x17
        /*00ba*/ 	.short	(.L_40 - .L_39)
.L_39:
        /*00bc*/ 	.word	0x00000000
        /*00c0*/ 	.short	0x0002
        /*00c2*/ 	.short	0x0010
        /*00c4*/ 	.byte	0x00, 0xf4, 0x21, 0x00


	//----- nvinfo : EIATTR_KPARAM_INFO
	.align		4
.L_40:
        /*00c8*/ 	.byte	0x04, 0x17
        /*00ca*/ 	.short	(.L_42 - .L_41)
.L_41:
        /*00cc*/ 	.word	0x00000000
        /*00d0*/ 	.short	0x0001
        /*00d2*/ 	.short	0x0008
        /*00d4*/ 	.byte	0x00, 0xf4, 0x21, 0x00


	//----- nvinfo : EIATTR_KPARAM_INFO
	.align		4
.L_42:
        /*00d8*/ 	.byte	0x04, 0x17
        /*00da*/ 	.short	(.L_44 - .L_43)
.L_43:
        /*00dc*/ 	.word	0x00000000
        /*00e0*/ 	.short	0x0000
        /*00e2*/ 	.short	0x0000
        /*00e4*/ 	.byte	0x00, 0xf4, 0x21, 0x00


	//----- nvinfo : EIATTR_AT_ENTRY_FRAGMENTS
	.align		4
.L_44:
        /*00e8*/ 	.byte	0x04, 0x4f
        /*00ea*/ 	.short	(.L_46 - .L_45)


	//   ....[0]....
.L_45:
        /*00ec*/ 	.word	0x00000004


	//----- nvinfo : EIATTR_RESERVED_SMEM_USED
	.align		4
.L_46:
        /*00f0*/ 	.byte	0x01, 0x41
	.zero		2


	//----- nvinfo : EIATTR_SPARSE_MMA_MASK
	.align		4
        /*00f4*/ 	.byte	0x03, 0x50
        /*00f6*/ 	.short	0x0000


	//----- nvinfo : EIATTR_TCGEN05_1CTA_USED
	.align		4
        /*00f8*/ 	.byte	0x01, 0x51
	.zero		2


	//----- nvinfo : EIATTR_MAXREG_COUNT
	.align		4
        /*00fc*/ 	.byte	0x03, 0x1b
        /*00fe*/ 	.short	0x00ff


	//----- nvinfo : EIATTR_NUM_BARRIERS
	.align		4
        /*0100*/ 	.byte	0x02, 0x4c
        /*0102*/ 	.byte	0x01
	.zero		1


	//----- nvinfo : EIATTR_ANNOTATIONS
	.align		4
        /*0104*/ 	.byte	0x04, 0x55
        /*0106*/ 	.short	(.L_48 - .L_47)


	//   ....[0]....
.L_47:
        /*0108*/ 	.word	0x00000001
        /*010c*/ 	.byte	0x30, 0x0e, 0x00, 0x00, 0x01, 0x00, 0x00, 0x00, 0xa0, 0x0e, 0x00, 0x00, 0x01, 0x00, 0x00, 0x00
        /* <DEDUP_REMOVED lines=3150> */
        /*c5fc*/ 	.byte	0xd0, 0xa2, 0x03, 0x00, 0x01, 0x00, 0x00, 0x00, 0xe0, 0xa2, 0x03, 0x00


	//----- nvinfo : EIATTR_INT_WARP_WIDE_INSTR_OFFSETS
	.align		4
.L_48:
        /*c608*/ 	.byte	0x04, 0x31
        /*c60a*/ 	.short	(.L_50 - .L_49)


	//   ....[0]....
.L_49:
        /*c60c*/ 	.word	0x00003dc0


	//   ....[1]....
        /*c610*/ 	.word	0x00003df0


	//   ....[2]....
        /*c614*/ 	.word	0x00008770


	//   ....[3]....
        /*c618*/ 	.word	0x0003a750


	//   ....[4]....
        /*c61c*/ 	.word	0x0003a7a0


	//----- nvinfo : EIATTR_COOP_GROUP_MASK_REGIDS
	.align		4
.L_50:
        /*c620*/ 	.byte	0x04, 0x29
        /*c622*/ 	.short	(.L_52 - .L_51)


	//   ....[0]....
.L_51:
        /*c624*/ 	.word	0xffffffff


	//   ....[1]....
        /*c628*/ 	.word	0xffffffff


	//   ....[2]....
        /*c62c*/ 	.word	0xffffffff


	//   ....[3]....
        /*c630*/ 	.word	0xffffffff


	//----- nvinfo : EIATTR_COOP_GROUP_INSTR_OFFSETS
	.align		4
.L_52:
        /*c634*/ 	.byte	0x04, 0x28
        /*c636*/ 	.short	(.L_54 - .L_53)


	//   ....[0]....
.L_53:
        /*c638*/ 	.word	0x00000070


	//   ....[1]....
        /*c63c*/ 	.word	0x00000330


	//   ....[2]....
        /*c640*/ 	.word	0x0003a5e0


	//   ....[3]....
        /*c644*/ 	.word	0x0003a850


	//----- nvinfo : EIATTR_VRC_CTA_INIT_COUNT
	.align		4
.L_54:
        /*c648*/ 	.byte	0x02, 0x4a
        /*c64a*/ 	.byte	0x80
	.zero		1


	//----- nvinfo : EIATTR_MBARRIER_INSTR_OFFSETS
	.align		4
        /*c64c*/ 	.byte	0x04, 0x39
        /*c64e*/ 	.short	(.L_56 - .L_55)


	//   ....[0]....
.L_55:
        /*c650*/ 	.word	0x000048d0
        /*c654*/ 	.word	0x000000ff
        /*c658*/ 	.word	0x00000000
        /*c65c*/ 	.short	0x0100
        /*c65e*/ 	.byte	0x08
	.zero		1


	//   ....[1]....
        /*c660*/ 	.word	0x000087b0
        /*c664*/ 	.word	0x000000ff
        /*c668*/ 	.word	0x00028008
        /*c66c*/ 	.short	0x0100
        /*c66e*/ 	.byte	0x05
	.zero		1


	//   ....[2]....
        /*c670*/ 	.word	0x00016530
        /*c674*/ 	.word	0x000000ff
        /*c678*/ 	.word	0x00000000
        /*c67c*/ 	.short	0x010a
        /*c67e*/ 	.byte	0x08
	.zero		1


	//   ....[3]....
        /*c680*/ 	.word	0x00027f80
        /*c684*/ 	.word	0x000000ff
        /*c688*/ 	.word	0x00000000
        /*c68c*/ 	.short	0x010a
        /*c68e*/ 	.byte	0x08
	.zero		1


	//   ....[4]....
        /*c690*/ 	.word	0x000284d0
        /*c694*/ 	.word	0x000000ff
        /*c698*/ 	.word	0x00028000
        /*c69c*/ 	.short	0x0108
        /*c69e*/ 	.byte	0x05
	.zero		1


	//   ....[5]....
        /*c6a0*/ 	.word	0x00028770
        /*c6a4*/ 	.word	0x000000ff
        /*c6a8*/ 	.word	0x00028008
        /*c6ac*/ 	.short	0x0108
        /*c6ae*/ 	.byte	0x05
	.zero		1


	//   ....[6]....
        /*c6b0*/ 	.word	0x0003a870
        /*c6b4*/ 	.word	0x000000ff
        /*c6b8*/ 	.word	0x00000000
        /*c6bc*/ 	.short	0x010a
        /*c6be*/ 	.byte	0x08
	.zero		1


	//   ....[7]....
        /*c6c0*/ 	.word	0x0003a8a0
        /*c6c4*/ 	.word	0x000000ff
        /*c6c8*/ 	.word	0x00000000
        /*c6cc*/ 	.short	0x010a
        /*c6ce*/ 	.byte	0x08
	.zero		1


	//----- nvinfo : EIATTR_NUM_MBARRIERS
	.align		4
.L_56:
        /*c6d0*/ 	.byte	0x03, 0x38
        /*c6d2*/ 	.short	0x0002


	//----- nvinfo : EIATTR_EXIT_INSTR_OFFSETS
	.align		4
        /*c6d4*/ 	.byte	0x04, 0x1c
        /*c6d6*/ 	.short	(.L_58 - .L_57)


	//   ....[0]....
.L_57:
        /*c6d8*/ 	.word	0x0003a860


	//----- nvinfo : EIATTR_REQNTID
	.align		4
.L_58:
        /*c6dc*/ 	.byte	0x04, 0x10
        /*c6de*/ 	.short	(.L_60 - .L_59)
.L_59:
        /*c6e0*/ 	.word	0x00000080
        /*c6e4*/ 	.word	0x00000001
        /*c6e8*/ 	.word	0x00000001


	//----- nvinfo : EIATTR_CRS_STACK_SIZE
	.align		4
.L_60:
        /*c6ec*/ 	.byte	0x04, 0x1e
        /*c6ee*/ 	.short	(.L_62 - .L_61)
.L_61:
        /*c6f0*/ 	.word	0x00000000


	//----- nvinfo : EIATTR_CBANK_PARAM_SIZE
	.align		4
.L_62:
        /*c6f4*/ 	.byte	0x03, 0x19
        /*c6f6*/ 	.short	0x0050


	//----- nvinfo : EIATTR_PARAM_CBANK
	.align		4
        /*c6f8*/ 	.byte	0x04, 0x0a
        /*c6fa*/ 	.short	(.L_64 - .L_63)
	.align		4
.L_63:
        /*c6fc*/ 	.word	index@(.nv.constant0.matmul_kernel)
        /*c700*/ 	.short	0x0380
        /*c702*/ 	.short	0x0050


	//----- nvinfo : EIATTR_SW_WAR
	.align		4
.L_64:
        /*c704*/ 	.byte	0x04, 0x36
        /*c706*/ 	.short	(.L_66 - .L_65)
.L_65:
        /*c708*/ 	.word	0x00000008
.L_66:


//--------------------- .nv.compat                --------------------------
	.section	.nv.compat,"",@"SHT_CUDA_COMPAT_INFO"
	.align	4
        /*0000*/ 	.byte	0x02, 0x02, 0x02, 0x00, 0x02, 0x05, 0x05, 0x00, 0x02, 0x03, 0x00, 0x00, 0x02, 0x06, 0x01, 0x00


//--------------------- .nv.callgraph             --------------------------
	.section	.nv.callgraph,"",@"SHT_CUDA_CALLGRAPH"
	.align	4
	.sectionentsize	8
	.align		4
        /*0000*/ 	.word	0x00000000
	.align		4
        /*0004*/ 	.word	0xffffffff
	.align		4
        /*0008*/ 	.word	0x00000000
	.align		4
        /*000c*/ 	.word	0xfffffffe
	.align		4
        /*0010*/ 	.word	0x00000000
	.align		4
        /*0014*/ 	.word	0xfffffffd
	.align		4
        /*0018*/ 	.word	0x00000000
	.align		4
        /*001c*/ 	.word	0xfffffffc


//--------------------- .text.matmul_kernel       --------------------------
	.section	.text.matmul_kernel,"ax",@progbits
	.align	128
        .global         matmul_kernel
        .type           matmul_kernel,@function
        .size           matmul_kernel,(.L_x_20 - matmul_kernel)
        .other          matmul_kernel,@"STO_CUDA_ENTRY STV_DEFAULT"
matmul_kernel:
.text.matmul_kernel:
[----:B------:R-:W0:Y:S01]  /*0000*/  LDC R1, c[0x0][0x37c] ;  /* 0x0000df00ff017b82 */ /* 0x000e220000000800 */
[----:B------:R-:W1:Y:S01]  /*0010*/  S2R R0, SR_TID.X ;  /* 0x0000000000007919 */ /* 0x000e620000002100 */
[----:B0-----:R-:W-:Y:S01]  /*0020*/  VIADD R1, R1, 0xffffe368 ;  /* 0xffffe36801017836 */ /* 0x001fe20000000000 */
[----:B-1----:R-:W-:-:S13]  /*0030*/  ISETP.GE.U32.AND P0, PT, R0, 0x20, PT ;  /* 0x000000200000780c */ /* 0x002fda0003f06070 */
[----:B------:R-:W-:Y:S02]  /*0040*/  VOTEU.ANY UP0, P0 ;  /* 0x0000000000ff7886 */ /* 0x000fe40000000100 */
[----:B------:R-:W-:Y:S05]  /*0050*/  BRA.U UP0, `(.L_x_0) ;  /* 0x0000000100b87547 */ /* 0x000fea000b800000 */
[----:B------:R-:W0:Y:S01]  /*0060*/  S2UR UR6, SR_CgaCtaId ;  /* 0x00000000000679c3 */ /* 0x000e220000008800 */
[----:B------:R-:W-:Y:S01]  /*0070*/  NOP ;  /* 0x0000000000007918 */ /* 0x000fe20000000000 */
[----:B------:R-:W-:Y:S02]  /*0080*/  UMOV UR4, 0x40 ;  /* 0x0000004000047882 */ /* 0x000fe40000000000 */
[----:B0-----:R-:W-:-:S09]  /*0090*/  ULEA UR4, UR6, UR4, 0x18 ;  /* 0x0000000406047291 */ /* 0x001fd2000f8ec0ff */
[----:B------:R-:W0:Y:S01]  /*00a0*/  LDS.U8 R0, [UR4] ;  /* 0x00000004ff007984 */ /* 0x000e220008000000 */
[----:B------:R-:W-:Y:S02]  /*00b0*/  UMOV UR4, 0x400 ;  /* 0x0000040000047882 */ /* 0x000fe40000000000 */
[----:B------:R-:W-:Y:S01]  /*00c0*/  ULEA UR4, UR6, UR4, 0x18 ;  /* 0x0000000406047291 */ /* 0x000fe2000f8ec0ff */
[----:B0-----:R-:W-:-:S13]  /*00d0*/  ISETP.NE.AND P0, PT, R0, RZ, PT ;  /* 0x000000ff0000720c */ /* 0x001fda0003f05270 */
[----:B------:R-:W-:Y:S05]  /*00e0*/  @P0 BRA `(.L_x_1) ;  /* 0x00000000007c0947 */ /* 0x000fea0003800000 */
[----:B------:R-:W-:-:S13]  /*00f0*/  ELECT P0, URZ, PT ;  /* 0x0000000000ff782f */ /* 0x000fda0003800000 */
[----:B------:R-:W-:Y:S05]  /*0100*/  @!P0 BRA `(.L_x_2) ;  /* 0x0000000000848947 */ /* 0x000fea0003800000 */
[----:B------:R-:W-:Y:S01]  /*0110*/  UMOV UR5, 0x10 ;  /* 0x0000001000057882 */ /* 0x000fe20000000000 */
[----:B------:R-:W-:Y:S02]  /*0120*/  IMAD.MOV.U32 R4, RZ, RZ, 0x1 ;  /* 0x00000001ff047424 */ /* 0x000fe400078e00ff */
[----:B------:R-:W-:Y:S02]  /*0130*/  IMAD.MOV.U32 R5, RZ, RZ, 0xffff ;  /* 0x0000ffffff057424 */ /* 0x000fe400078e00ff */
[----:B------:R-:W-:Y:S04]  /*0140*/  DEPBAR.LE SB0, 0x36 ;  /* 0x00008d800000791a */ /* 0x000fe80000000000 */
[----:B------:R-:W0:Y:S02]  /*0150*/  UTCATOMSWS.FIND_AND_SET.ALIGN UP1, UR5, UR5 ;  /* 0x00000005000575e3 */ /* 0x000e240008020800 */
[----:B0-----:R-:W-:-:S04]  /*0160*/  PLOP3.LUT P0, PT, PT, PT, UP1, 0x80, 0x8 ;  /* 0x000000000008781c */ /* 0x001fc80003f0f018 */
[----:B------:R-:W-:-:S04]  /*0170*/  SEL R0, RZ, 0xffffffff, !P0 ;  /* 0xffffffffff007807 */ /* 0x000fc80004000000 */
[----:B------:R-:W-:Y:S01]  /*0180*/  ISETP.NE.AND P0, PT, R0, RZ, PT ;  /* 0x000000ff0000720c */ /* 0x000fe20003f05270 */
[----:B------:R-:W-:-:S12]  /*0190*/  IMAD.U32 R0, RZ, RZ, UR5 ;  /* 0x00000005ff007e24 */ /* 0x000fd8000f8e00ff */
[----:B------:R-:W-:Y:S05]  /*01a0*/  @P0 BRA `(.L_x_3) ;  /* 0x0000000000240947 */ /* 0x000fea0003800000 */
.L_x_4:
[----:B------:R-:W-:Y:S05]  /*01b0*/  NANOSLEEP 0x64 ;  /* 0x000000640000795d */ /* 0x000fea0003800000 */
[----:B------:R-:W-:-:S05]  /*01c0*/  UMOV UR5, 0x10 ;  /* 0x0000001000057882 */ /* 0x000fca0000000000 */
[----:B------:R-:W-:Y:S04]  /*01d0*/  DEPBAR.LE SB0, 0x36 ;  /* 0x00008d800000791a */ /* 0x000fe80000000000 */
[----:B------:R-:W0:Y:S02]  /*01e0*/  UTCATOMSWS.FIND_AND_SET.ALIGN UP1, UR5, UR5 ;  /* 0x00000005000575e3 */ /* 0x000e240008020800 */
[----:B0-----:R-:W-:-:S04]  /*01f0*/  PLOP3.LUT P0, PT, PT, PT, UP1, 0x80, 0x8 ;  /* 0x000000000008781c */ /* 0x001fc80003f0f018 */
[----:B------:R-:W-:-:S04]  /*0200*/  SEL R0, RZ, 0xffffffff, !P0 ;  /* 0xffffffffff007807 */ /* 0x000fc80004000000 */
[----:B------:R-:W-:Y:S01]  /*0210*/  ISETP.NE.AND P0, PT, R0, RZ, PT ;  /* 0x000000ff0000720c */ /* 0x000fe20003f05270 */
[----:B------:R-:W-:-:S12]  /*0220*/  IMAD.U32 R0, RZ, RZ, UR5 ;  /* 0x00000005ff007e24 */ /* 0x000fd8000f8e00ff */
[----:B------:R-:W-:Y:S05]  /*0230*/  @!P0 BRA `(.L_x_4) ;  /* 0xfffffffc00dc8947 */ /* 0x000fea000383ffff */
.L_x_3:
[C---:B------:R-:W-:Y:S01]  /*0240*/  VIADD R3, R0.reuse, 0x10 ;  /* 0x0000001000037836 */ /* 0x040fe20000000000 */
[----:B------:R-:W-:Y:S01]  /*0250*/  UMOV UR5, 0x50 ;  /* 0x0000005000057882 */ /* 0x000fe20000000000 */
[----:B------:R-:W-:Y:S01]  /*0260*/  SHF.L.U32 R2, R5, R0, RZ ;  /* 0x0000000005027219 */ /* 0x000fe200000006ff */
[----:B------:R-:W-:Y:S01]  /*0270*/  ULEA UR5, UR6, UR5, 0x18 ;  /* 0x0000000506057291 */ /* 0x000fe2000f8ec0ff */
[----:B------:R-:W-:Y:S01]  /*0280*/  IMAD.SHL.U32 R0, R0, 0x20, RZ ;  /* 0x0000002000007824 */ /* 0x000fe200078e00ff */
[----:B------:R-:W-:-:S04]  /*0290*/  SHF.L.U32 R3, R4, R3, RZ ;  /* 0x0000000304037219 */ /* 0x000fc800000006ff */
[----:B------:R-:W-:-:S05]  /*02a0*/  LOP3.LUT R2, R3, R2, RZ, 0xfc, !PT ;  /* 0x0000000203027212 */ /* 0x000fca00078efcff */
[----:B------:R0:W-:Y:S04]  /*02b0*/  ATOMS.OR RZ, [UR5], R2 ;  /* 0x00000002ffff798c */ /* 0x0001e8000b000005 */
[----:B------:R0:W-:Y:S01]  /*02c0*/  STS [UR4], R0 ;  /* 0x00000000ff007988 */ /* 0x0001e20008000804 */
[----:B------:R-:W-:Y:S05]  /*02d0*/  BRA `(.L_x_2) ;  /* 0x0000000000107947 */ /* 0x000fea0003800000 */
.L_x_1:
[----:B------:R-:W-:Y:S01]  /*02e0*/  IMAD.MOV.U32 R0, RZ, RZ, -0x1 ;  /* 0xffffffffff007424 */ /* 0x000fe200078e00ff */
[----:B------:R-:W-:-:S04]  /*02f0*/  MOV R2, 0x320 ;  /* 0x0000032000027802 */ /* 0x000fc80000000f00 */
[----:B------:R0:W-:Y:S03]  /*0300*/  STS [UR4], R0 ;  /* 0x00000000ff007988 */ /* 0x0001e60008000804 */
[----:B0-----:R-:W-:Y:S05]  /*0310*/  CALL.REL.NOINC `($__internal_1_$__cuda_sm10x_tcgen05_guardrail_trap_phase_invalid_during_alloc) ;  /* 0x000003a400787944 */ /* 0x001fea0003c00000 */
.L_x_2:
[----:B------:R-:W-:Y:S05]  /*0320*/  WARPSYNC.ALL ;  /* 0x0000000000007948 */ /* 0x000fea0003800000 */
[----:B------:R-:W-:Y:S01]  /*0330*/  NOP ;  /* 0x0000000000007918 */ /* 0x000fe20000000000 */
.L_x_0:
[----:B0-----:R-:W0:Y:S01]  /*0340*/  LDC.64 R2, c[0x0][0x398] ;  /* 0x0000e600ff027b82 */ /* 0x001e220000000a00 */
[----:B------:R-:W1:Y:S01]  /*0350*/  S2R R7, SR_CTAID.X ;  /* 0x0000000000077919 */ /* 0x000e620000002500 */
[----:B------:R-:W-:Y:S01]  /*0360*/  UMOV UR5, 0x400 ;  /* 0x0000040000057882 */ /* 0x000fe20000000000 */
[----:B------:R-:W2:Y:S01]  /*0370*/  LDCU UR8, c[0x0][0x3a4] ;  /* 0x00007480ff0877ac */ /* 0x000ea20008000800 */
[----:B------:R-:W3:Y:S01]  /*0380*/  S2R R49, SR_TID.X ;  /* 0x0000000000317919 */ /* 0x000ee20000002100 */
[----:B------:R-:W4:Y:S03]  /*0390*/  LDCU.128 UR12, c[0x0][0x380] ;  /* 0x00007000ff0c77ac */ /* 0x000f260008000c00 */
[----:B------:R-:W5:Y:S01]  /*03a0*/  S2UR UR4, SR_CgaCtaId ;  /* 0x00000000000479c3 */ /* 0x000f620000008800 */
[----:B------:R-:W-:-:S07]  /*03b0*/  UMOV UR10, 0x1 ;  /* 0x00000001000a7882 */ /* 0x000fce0000000000 */
[----:B------:R-:W2:Y:S01]  /*03c0*/  LDC R66, c[0x0][0x3a0] ;  /* 0x0000e800ff427b82 */ /* 0x000ea20000000800 */
[----:B0-----:R-:W-:Y:S01]  /*03d0*/  VIADD R0, R3, 0x7f ;  /* 0x0000007f03007836 */ /* 0x001fe20000000000 */
[----:B------:R-:W-:Y:S02]  /*03e0*/  IABS R41, R3 ;  /* 0x0000000300297213 */ /* 0x000fe40000000000 */
[----:B------:R-:W-:Y:S02]  /*03f0*/  IABS R25, R2 ;  /* 0x0000000200197213 */ /* 0x000fe40000000000 */
[----:B------:R-:W-:Y:S01]  /*0400*/  SHF.R.S32.HI R5, RZ, 0x1f, R0 ;  /* 0x0000001fff057819 */ /* 0x000fe20000011400 */
[----:B-----5:R-:W-:-:S03]  /*0410*/  ULEA UR5, UR4, UR5, 0x18 ;  /* 0x0000000504057291 */ /* 0x020fc6000f8ec0ff */
[----:B------:R-:W-:Y:S02]  /*0420*/  LEA.HI R5, R5, R0, RZ, 0x7 ;  /* 0x0000000005057211 */ /* 0x000fe400078f38ff */
[----:B-1----:R-:W-:Y:S02]  /*0430*/  IABS R10, R7 ;  /* 0x00000007000a7213 */ /* 0x002fe40000000000 */
[----:B------:R-:W-:-:S05]  /*0440*/  SHF.R.S32.HI R5, RZ, 0x7, R5 ;  /* 0x00000007ff057819 */ /* 0x000fca0000011405 */
[----:B------:R-:W-:-:S05]  /*0450*/  IMAD.SHL.U32 R6, R5, 0x8, RZ ;  /* 0x0000000805067824 */ /* 0x000fca00078e00ff */
[-C--:B------:R-:W-:Y:S02]  /*0460*/  IABS R9, R6.reuse ;  /* 0x0000000600097213 */ /* 0x080fe40000000000 */
[----:B------:R-:W-:Y:S02]  /*0470*/  IABS R12, R6 ;  /* 0x00000006000c7213 */ /* 0x000fe40000000000 */
[----:B------:R-:W0:Y:S08]  /*0480*/  I2F.RP R0, R9 ;  /* 0x0000000900007306 */ /* 0x000e300000209400 */
[----:B0-----:R-:W0:Y:S02]  /*0490*/  MUFU.RCP R0, R0 ;  /* 0x0000000000007308 */ /* 0x001e240000001000 */
[----:B0-----:R-:W-:-:S02]  /*04a0*/  VIADD R4, R0, 0xffffffe ;  /* 0x0ffffffe00047836 */ /* 0x001fc40000000000 */
[----:B------:R-:W-:-:S04]  /*04b0*/  IMAD.MOV R0, RZ, RZ, -R12 ;  /* 0x000000ffff007224 */ /* 0x000fc800078e0a0c */
[----:B------:R0:W1:Y:S02]  /*04c0*/  F2I.FTZ.U32.TRUNC.NTZ R5, R4 ;  /* 0x0000000400057305 */ /* 0x000064000021f000 */
[----:B0-----:R-:W-:Y:S02]  /*04d0*/  IMAD.MOV.U32 R4, RZ, RZ, RZ ;  /* 0x000000ffff047224 */ /* 0x001fe400078e00ff */
[----:B-1----:R-:W-:-:S04]  /*04e0*/  IMAD.MOV R8, RZ, RZ, -R5 ;  /* 0x000000ffff087224 */ /* 0x002fc800078e0a05 */
[----:B------:R-:W-:Y:S02]  /*04f0*/  IMAD R11, R8, R9, RZ ;  /* 0x00000009080b7224 */ /* 0x000fe400078e02ff */
[----:B------:R-:W-:Y:S02]  /*0500*/  IMAD.MOV.U32 R8, RZ, RZ, R10 ;  /* 0x000000ffff087224 */ /* 0x000fe400078e000a */
[----:B------:R-:W-:-:S06]  /*0510*/  IMAD.HI.U32 R5, R5, R11, R4 ;  /* 0x0000000b05057227 */ /* 0x000fcc00078e0004 */
[----:B------:R-:W-:-:S04]  /*0520*/  IMAD.HI.U32 R5, R5, R8, RZ ;  /* 0x0000000805057227 */ /* 0x000fc800078e00ff */
[----:B------:R-:W-:Y:S01]  /*0530*/  IMAD R0, R5, R0, R8 ;  /* 0x0000000005007224 */ /* 0x000fe200078e0208 */
[----:B------:R-:W-:Y:S04]  /*0540*/  BAR.SYNC.DEFER_BLOCKING 0x0 ;  /* 0x0000000000007b1d */ /* 0x000fe80000010000 */
[----:B------:R-:W-:-:S13]  /*0550*/  ISETP.GT.U32.AND P1, PT, R9, R0, PT ;  /* 0x000000000900720c */ /* 0x000fda0003f24070 */
[----:B------:R-:W-:Y:S02]  /*0560*/  @!P1 IMAD.IADD R0, R0, 0x1, -R9 ;  /* 0x0000000100009824 */ /* 0x000fe400078e0a09 */
[----:B------:R-:W-:Y:S01]  /*0570*/  @!P1 VIADD R5, R5, 0x1 ;  /* 0x0000000105059836 */ /* 0x000fe20000000000 */
[----:B------:R-:W-:Y:S02]  /*0580*/  ISETP.NE.AND P1, PT, R6, RZ, PT ;  /* 0x000000ff0600720c */ /* 0x000fe40003f25270 */
[----:B------:R-:W-:Y:S02]  /*0590*/  ISETP.GE.U32.AND P0, PT, R0, R9, PT ;  /* 0x000000090000720c */ /* 0x000fe40003f06070 */
[----:B------:R-:W-:-:S04]  /*05a0*/  LOP3.LUT R0, R7, R6, RZ, 0x3c, !PT ;  /* 0x0000000607007212 */ /* 0x000fc800078e3cff */
[----:B------:R-:W-:Y:S01]  /*05b0*/  ISETP.GE.AND P2, PT, R0, RZ, PT ;  /* 0x000000ff0000720c */ /* 0x000fe20003f46270 */
[----:B------:R-:W-:-:S06]  /*05c0*/  VIADD R0, R2, 0x1ff ;  /* 0x000001ff02007836 */ /* 0x000fcc0000000000 */
[----:B------:R-:W-:-:S04]  /*05d0*/  @P0 VIADD R5, R5, 0x1 ;  /* 0x0000000105050836 */ /* 0x000fc80000000000 */
[----:B------:R-:W-:Y:S01]  /*05e0*/  IMAD.MOV.U32 R4, RZ, RZ, R5 ;  /* 0x000000ffff047224 */ /* 0x000fe200078e0005 */
[----:B------:R-:W-:-:S03]  /*05f0*/  SHF.R.S32.HI R5, RZ, 0x1f, R0 ;  /* 0x0000001fff057819 */ /* 0x000fc60000011400 */
[----:B------:R-:W-:Y:S01]  /*0600*/  @!P2 IMAD.MOV R4, RZ, RZ, -R4 ;  /* 0x000000ffff04a224 */ /* 0x000fe200078e0a04 */
[----:B------:R-:W-:Y:S02]  /*0610*/  @!P1 LOP3.LUT R4, RZ, R6, RZ, 0x33, !PT ;  /* 0x00000006ff049212 */ /* 0x000fe400078e33ff */
[----:B------:R-:W-:-:S03]  /*0620*/  LEA.HI R5, R5, R0, RZ, 0x9 ;  /* 0x0000000005057211 */ /* 0x000fc600078f48ff */
[----:B------:R-:W-:Y:S02]  /*0630*/  IMAD.SHL.U32 R10, R4, 0x8, RZ ;  /* 0x00000008040a7824 */ /* 0x000fe400078e00ff */
[----:B------:R-:W-:-:S03]  /*0640*/  IMAD.MOV R4, RZ, RZ, -R4 ;  /* 0x000000ffff047224 */ /* 0x000fc600078e0a04 */
[----:B------:R-:W-:Y:S01]  /*0650*/  LEA.HI.SX32 R5, R5, -R10, 0x17 ;  /* 0x8000000a05057211 */ /* 0x000fe200078fbaff */
[----:B------:R-:W-:Y:S02]  /*0660*/  IMAD R14, R6, R4, R7 ;  /* 0x00000004060e7224 */ /* 0x000fe400078e0207 */
[----:B------:R-:W-:Y:S01]  /*0670*/  IMAD.MOV.U32 R4, RZ, RZ, RZ ;  /* 0x000000ffff047224 */ /* 0x000fe200078e00ff */
[----:B------:R-:W-:Y:S02]  /*0680*/  VIMNMX R11, PT, PT, R5, 0x8, PT ;  /* 0x00000008050b7848 */ /* 0x000fe40003fe0100 */
[----:B------:R-:W-:Y:S02]  /*0690*/  IABS R6, R14 ;  /* 0x0000000e00067213 */ /* 0x000fe40000000000 */
[----:B------:R-:W-:-:S04]  /*06a0*/  IABS R9, R11 ;  /* 0x0000000b00097213 */ /* 0x000fc80000000000 */
[----:B------:R-:W0:Y:S08]  /*06b0*/  I2F.RP R0, R9 ;  /* 0x0000000900007306 */ /* 0x000e300000209400 */
[----:B0-----:R-:W0:Y:S02]  /*06c0*/  MUFU.RCP R0, R0 ;  /* 0x0000000000007308 */ /* 0x001e240000001000 */
[----:B0-----:R-:W-:-:S06]  /*06d0*/  VIADD R5, R0, 0xffffffe ;  /* 0x0ffffffe00057836 */ /* 0x001fcc0000000000 */
[----:B------:R-:W0:Y:S02]  /*06e0*/  F2I.FTZ.U32.TRUNC.NTZ R5, R5 ;  /* 0x0000000500057305 */ /* 0x000e24000021f000 */
[----:B0-----:R-:W-:-:S04]  /*06f0*/  IMAD.MOV R8, RZ, RZ, -R5 ;  /* 0x000000ffff087224 */ /* 0x001fc800078e0a05 */
[----:B------:R-:W-:Y:S01]  /*0700*/  IMAD R7, R8, R9, RZ ;  /* 0x0000000908077224 */ /* 0x000fe200078e02ff */
[----:B------:R-:W-:-:S03]  /*0710*/  IABS R8, R11 ;  /* 0x0000000b00087213 */ /* 0x000fc60000000000 */
[----:B------:R-:W-:-:S04]  /*0720*/  IMAD.HI.U32 R4, R5, R7, R4 ;  /* 0x0000000705047227 */ /* 0x000fc800078e0004 */
[----:B------:R-:W-:Y:S02]  /*0730*/  IMAD.MOV.U32 R5, RZ, RZ, R6 ;  /* 0x000000ffff057224 */ /* 0x000fe400078e0006 */
[----:B------:R-:W-:Y:S01]  /*0740*/  IMAD.MOV R0, RZ, RZ, -R8 ;  /* 0x000000ffff007224 */ /* 0x000fe200078e0a08 */
[----:B------:R-:W0:Y:S01]  /*0750*/  I2F.RP R6, R41 ;  /* 0x0000002900067306 */ /* 0x000e220000209400 */
[----:B------:R-:W-:-:S04]  /*0760*/  IMAD.HI.U32 R4, R4, R5, RZ ;  /* 0x0000000504047227 */ /* 0x000fc800078e00ff */
[----:B------:R-:W-:-:S03]  /*0770*/  IMAD R0, R4, R0, R5 ;  /* 0x0000000004007224 */ /* 0x000fc600078e0205 */
[----:B------:R-:W1:Y:S02]  /*0780*/  I2F.RP R5, R25 ;  /* 0x0000001900057306 */ /* 0x000e640000209400 */
[----:B------:R-:W-:-:S06]  /*0790*/  ISETP.GT.U32.AND P1, PT, R9, R0, PT ;  /* 0x000000000900720c */ /* 0x000fcc0003f24070 */
[----:B0-----:R-:W0:Y:S07]  /*07a0*/  MUFU.RCP R6, R6 ;  /* 0x0000000600067308 */ /* 0x001e2e0000001000 */
[----:B------:R-:W-:Y:S01]  /*07b0*/  @!P1 IMAD.IADD R0, R0, 0x1, -R9 ;  /* 0x0000000100009824 */ /* 0x000fe200078e0a09 */
[----:B-1----:R-:W1:Y:S01]  /*07c0*/  MUFU.RCP R5, R5 ;  /* 0x0000000500057308 */ /* 0x002e620000001000 */
[----:B------:R-:W-:Y:S01]  /*07d0*/  @!P1 VIADD R4, R4, 0x1 ;  /* 0x0000000104049836 */ /* 0x000fe20000000000 */
[----:B------:R-:W-:-:S02]  /*07e0*/  ISETP.NE.AND P1, PT, R11, RZ, PT ;  /* 0x000000ff0b00720c */ /* 0x000fc40003f25270 */
[----:B------:R-:W-:Y:S02]  /*07f0*/  ISETP.GE.U32.AND P0, PT, R0, R9, PT ;  /* 0x000000090000720c */ /* 0x000fe40003f06070 */
[----:B------:R-:W-:Y:S01]  /*0800*/  LOP3.LUT R0, R14, R11, RZ, 0x3c, !PT ;  /* 0x0000000b0e007212 */ /* 0x000fe200078e3cff */
[----:B0-----:R-:W-:-:S03]  /*0810*/  VIADD R8, R6, 0xffffffe ;  /* 0x0ffffffe06087836 */ /* 0x001fc60000000000 */
[----:B------:R-:W-:Y:S02]  /*0820*/  ISETP.GE.AND P2, PT, R0, RZ, PT ;  /* 0x000000ff0000720c */ /* 0x000fe40003f46270 */
[----:B---3--:R-:W-:Y:S01]  /*0830*/  SHF.R.U32.HI R6, RZ, 0x6, R49 ;  /* 0x00000006ff067819 */ /* 0x008fe20000011631 */
[----:B------:R0:W3:Y:S03]  /*0840*/  F2I.FTZ.U32.TRUNC.NTZ R9, R8 ;  /* 0x0000000800097305 */ /* 0x0000e6000021f000 */
[----:B------:R-:W-:Y:S01]  /*0850*/  SGXT.U32 R6, R6, 0x1 ;  /* 0x000000010606781a */ /* 0x000fe20000000000 */
[----:B------:R-:W-:Y:S02]  /*0860*/  @P0 VIADD R4, R4, 0x1 ;  /* 0x0000000104040836 */ /* 0x000fe40000000000 */
[----:B-1----:R-:W-:Y:S02]  /*0870*/  VIADD R5, R5, 0xffffffe ;  /* 0x0ffffffe05057836 */ /* 0x002fe40000000000 */
[----:B------:R-:W-:-:S02]  /*0880*/  IMAD.MOV.U32 R40, RZ, RZ, R4 ;  /* 0x000000ffff287224 */ /* 0x000fc400078e0004 */
[----:B0-----:R-:W-:Y:S02]  /*0890*/  IMAD.MOV.U32 R8, RZ, RZ, RZ ;  /* 0x000000ffff087224 */ /* 0x001fe400078e00ff */
[----:B------:R-:W-:Y:S01]  /*08a0*/  @!P2 IMAD.MOV R40, RZ, RZ, -R40 ;  /* 0x000000ffff28a224 */ /* 0x000fe200078e0a28 */
[----:B------:R-:W-:Y:S01]  /*08b0*/  @!P1 LOP3.LUT R40, RZ, R11, RZ, 0x33, !PT ;  /* 0x0000000bff289212 */ /* 0x000fe200078e33ff */
[----:B------:R-:W0:Y:S01]  /*08c0*/  F2I.FTZ.U32.TRUNC.NTZ R5, R5 ;  /* 0x0000000500057305 */ /* 0x000e22000021f000 */
[----:B---3--:R-:W-:-:S03]  /*08d0*/  IMAD.MOV R0, RZ, RZ, -R9 ;  /* 0x000000ffff007224 */ /* 0x008fc600078e0a09 */
[----:B------:R-:W-:Y:S02]  /*08e0*/  IMAD.SHL.U32 R93, R40, 0x80, RZ ;  /* 0x00000080285d7824 */ /* 0x000fe400078e00ff */
[----:B------:R-:W-:Y:S02]  /*08f0*/  IMAD R21, R0, R41, RZ ;  /* 0x0000002900157224 */ /* 0x000fe400078e02ff */
[----:B------:R-:W-:Y:S01]  /*0900*/  IMAD.MOV R40, RZ, RZ, -R40 ;  /* 0x000000ffff287224 */ /* 0x000fe200078e0a28 */
[----:B------:R-:W-:Y:S01]  /*0910*/  LOP3.LUT R6, R93, R6, RZ, 0xfc, !PT ;  /* 0x000000065d067212 */ /* 0x000fe200078efcff */
[----:B------:R-:W-:-:S03]  /*0920*/  IMAD.HI.U32 R21, R9, R21, R8 ;  /* 0x0000001509157227 */ /* 0x000fc600078e0008 */
[----:B------:R-:W-:Y:S01]  /*0930*/  IABS R0, R6 ;  /* 0x0000000600007213 */ /* 0x000fe20000000000 */
[----:B------:R-:W-:Y:S01]  /*0940*/  IMAD R40, R11, R40, R14 ;  /* 0x000000280b287224 */ /* 0x000fe200078e020e */
[C---:B------:R-:W-:Y:S01]  /*0950*/  LOP3.LUT R9, R6.reuse, 0x7e, RZ, 0xfc, !PT ;  /* 0x0000007e06097812 */ /* 0x040fe200078efcff */
[----:B0-----:R-:W-:Y:S01]  /*0960*/  IMAD.MOV R16, RZ, RZ, -R5 ;  /* 0x000000ffff107224 */ /* 0x001fe200078e0a05 */
[----:B------:R-:W-:Y:S01]  /*0970*/  LOP3.LUT R13, R6, 0x2, RZ, 0xfc, !PT ;  /* 0x00000002060d7812 */ /* 0x000fe200078efcff */
[----:B------:R-:W-:Y:S01]  /*0980*/  IMAD.MOV.U32 R8, RZ, RZ, R0 ;  /* 0x000000ffff087224 */ /* 0x000fe200078e0000 */
[----:B------:R-:W-:Y:S01]  /*0990*/  IABS R12, R9 ;  /* 0x00000009000c7213 */ /* 0x000fe20000000000 */
[----:B------:R-:W-:Y:S01]  /*09a0*/  IMAD R23, R16, R25, RZ ;  /* 0x0000001910177224 */ /* 0x000fe200078e02ff */
[----:B------:R-:W-:Y:S01]  /*09b0*/  LOP3.LUT R11, R6, 0x6, RZ, 0xfc, !PT ;  /* 0x00000006060b7812 */ /* 0x000fe200078efcff */
[----:B------:R-:W-:Y:S01]  /*09c0*/  IMAD.HI.U32 R0, R21, R8, RZ ;  /* 0x0000000815007227 */ /* 0x000fe200078e00ff */
[----:B------:R-:W-:-:S02]  /*09d0*/  ISETP.GE.AND P3, PT, R13, RZ, PT ;  /* 0x000000ff0d00720c */ /* 0x000fc40003f66270 */
[----:B------:R-:W-:Y:S01]  /*09e0*/  IABS R14, R11 ;  /* 0x0000000b000e7213 */ /* 0x000fe20000000000 */
[----:B------:R-:W-:Y:S01]  /*09f0*/  IMAD.MOV R0, RZ, RZ, -R0 ;  /* 0x000000ffff007224 */ /* 0x000fe200078e0a00 */
[----:B------:R-:W-:Y:S01]  /*0a00*/  ISETP.GE.AND P2, PT, R9, RZ, PT ;  /* 0x000000ff0900720c */ /* 0x000fe20003f46270 */
[----:B------:R-:W-:Y:S01]  /*0a10*/  IMAD.HI.U32 R4, R21, R12, RZ ;  /* 0x0000000c15047227 */ /* 0x000fe200078e00ff */
[C---:B------:R-:W-:Y:S02]  /*0a20*/  LOP3.LUT R9, R6.reuse, 0x8, RZ, 0xfc, !PT ;  /* 0x0000000806097812 */ /* 0x040fe400078efcff */
[C---:B------:R-:W-:Y:S01]  /*0a30*/  ISETP.GE.AND P4, PT, R6.reuse, RZ, PT ;  /* 0x000000ff0600720c */ /* 0x040fe20003f86270 */
[C---:B------:R-:W-:Y:S01]  /*0a40*/  IMAD R0, R41.reuse, R0, R8 ;  /* 0x0000000029007224 */ /* 0x040fe200078e0208 */
[----:B------:R-:W-:Y:S01]  /*0a50*/  IABS R8, R13 ;  /* 0x0000000d00087213 */ /* 0x000fe20000000000 */
[----:B------:R-:W-:Y:S01]  /*0a60*/  IMAD.MOV R7, RZ, RZ, -R4 ;  /* 0x000000ffff077224 */ /* 0x000fe200078e0a04 */
[C---:B------:R-:W-:Y:S01]  /*0a70*/  LOP3.LUT R13, R6.reuse, 0xa, RZ, 0xfc, !PT ;  /* 0x0000000a060d7812 */ /* 0x040fe200078efcff */
[----:B------:R-:W-:Y:S01]  /*0a80*/  IMAD.MOV.U32 R4, RZ, RZ, RZ ;  /* 0x000000ffff047224 */ /* 0x000fe200078e00ff */
[C---:B------:R-:W-:Y:S01]  /*0a90*/  ISETP.GT.U32.AND P0, PT, R41.reuse, R0, PT ;  /* 0x000000002900720c */ /* 0x040fe20003f04070 */
[----:B------:R-:W-:Y:S01]  /*0aa0*/  IMAD R12, R41, R7, R12 ;  /* 0x00000007290c7224 */ /* 0x000fe200078e020c */
[----:B------:R-:W-:Y:S01]  /*0ab0*/  IABS R16, R9 ;  /* 0x0000000900107213 */ /* 0x000fe20000000000 */
[----:B------:R-:W-:Y:S01]  /*0ac0*/  IMAD.HI.U32 R23, R5, R23, R4 ;  /* 0x0000001705177227 */ /* 0x000fe200078e0004 */
[----:B------:R-:W-:-:S02]  /*0ad0*/  LOP3.LUT R5, R6, 0x4, RZ, 0xfc, !PT ;  /* 0x0000000406057812 */ /* 0x000fc400078efcff */
[----:B------:R-:W-:Y:S01]  /*0ae0*/  ISETP.GT.U32.AND P1, PT, R41, R12, PT ;  /* 0x0000000c2900720c */ /* 0x000fe20003f24070 */
[----:B------:R-:W-:Y:S01]  /*0af0*/  IMAD.IADD R40, R10, 0x1, R40 ;  /* 0x000000010a287824 */ /* 0x000fe200078e0228 */
[----:B------:R-:W-:Y:S01]  /*0b00*/  IABS R10, R5 ;  /* 0x00000005000a7213 */ /* 0x000fe20000000000 */
[----:B------:R-:W-:Y:S01]  /*0b10*/  IMAD.HI.U32 R4, R21, R8, RZ ;  /* 0x0000000815047227 */ /* 0x000fe200078e00ff */
[----:B------:R-:W-:Y:S02]  /*0b20*/  ISETP.GE.AND P5, PT, R5, RZ, PT ;  /* 0x000000ff0500720c */ /* 0x000fe40003fa6270 */
[----:B------:R-:W-:Y:S01]  /*0b30*/  LOP3.LUT R32, R6, 0x48, RZ, 0xfc, !PT ;  /* 0x0000004806207812 */ /* 0x000fe200078efcff */
[----:B------:R-:W-:Y:S01]  /*0b40*/  @!P0 IMAD.IADD R0, R0, 0x1, -R41 ;  /* 0x0000000100008824 */ /* 0x000fe200078e0a29 */
[----:B------:R-:W-:Y:S01]  /*0b50*/  LOP3.LUT R35, R6, 0x4a, RZ, 0xfc, !PT ;  /* 0x0000004a06237812 */ /* 0x000fe200078efcff */
[----:B------:R-:W-:Y:S01]  /*0b60*/  IMAD.HI.U32 R5, R21, R10, RZ ;  /* 0x0000000a15057227 */ /* 0x000fe200078e00ff */
[----:B------:R-:W-:-:S02]  /*0b70*/  IABS R26, R32 ;  /* 0x00000020001a7213 */ /* 0x000fc40000000000 */
[----:B------:R-:W-:Y:S01]  /*0b80*/  ISETP.GT.U32.AND P0, PT, R41, R0, PT ;  /* 0x000000002900720c */ /* 0x000fe20003f04070 */
[----:B------:R-:W-:Y:S01]  /*0b90*/  @!P1 IMAD.IADD R12, R12, 0x1, -R41 ;  /* 0x000000010c0c9824 */ /* 0x000fe200078e0a29 */
[C---:B------:R-:W-:Y:S01]  /*0ba0*/  LOP3.LUT R27, R6.reuse, 0x4e, RZ, 0xfc, !PT ;  /* 0x0000004e061b7812 */ /* 0x040fe200078efcff */
[----:B------:R-:W-:Y:S01]  /*0bb0*/  IMAD.MOV R4, RZ, RZ, -R4 ;  /* 0x000000ffff047224 */ /* 0x000fe200078e0a04 */
[C---:B------:R-:W-:Y:S01]  /*0bc0*/  LOP3.LUT R28, R6.reuse, 0x50, RZ, 0xfc, !PT ;  /* 0x00000050061c7812 */ /* 0x040fe200078efcff */
[----:B------:R-:W-:Y:S01]  /*0bd0*/  IMAD.HI.U32 R7, R21, R14, RZ ;  /* 0x0000000e15077227 */ /* 0x000fe200078e00ff */
[C---:B------:R-:W-:Y:S02]  /*0be0*/  ISETP.GT.U32.AND P6, PT, R41.reuse, R12, PT ;  /* 0x0000000c2900720c */ /* 0x040fe40003fc4070 */
[----:B------:R-:W-:Y:S01]  /*0bf0*/  IABS R42, R27 ;  /* 0x0000001b002a7213 */ /* 0x000fe20000000000 */
[----:B------:R-:W-:Y:S01]  /*0c00*/  IMAD.MOV R5, RZ, RZ, -R5 ;  /* 0x000000ffff057224 */ /* 0x000fe200078e0a05 */
[----:B------:R-:W-:Y:S01]  /*0c10*/  IABS R46, R28 ;  /* 0x0000001c002e7213 */ /* 0x000fe20000000000 */
[C---:B------:R-:W-:Y:S01]  /*0c20*/  IMAD R4, R41.reuse, R4, R8 ;  /* 0x0000000429047224 */ /* 0x040fe200078e0208 */
[C---:B------:R-:W-:Y:S01]  /*0c30*/  LOP3.LUT R29, R6.reuse, 0x52, RZ, 0xfc, !PT ;  /* 0x00000052061d7812 */ /* 0x040fe200078efcff */
[----:B------:R-:W-:Y:S01]  /*0c40*/  IMAD.MOV R7, RZ, RZ, -R7 ;  /* 0x000000ffff077224 */ /* 0x000fe200078e0a07 */
[----:B------:R-:W-:Y:S01]  /*0c50*/  LOP3.LUT R45, R6, 0x56, RZ, 0xfc, !PT ;  /* 0x00000056062d7812 */ /* 0x000fe200078efcff */
[C---:B------:R-:W-:Y:S01]  /*0c60*/  IMAD R8, R41.reuse, R5, R10 ;  /* 0x0000000529087224 */ /* 0x040fe200078e020a */
[C---:B------:R-:W-:Y:S01]  /*0c70*/  ISETP.GT.U32.AND P1, PT, R41.reuse, R4, PT ;  /* 0x000000042900720c */ /* 0x040fe20003f24070 */
[--C-:B------:R-:W-:Y:S01]  /*0c80*/  @!P0 IMAD.IADD R0, R0, 0x1, -R41.reuse ;  /* 0x0000000100008824 */ /* 0x100fe200078e0a29 */
[----:B------:R-:W-:Y:S01]  /*0c90*/  LOP3.LUT R43, R6, 0x58, RZ, 0xfc, !PT ;  /* 0x00000058062b7812 */ /* 0x000fe200078efcff */
[C---:B------:R-:W-:Y:S01]  /*0ca0*/  IMAD R10, R41.reuse, R7, R14 ;  /* 0x00000007290a7224 */ /* 0x040fe200078e020e */
[C---:B------:R-:W-:Y:S01]  /*0cb0*/  ISETP.GT.U32.AND P0, PT, R41.reuse, R8, PT ;  /* 0x000000082900720c */ /* 0x040fe20003f04070 */
[----:B------:R-:W-:Y:S01]  /*0cc0*/  @!P6 IMAD.IADD R12, R12, 0x1, -R41 ;  /* 0x000000010c0ce824 */ /* 0x000fe200078e0a29 */
[----:B------:R-:W-:Y:S01]  /*0cd0*/  IABS R14, R13 ;  /* 0x0000000d000e7213 */ /* 0x000fe20000000000 */
[----:B------:R-:W-:Y:S01]  /*0ce0*/  IMAD.MOV.U32 R15, RZ, RZ, R0 ;  /* 0x000000ffff0f7224 */ /* 0x000fe200078e0000 */
[----:B------:R-:W-:Y:S01]  /*0cf0*/  ISETP.GT.U32.AND P6, PT, R41, R10, PT ;  /* 0x0000000a2900720c */ /* 0x000fe20003fc4070 */
[----:B------:R-:W-:Y:S01]  /*0d00*/  IMAD.HI.U32 R0, R21, R16, RZ ;  /* 0x0000001015007227 */ /* 0x000fe200078e00ff */
[----:B------:R-:W-:-:S02]  /*0d10*/  IABS R50, R43 ;  /* 0x0000002b00327213 */ /* 0x000fc40000000000 */
[----:B------:R-:W-:Y:S01]  /*0d20*/  IABS R48, R45 ;  /* 0x0000002d00307213 */ /* 0x000fe20000000000 */
[--C-:B------:R-:W-:Y:S01]  /*0d30*/  @!P1 IMAD.IADD R4, R4, 0x1, -R41.reuse ;  /* 0x0000000104049824 */ /* 0x100fe200078e0a29 */
[----:B------:R-:W-:Y:S01]  /*0d40*/  ISETP.GE.AND P1, PT, R9, RZ, PT ;  /* 0x000000ff0900720c */ /* 0x000fe20003f26270 */
[----:B------:R-:W-:Y:S01]  /*0d50*/  IMAD.HI.U32 R5, R21, R14, RZ ;  /* 0x0000000e15057227 */ /* 0x000fe200078e00ff */
[C---:B------:R-:W-:Y:S02]  /*0d60*/  LOP3.LUT R9, R6.reuse, 0xc, RZ, 0xfc, !PT ;  /* 0x0000000c06097812 */ /* 0x040fe400078efcff */
[----:B------:R-:W-:Y:S01]  /*0d70*/  LOP3.LUT R52, R6, 0x5a, RZ, 0xfc, !PT ;  /* 0x0000005a06347812 */ /* 0x000fe200078efcff */
[--C-:B------:R-:W-:Y:S01]  /*0d80*/  @!P0 IMAD.IADD R8, R8, 0x1, -R41.reuse ;  /* 0x0000000108088824 */ /* 0x100fe200078e0a29 */
[C---:B------:R-:W-:Y:S01]  /*0d90*/  ISETP.GT.U32.AND P0, PT, R41.reuse, R4, PT ;  /* 0x000000042900720c */ /* 0x040fe20003f04070 */
[----:B------:R-:W-:Y:S02]  /*0da0*/  @!P6 IMAD.IADD R10, R10, 0x1, -R41 ;  /* 0x000000010a0ae824 */ /* 0x000fe400078e0a29 */
[----:B------:R-:W-:Y:S01]  /*0db0*/  IMAD.MOV R5, RZ, RZ, -R5 ;  /* 0x000000ffff057224 */ /* 0x000fe200078e0a05 */
[----:B------:R-:W-:Y:S01]  /*0dc0*/  ISETP.GT.U32.AND P6, PT, R41, R8, PT ;  /* 0x000000082900720c */ /* 0x000fe20003fc4070 */
[----:B------:R-:W-:-:S02]  /*0dd0*/  IMAD.MOV.U32 R7, RZ, RZ, R12 ;  /* 0x000000ffff077224 */ /* 0x000fc400078e000c */
[----:B------:R-:W-:Y:S01]  /*0de0*/  @!P4 IMAD.MOV R15, RZ, RZ, -R15 ;  /* 0x000000ffff0fc224 */ /* 0x000fe200078e0a0f */
[----:B------:R-:W-:Y:S01]  /*0df0*/  ISETP.GE.AND P4, PT, R11, RZ, PT ;  /* 0x000000ff0b00720c */ /* 0x000fe20003f86270 */
[----:B------:R-:W-:Y:S01]  /*0e00*/  IMAD.MOV R0, RZ, RZ, -R0 ;  /* 0x000000ffff007224 */ /* 0x000fe200078e0a00 */
[----:B------:R-:W-:Y:S01]  /*0e10*/  LOP3.LUT R11, R6, 0xe, RZ, 0xfc, !PT ;  /* 0x0000000e060b7812 */ /* 0x000fe200078efcff */
[C---:B------:R-:W-:Y:S01]  /*0e20*/  IMAD R12, R41.reuse, R5, R14 ;  /* 0x00000005290c7224 */ /* 0x040fe200078e020e */
[----:B------:R0:W-:Y:S01]  /*0e30*/  STL [R1+0x774], R15 ;  /* 0x0007740f01007387 */ /* 0x0001e20000100800 */
[----:B------:R-:W-:Y:S01]  /*0e40*/  @!P2 IMAD.MOV R7, RZ, RZ, -R7 ;  /* 0x000000ffff07a224 */ /* 0x000fe200078e0a07 */
[C---:B------:R-:W-:Y:S01]  /*0e50*/  ISETP.GT.U32.AND P2, PT, R41.reuse, R10, PT ;  /* 0x0000000a2900720c */ /* 0x040fe20003f44070 */
[C---:B------:R-:W-:Y:S01]  /*0e60*/  IMAD R0, R41.reuse, R0, R16 ;  /* 0x0000000029007224 */ /* 0x040fe200078e0210 */
[----:B------:R-:W-:Y:S01]  /*0e70*/  IABS R16, R11 ;  /* 0x0000000b00107213 */ /* 0x000fe20000000000 */
[--C-:B------:R-:W-:Y:S01]  /*0e80*/  @!P6 IMAD.IADD R8, R8, 0x1, -R41.reuse ;  /* 0x000000010808e824 */ /* 0x100fe200078e0a29 */
[C---:B------:R-:W-:Y:S01]  /*0e90*/  ISETP.GT.U32.AND P6, PT, R41.reuse, R12, PT ;  /* 0x0000000c2900720c */ /* 0x040fe20003fc4070 */
[----:B------:R1:W-:Y:S01]  /*0ea0*/  STL [R1+0x6dc], R7 ;  /* 0x0006dc0701007387 */ /* 0x0003e20000100800 */
[----:B------:R-:W-:Y:S01]  /*0eb0*/  @!P0 IMAD.IADD R4, R4, 0x1, -R41 ;  /* 0x0000000104048824 */ /* 0x000fe200078e0a29 */
[----:B------:R-:W-:-:S02]  /*0ec0*/  ISETP.GT.U32.AND P0, PT, R41, R0, PT ;  /* 0x000000002900720c */ /* 0x000fc40003f04070 */
[----:B0-----:R-:W-:Y:S01]  /*0ed0*/  LOP3.LUT R15, R6, 0x10, RZ, 0xfc, !PT ;  /* 0x00000010060f7812 */ /* 0x001fe200078efcff */
[----:B------:R-:W-:-:S03]  /*0ee0*/  IMAD.MOV.U32 R17, RZ, RZ, R4 ;  /* 0x000000ffff117224 */ /* 0x000fc600078e0004 */
[----:B------:R-:W-:Y:S01]  /*0ef0*/  IABS R18, R15 ;  /* 0x0000000f00127213 */ /* 0x000fe20000000000 */
[----:B------:R-:W-:Y:S01]  /*0f00*/  @!P3 IMAD.MOV R17, RZ, RZ, -R17 ;  /* 0x000000ffff11b224 */ /* 0x000fe200078e0a11 */
[----:B-1----:R-:W-:Y:S01]  /*0f10*/  IABS R7, R9 ;  /* 0x0000000900077213 */ /* 0x002fe20000000000 */
[--C-:B------:R-:W-:Y:S01]  /*0f20*/  @!P2 IMAD.IADD R10, R10, 0x1, -R41.reuse ;  /* 0x000000010a0aa824 */ /* 0x100fe200078e0a29 */
[----:B------:R-:W-:Y:S01]  /*0f30*/  ISETP.GE.AND P2, PT, R13, RZ, PT ;  /* 0x000000ff0d00720c */ /* 0x000fe20003f46270 */
[----:B------:R-:W-:Y:S01]  /*0f40*/  @!P6 IMAD.IADD R12, R12, 0x1, -R41 ;  /* 0x000000010c0ce824 */ /* 0x000fe200078e0a29 */
[----:B------:R0:W-:Y:S01]  /*0f50*/  STL [R1+0x770], R17 ;  /* 0x0007701101007387 */ /* 0x0001e20000100800 */
[----:B------:R-:W-:Y:S02]  /*0f60*/  IMAD.MOV.U32 R14, RZ, RZ, R7 ;  /* 0x000000ffff0e7224 */ /* 0x000fe400078e0007 */
[----:B------:R-:W-:Y:S01]  /*0f70*/  IMAD.HI.U32 R7, R21, R16, RZ ;  /* 0x0000001015077227 */ /* 0x000fe200078e00ff */
[----:B------:R-:W-:-:S03]  /*0f80*/  ISETP.GT.U32.AND P6, PT, R41, R12, PT ;  /* 0x0000000c2900720c */ /* 0x000fc60003fc4070 */
[----:B------:R-:W-:-:S04]  /*0f90*/  IMAD.HI.U32 R5, R21, R14, RZ ;  /* 0x0000000e15057227 */ /* 0x000fc800078e00ff */
[----:B------:R-:W-:Y:S02]  /*0fa0*/  IMAD.MOV R5, RZ, RZ, -R5 ;  /* 0x000000ffff057224 */ /* 0x000fe400078e0a05 */
[----:B------:R-:W-:Y:S01]  /*0fb0*/  @!P0 IMAD.IADD R0, R0, 0x1, -R41 ;  /* 0x0000000100008824 */ /* 0x000fe200078e0a29 */
[----:B------:R-:W-:Y:S01]  /*0fc0*/  ISETP.GE.AND P0, PT, R9, RZ, PT ;  /* 0x000000ff0900720c */ /* 0x000fe20003f06270 */
[----:B------:R-:W-:-:S03]  /*0fd0*/  IMAD.HI.U32 R9, R21, R18, RZ ;  /* 0x0000001215097227 */ /* 0x000fc600078e00ff */
[C---:B------:R-:W-:Y:S01]  /*0fe0*/  ISETP.GT.U32.AND P3, PT, R41.reuse, R0, PT ;  /* 0x000000002900720c */ /* 0x040fe20003f64070 */
[----:B------:R-:W-:Y:S02]  /*0ff0*/  IMAD.MOV R7, RZ, RZ, -R7 ;  /* 0x000000ffff077224 */ /* 0x000fe400078e0a07 */
[C---:B------:R-:W-:Y:S02]  /*1000*/  IMAD R4, R41.reuse, R5, R14 ;  /* 0x0000000529047224 */ /* 0x040fe400078e020e */
[----:B0-----:R-:W-:Y:S02]  /*1010*/  IMAD.MOV.U32 R17, RZ, RZ, R8 ;  /* 0x000000ffff117224 */ /* 0x001fe400078e0008 */
[----:B------:R-:W-:Y:S02]  /*1020*/  IMAD.MOV R9, RZ, RZ, -R9 ;  /* 0x000000ffff097224 */ /* 0x000fe400078e0a09 */
[----:B------:R-:W-:Y:S01]  /*1030*/  IMAD R8, R41, R7, R16 ;  /* 0x0000000729087224 */ /* 0x000fe200078e0210 */
[----:B------:R-:W-:Y:S01]  /*1040*/  LOP3.LUT R7, R6, 0x12, RZ, 0xfc, !PT ;  /* 0x0000001206077812 */ /* 0x000fe200078efcff */
[----:B------:R-:W-:-:S02]  /*1050*/  IMAD.MOV.U32 R13, RZ, RZ, R10 ;  /* 0x000000ffff0d7224 */ /* 0x000fc400078e000a */
[----:B------:R-:W-:Y:S01]  /*1060*/  @!P5 IMAD.MOV R17, RZ, RZ, -R17 ;  /* 0x000000ffff11d224 */ /* 0x000fe200078e0a11 */
[C---:B------:R-:W-:Y:S01]  /*1070*/  ISETP.GT.U32.AND P5, PT, R41.reuse, R4, PT ;  /* 0x000000042900720c */ /* 0x040fe20003fa4070 */
[C---:B------:R-:W-:Y:S01]  /*1080*/  IMAD R10, R41.reuse, R9, R18 ;  /* 0x00000009290a7224 */ /* 0x040fe200078e0212 */
[----:B------:R-:W-:Y:S01]  /*1090*/  IABS R14, R7 ;  /* 0x00000007000e7213 */ /* 0x000fe20000000000 */
[----:B------:R-:W-:Y:S01]  /*10a0*/  @!P4 IMAD.MOV R13, RZ, RZ, -R13 ;  /* 0x000000ffff0dc224 */ /* 0x000fe200078e0a0d */
[C---:B------:R-:W-:Y:S01]  /*10b0*/  ISETP.GT.U32.AND P4, PT, R41.reuse, R8, PT ;  /* 0x000000082900720c */ /* 0x040fe20003f84070 */
[--C-:B------:R-:W-:Y:S01]  /*10c0*/  @!P6 IMAD.IADD R12, R12, 0x1, -R41.reuse ;  /* 0x000000010c0ce824 */ /* 0x100fe200078e0a29 */
[----:B------:R-:W-:Y:S01]  /*10d0*/  ISETP.GT.U32.AND P6, PT, R41, R10, PT ;  /* 0x0000000a2900720c */ /* 0x000fe20003fc4070 */
[----:B------:R-:W-:Y:S01]  /*10e0*/  @!P3 IMAD.IADD R0, R0, 0x1, -R41 ;  /* 0x000000010000b824 */ /* 0x000fe200078e0a29 */
[----:B------:R-:W-:Y:S01]  /*10f0*/  LOP3.LUT R9, R6, 0x14, RZ, 0xfc, !PT ;  /* 0x0000001406097812 */ /* 0x000fe200078efcff */
[----:B------:R-:W-:Y:S01]  /*1100*/  IMAD.HI.U32 R5, R21, R14, RZ ;  /* 0x0000000e15057227 */ /* 0x000fe200078e00ff */
[----:B------:R-:W-:Y:S01]  /*1110*/  STL [R1+0x76c], R17 ;  /* 0x00076c1101007387 */ /* 0x000fe20000100800 */
[----:B------:R-:W-:-:S02]  /*1120*/  ISETP.GE.AND P3, PT, R11, RZ, PT ;  /* 0x000000ff0b00720c */ /* 0x000fc40003f66270 */
[--C-:B------:R-:W-:Y:S01]  /*1130*/  @!P5 IMAD.IADD R4, R4, 0x1, -R41.reuse ;  /* 0x000000010404d824 */ /* 0x100fe200078e0a29 */
[----:B------:R-:W-:Y:S01]  /*1140*/  IABS R16, R9 ;  /* 0x0000000900107213 */ /* 0x000fe20000000000 */
[----:B------:R0:W-:Y:S01]  /*1150*/  STL [R1+0x768], R13 ;  /* 0x0007680d01007387 */ /* 0x0001e20000100800 */
[----:B------:R-:W-:Y:S01]  /*1160*/  LOP3.LUT R11, R6, 0x16, RZ, 0xfc, !PT ;  /* 0x00000016060b7812 */ /* 0x000fe200078efcff */
[--C-:B------:R-:W-:Y:S01]  /*1170*/  @!P4 IMAD.IADD R8, R8, 0x1, -R41.reuse ;  /* 0x000000010808c824 */ /* 0x100fe200078e0a29 */
[C---:B------:R-:W-:Y:S01]  /*1180*/  ISETP.GT.U32.AND P4, PT, R41.reuse, R4, PT ;  /* 0x000000042900720c */ /* 0x040fe20003f84070 */
[----:B------:R-:W-:Y:S01]  /*1190*/  @!P6 IMAD.IADD R10, R10, 0x1, -R41 ;  /* 0x000000010a0ae824 */ /* 0x000fe200078e0a29 */
[----:B------:R-:W-:Y:S01]  /*11a0*/  IABS R18, R11 ;  /* 0x0000000b00127213 */ /* 0x000fe20000000000 */
[----:B------:R-:W-:Y:S01]  /*11b0*/  @!P2 IMAD.MOV R12, RZ, RZ, -R12 ;  /* 0x000000ffff0ca224 */ /* 0x000fe200078e0a0c */
[----:B------:R-:W-:Y:S02]  /*11c0*/  ISETP.GT.U32.AND P6, PT, R41, R8, PT ;  /* 0x000000082900720c */ /* 0x000fe40003fc4070 */
[----:B------:R-:W-:Y:S01]  /*11d0*/  ISETP.GE.AND P5, PT, R15, RZ, PT ;  /* 0x000000ff0f00720c */ /* 0x000fe20003fa6270 */
[----:B0-----:R-:W-:Y:S01]  /*11e0*/  IMAD.MOV.U32 R13, RZ, RZ, R0 ;  /* 0x000000ffff0d7224 */ /* 0x001fe200078e0000 */
[----:B------:R-:W-:Y:S01]  /*11f0*/  LOP3.LUT R15, R6, 0x1a, RZ, 0xfc, !PT ;  /* 0x0000001a060f7812 */ /* 0x000fe200078efcff */
[----:B------:R-:W-:-:S02]  /*1200*/  IMAD.MOV R0, RZ, RZ, -R5 ;  /* 0x000000ffff007224 */ /* 0x000fc400078e0a05 */
[----:B------:R-:W-:-:S04]  /*1210*/  IMAD.HI.U32 R5, R21, R16, RZ ;  /* 0x0000001015057227 */ /* 0x000fc800078e00ff */
[C---:B------:R-:W-:Y:S02]  /*1220*/  IMAD R0, R41.reuse, R0, R14 ;  /* 0x0000000029007224 */ /* 0x040fe400078e020e */
[----:B------:R-:W-:Y:S02]  /*1230*/  IMAD.MOV R5, RZ, RZ, -R5 ;  /* 0x000000ffff057224 */ /* 0x000fe400078e0a05 */
[----:B------:R-:W-:Y:S01]  /*1240*/  @!P4 IMAD.IADD R4, R4, 0x1, -R41 ;  /* 0x000000010404c824 */ /* 0x000fe200078e0a29 */
[C---:B------:R-:W-:Y:S01]  /*1250*/  ISETP.GT.U32.AND P4, PT, R41.reuse, R0, PT ;  /* 0x000000002900720c */ /* 0x040fe20003f84070 */
[C---:B------:R-:W-:Y:S02]  /*1260*/  IMAD R14, R41.reuse, R5, R16 ;  /* 0x00000005290e7224 */ /* 0x040fe400078e0210 */
[----:B------:R-:W-:Y:S01]  /*1270*/  @!P1 IMAD.MOV R13, RZ, RZ, -R13 ;  /* 0x000000ffff0d9224 */ /* 0x000fe200078e0a0d */
[C---:B------:R-:W-:Y:S01]  /*1280*/  ISETP.GT.U32.AND P1, PT, R41.reuse, R10, PT ;  /* 0x0000000a2900720c */ /* 0x040fe20003f24070 */
[--C-:B------:R-:W-:Y:S01]  /*1290*/  @!P6 IMAD.IADD R8, R8, 0x1, -R41.reuse ;  /* 0x000000010808e824 */ /* 0x100fe200078e0a29 */
[----:B------:R-:W-:Y:S01]  /*12a0*/  ISETP.GT.U32.AND P6, PT, R41, R14, PT ;  /* 0x0000000e2900720c */ /* 0x000fe20003fc4070 */
[----:B------:R-:W-:Y:S01]  /*12b0*/  IMAD.HI.U32 R5, R21, R18, RZ ;  /* 0x0000001215057227 */ /* 0x000fe200078e00ff */
[----:B------:R0:W-:Y:S03]  /*12c0*/  STL [R1+0x764], R13 ;  /* 0x0007640d01007387 */ /* 0x0001e60000100800 */
[----:B------:R-:W-:Y:S01]  /*12d0*/  IMAD.MOV.U32 R17, RZ, RZ, R4 ;  /* 0x000000ffff117224 */ /* 0x000fe200078e0004 */
[----:B------:R1:W-:Y:S01]  /*12e0*/  STL [R1+0x760], R12 ;  /* 0x0007600c01007387 */ /* 0x0003e20000100800 */
[----:B------:R-:W-:Y:S01]  /*12f0*/  @!P4 IMAD.IADD R0, R0, 0x1, -R41 ;  /* 0x000000010000c824 */ /* 0x000fe200078e0a29 */
[----:B------:R-:W-:Y:S01]  /*1300*/  ISETP.GE.AND P4, PT, R9, RZ, PT ;  /* 0x000000ff0900720c */ /* 0x000fe20003f86270 */
[----:B------:R-:W-:Y:S01]  /*1310*/  IMAD.MOV R16, RZ, RZ, -R5 ;  /* 0x000000ffff107224 */ /* 0x000fe200078e0a05 */
[----:B------:R-:W-:Y:S01]  /*1320*/  LOP3.LUT R9, R6, 0x1e, RZ, 0xfc, !PT ;  /* 0x0000001e06097812 */ /* 0x000fe200078efcff */
[--C-:B------:R-:W-:Y:S01]  /*1330*/  @!P1 IMAD.IADD R10, R10, 0x1, -R41.reuse ;  /* 0x000000010a0a9824 */ /* 0x100fe200078e0a29 */
[----:B0-----:R-:W-:Y:S01]  /*1340*/  LOP3.LUT R13, R6, 0x18, RZ, 0xfc, !PT ;  /* 0x00000018060d7812 */ /* 0x001fe200078efcff */
[----:B------:R-:W-:Y:S01]  /*1350*/  @!P6 IMAD.IADD R14, R14, 0x1, -R41 ;  /* 0x000000010e0ee824 */ /* 0x000fe200078e0a29 */
[----:B------:R-:W-:Y:S01]  /*1360*/  ISETP.GE.AND P1, PT, R7, RZ, PT ;  /* 0x000000ff0700720c */ /* 0x000fe20003f26270 */
[----:B------:R-:W-:Y:S01]  /*1370*/  IMAD.MOV.U32 R4, RZ, RZ, R8 ;  /* 0x000000ffff047224 */ /* 0x000fe200078e0008 */
[----:B------:R-:W-:Y:S01]  /*1380*/  IABS R20, R13 ;  /* 0x0000000d00147213 */ /* 0x000fe20000000000 */
[----:B------:R-:W-:Y:S01]  /*1390*/  @!P0 IMAD.MOV R17, RZ, RZ, -R17 ;  /* 0x000000ffff118224 */ /* 0x000fe200078e0a11 */
[----:B------:R-:W-:Y:S01]  /*13a0*/  IABS R7, R15 ;  /* 0x0000000f00077213 */ /* 0x000fe20000000000 */
[C---:B------:R-:W-:Y:S01]  /*13b0*/  IMAD R16, R41.reuse, R16, R18 ;  /* 0x0000001029107224 */ /* 0x040fe200078e0212 */
[----:B------:R-:W-:Y:S01]  /*13c0*/  ISETP.GT.U32.AND P6, PT, R41, R0, PT ;  /* 0x000000002900720c */ /* 0x000fe20003fc4070 */
[----:B------:R-:W-:Y:S01]  /*13d0*/  IMAD.HI.U32 R5, R21, R20, RZ ;  /* 0x0000001415057227 */ /* 0x000fe200078e00ff */
[----:B------:R-:W-:Y:S01]  /*13e0*/  STL [R1+0x75c], R17 ;  /* 0x00075c1101007387 */ /* 0x000fe20000100800 */
[----:B------:R-:W-:-:S02]  /*13f0*/  ISETP.GT.U32.AND P2, PT, R41, R14, PT ;  /* 0x0000000e2900720c */ /* 0x000fc40003f44070 */
[----:B------:R-:W-:Y:S01]  /*1400*/  @!P3 IMAD.MOV R4, RZ, RZ, -R4 ;  /* 0x000000ffff04b224 */ /* 0x000fe200078e0a04 */
[----:B------:R-:W-:Y:S01]  /*1410*/  ISETP.GT.U32.AND P0, PT, R41, R16, PT ;  /* 0x000000102900720c */ /* 0x000fe20003f04070 */
[----:B------:R-:W-:Y:S01]  /*1420*/  IMAD.MOV.U32 R18, RZ, RZ, R7 ;  /* 0x000000ffff127224 */ /* 0x000fe200078e0007 */
[----:B------:R-:W-:Y:S01]  /*1430*/  ISETP.GE.AND P3, PT, R11, RZ, PT ;  /* 0x000000ff0b00720c */ /* 0x000fe20003f66270 */
[----:B------:R-:W-:Y:S01]  /*1440*/  IMAD.MOV R7, RZ, RZ, -R5 ;  /* 0x000000ffff077224 */ /* 0x000fe200078e0a05 */
[----:B------:R0:W-:Y:S01]  /*1450*/  STL [R1+0x758], R4 ;  /* 0x0007580401007387 */ /* 0x0001e20000100800 */
[----:B------:R-:W-:Y:S01]  /*1460*/  IMAD.MOV.U32 R8, RZ, RZ, R10 ;  /* 0x000000ffff087224 */ /* 0x000fe200078e000a */
[----:B------:R-:W-:Y:S01]  /*1470*/  LOP3.LUT R11, R6, 0x20, RZ, 0xfc, !PT ;  /* 0x00000020060b7812 */ /* 0x000fe200078efcff */
[----:B------:R-:W-:Y:S01]  /*1480*/  @!P6 IMAD.IADD R0, R0, 0x1, -R41 ;  /* 0x000000010000e824 */ /* 0x000fe200078e0a29 */
[----:B-1----:R-:W-:Y:S01]  /*1490*/  IABS R12, R9 ;  /* 0x00000009000c7213 */ /* 0x002fe20000000000 */
[----:B------:R-:W-:-:S04]  /*14a0*/  IMAD.HI.U32 R5, R21, R18, RZ ;  /* 0x0000001215057227 */ /* 0x000fc800078e00ff */
[----:B------:R-:W-:Y:S02]  /*14b0*/  @!P0 IMAD.IADD R16, R16, 0x1, -R41 ;  /* 0x0000000110108824 */ /* 0x000fe400078e0a29 */
[----:B0-----:R-:W-:Y:S01]  /*14c0*/  IMAD R4, R41, R7, R20 ;  /* 0x0000000729047224 */ /* 0x001fe200078e0214 */
[----:B------:R-:W-:Y:S01]  /*14d0*/  LOP3.LUT R7, R6, 0x1c, RZ, 0xfc, !PT ;  /* 0x0000001c06077812 */ /* 0x000fe200078efcff */
[----:B------:R-:W-:Y:S01]  /*14e0*/  @!P5 IMAD.MOV R8, RZ, RZ, -R8 ;  /* 0x000000ffff08d224 */ /* 0x000fe200078e0a08 */
[----:B------:R-:W-:Y:S01]  /*14f0*/  ISETP.GE.AND P5, PT, R13, RZ, PT ;  /* 0x000000ff0d00720c */ /* 0x000fe20003fa6270 */
[----:B------:R-:W-:Y:S01]  /*1500*/  IMAD.MOV.U32 R17, RZ, RZ, R0 ;  /* 0x000000ffff117224 */ /* 0x000fe200078e0000 */
[----:B------:R-:W-:Y:S01]  /*1510*/  ISETP.GT.U32.AND P6, PT, R41, R4, PT ;  /* 0x000000042900720c */ /* 0x000fe20003fc4070 */
[----:B------:R-:W-:Y:S01]  /*1520*/  IMAD.MOV R5, RZ, RZ, -R5 ;  /* 0x000000ffff057224 */ /* 0x000fe200078e0a05 */
[----:B------:R-:W-:Y:S01]  /*1530*/  IABS R10, R7 ;  /* 0x00000007000a7213 */ /* 0x000fe20000000000 */
[----:B------:R-:W-:Y:S01]  /*1540*/  @!P2 IMAD.IADD R14, R14, 0x1, -R41 ;  /* 0x000000010e0ea824 */ /* 0x000fe200078e0a29 */
[----:B------:R0:W-:Y:S01]  /*1550*/  STL [R1+0x754], R8 ;  /* 0x0007540801007387 */ /* 0x0001e20000100800 */
[----:B------:R-:W-:Y:S01]  /*1560*/  ISETP.GE.AND P0, PT, R7, RZ, PT ;  /* 0x000000ff0700720c */ /* 0x000fe20003f06270 */
[----:B------:R-:W-:Y:S01]  /*1570*/  @!P1 IMAD.MOV R17, RZ, RZ, -R17 ;  /* 0x000000ffff119224 */ /* 0x000fe200078e0a11 */
[----:B------:R-:W-:Y:S01]  /*1580*/  LOP3.LUT R13, R6, 0x22, RZ, 0xfc, !PT ;  /* 0x00000022060d7812 */ /* 0x000fe200078efcff */
[----:B------:R-:W-:Y:S01]  /*1590*/  IMAD.HI.U32 R0, R21, R10, RZ ;  /* 0x0000000a15007227 */ /* 0x000fe200078e00ff */
[----:B------:R-:W-:-:S02]  /*15a0*/  ISETP.GE.AND P2, PT, R15, RZ, PT ;  /* 0x000000ff0f00720c */ /* 0x000fc40003f46270 */
[----:B------:R-:W-:Y:S01]  /*15b0*/  STL [R1+0x750], R17 ;  /* 0x0007501101007387 */ /* 0x000fe20000100800 */
[----:B------:R-:W-:Y:S02]  /*15c0*/  IMAD.MOV.U32 R7, RZ, RZ, R14 ;  /* 0x000000ffff077224 */ /* 0x000fe400078e000e */
[----:B------:R-:W-:Y:S01]  /*15d0*/  @!P6 IMAD.IADD R4, R4, 0x1, -R41 ;  /* 0x000000010404e824 */ /* 0x000fe200078e0a29 */
[C---:B------:R-:W-:Y:S01]  /*15e0*/  ISETP.GT.U32.AND P6, PT, R41.reuse, R16, PT ;  /* 0x000000102900720c */ /* 0x040fe20003fc4070 */
[C---:B0-----:R-:W-:Y:S01]  /*15f0*/  IMAD R8, R41.reuse, R5, R18 ;  /* 0x0000000529087224 */ /* 0x041fe200078e0212 */
[----:B------:R-:W-:Y:S01]  /*1600*/  IABS R5, R11 ;  /* 0x0000000b00057213 */ /* 0x000fe20000000000 */
[----:B------:R-:W-:Y:S01]  /*1610*/  IMAD.MOV R0, RZ, RZ, -R0 ;  /* 0x000000ffff007224 */ /* 0x000fe200078e0a00 */
[C---:B------:R-:W-:Y:S01]  /*1620*/  ISETP.GT.U32.AND P1, PT, R41.reuse, R4, PT ;  /* 0x000000042900720c */ /* 0x040fe20003f24070 */
[----:B------:R-:W-:Y:S01]  /*1630*/  @!P4 IMAD.MOV R7, RZ, RZ, -R7 ;  /* 0x000000ffff07c224 */ /* 0x000fe200078e0a07 */
[C---:B------:R-:W-:Y:S01]  /*1640*/  ISETP.GT.U32.AND P4, PT, R41.reuse, R8, PT ;  /* 0x000000082900720c */ /* 0x040fe20003f84070 */
[----:B------:R-:W-:Y:S01]  /*1650*/  IMAD R0, R41, R0, R10 ;  /* 0x0000000029007224 */ /* 0x000fe200078e020a */
[----:B------:R-:W-:Y:S01]  /*1660*/  IABS R18, R13 ;  /* 0x0000000d00127213 */ /* 0x000fe20000000000 */
[----:B------:R-:W-:Y:S01]  /*1670*/  IMAD.MOV.U32 R14, RZ, RZ, R5 ;  /* 0x000000ffff0e7224 */ /* 0x000fe200078e0005 */
[----:B------:R0:W-:Y:S01]  /*1680*/  STL [R1+0x74c], R7 ;  /* 0x00074c0701007387 */ /* 0x0001e20000100800 */
[----:B------:R-:W-:-:S04]  /*1690*/  IMAD.HI.U32 R5, R21, R12, RZ ;  /* 0x0000000c15057227 */ /* 0x000fc800078e00ff */
[----:B------:R-:W-:Y:S01]  /*16a0*/  @!P6 IMAD.IADD R16, R16, 0x1, -R41 ;  /* 0x000000011010e824 */ /* 0x000fe200078e0a29 */
[----:B------:R-:W-:Y:S01]  /*16b0*/  ISETP.GT.U32.AND P6, PT, R41, R0, PT ;  /* 0x000000002900720c */ /* 0x000fe20003fc4070 */
[----:B------:R-:W-:Y:S02]  /*16c0*/  IMAD.MOV R10, RZ, RZ, -R5 ;  /* 0x000000ffff0a7224 */ /* 0x000fe400078e0a05 */
[----:B------:R-:W-:Y:S01]  /*16d0*/  @!P4 IMAD.IADD R8, R8, 0x1, -R41 ;  /* 0x000000010808c824 */ /* 0x000fe200078e0a29 */
[----:B------:R-:W-:Y:S01]  /*16e0*/  ISETP.GE.AND P4, PT, R11, RZ, PT ;  /* 0x000000ff0b00720c */ /* 0x000fe20003f86270 */
[----:B0-----:R-:W-:Y:S01]  /*16f0*/  IMAD.HI.U32 R7, R21, R14, RZ ;  /* 0x0000000e15077227 */ /* 0x001fe200078e00ff */
[----:B------:R-:W-:-:S03]  /*1700*/  LOP3.LUT R11, R6, 0x28, RZ, 0xfc, !PT ;  /* 0x00000028060b7812 */ /* 0x000fc600078efcff */
[----:B------:R-:W-:Y:S01]  /*1710*/  @!P1 IMAD.IADD R4, R4, 0x1, -R41 ;  /* 0x0000000104049824 */ /* 0x000fe200078e0a29 */
[----:B------:R-:W-:Y:S01]  /*1720*/  ISETP.GE.AND P1, PT, R9, RZ, PT ;  /* 0x000000ff0900720c */ /* 0x000fe20003f26270 */
[----:B------:R-:W-:Y:S01]  /*1730*/  IMAD.MOV R7, RZ, RZ, -R7 ;  /* 0x000000ffff077224 */ /* 0x000fe200078e0a07 */
[----:B------:R-:W-:Y:S01]  /*1740*/  LOP3.LUT R9, R6, 0x26, RZ, 0xfc, !PT ;  /* 0x0000002606097812 */ /* 0x000fe200078efcff */
[----:B------:R-:W-:Y:S01]  /*1750*/  @!P6 IMAD.IADD R0, R0, 0x1, -R41 ;  /* 0x000000010000e824 */ /* 0x000fe200078e0a29 */
[C---:B------:R-:W-:Y:S01]  /*1760*/  ISETP.GT.U32.AND P6, PT, R41.reuse, R8, PT ;  /* 0x000000082900720c */ /* 0x040fe20003fc4070 */
[C---:B------:R-:W-:Y:S01]  /*1770*/  IMAD R10, R41.reuse, R10, R12 ;  /* 0x0000000a290a7224 */ /* 0x040fe200078e020c */
[----:B------:R-:W-:Y:S01]  /*1780*/  IABS R20, R11 ;  /* 0x0000000b00147213 */ /* 0x000fe20000000000 */
[----:B------:R-:W-:Y:S02]  /*1790*/  IMAD.MOV.U32 R15, RZ, RZ, R16 ;  /* 0x000000ffff0f7224 */ /* 0x000fe400078e0010 */
[C---:B------:R-:W-:Y:S01]  /*17a0*/  IMAD R12, R41.reuse, R7, R14 ;  /* 0x00000007290c7224 */ /* 0x040fe200078e020e */
[----:B------:R-:W-:Y:S01]  /*17b0*/  LOP3.LUT R7, R6, 0x24, RZ, 0xfc, !PT ;  /* 0x0000002406077812 */ /* 0x000fe200078efcff */
[----:B------:R-:W-:Y:S01]  /*17c0*/  @!P5 IMAD.MOV R4, RZ, RZ, -R4 ;  /* 0x000000ffff04d224 */ /* 0x000fe200078e0a04 */
[C---:B------:R-:W-:Y:S01]  /*17d0*/  ISETP.GT.U32.AND P5, PT, R41.reuse, R10, PT ;  /* 0x0000000a2900720c */ /* 0x040fe20003fa4070 */
[----:B------:R-:W-:Y:S01]  /*17e0*/  @!P3 IMAD.MOV R15, RZ, RZ, -R15 ;  /* 0x000000ffff0fb224 */ /* 0x000fe200078e0a0f */
[----:B------:R-:W-:Y:S01]  /*17f0*/  ISETP.GT.U32.AND P3, PT, R41, R0, PT ;  /* 0x000000002900720c */ /* 0x000fe20003f64070 */
[----:B------:R-:W-:Y:S01]  /*1800*/  IMAD.HI.U32 R5, R21, R18, RZ ;  /* 0x0000001215057227 */ /* 0x000fe200078e00ff */
[----:B------:R-:W-:-:S02]  /*1810*/  IABS R16, R7 ;  /* 0x0000000700107213 */ /* 0x000fc40000000000 */
[----:B------:R0:W-:Y:S01]  /*1820*/  STL [R1+0x748], R15 ;  /* 0x0007480f01007387 */ /* 0x0001e20000100800 */
[----:B------:R-:W-:Y:S01]  /*1830*/  @!P6 IMAD.IADD R8, R8, 0x1, -R41 ;  /* 0x000000010808e824 */ /* 0x000fe200078e0a29 */
[C---:B------:R-:W-:Y:S01]  /*1840*/  ISETP.GT.U32.AND P6, PT, R41.reuse, R12, PT ;  /* 0x0000000c2900720c */ /* 0x040fe20003fc4070 */
[----:B------:R-:W-:Y:S01]  /*1850*/  IMAD.MOV R5, RZ, RZ, -R5 ;  /* 0x000000ffff057224 */ /* 0x000fe200078e0a05 */
[----:B------:R1:W-:Y:S01]  /*1860*/  STL [R1+0x744], R4 ;  /* 0x0007440401007387 */ /* 0x0003e20000100800 */
[----:B------:R-:W-:Y:S02]  /*1870*/  IMAD.MOV.U32 R19, RZ, RZ, R8 ;  /* 0x000000ffff137224 */ /* 0x000fe400078e0008 */
[C---:B------:R-:W-:Y:S01]  /*1880*/  IMAD R14, R41.reuse, R5, R18 ;  /* 0x00000005290e7224 */ /* 0x040fe200078e0212 */
[----:B------:R-:W-:Y:S01]  /*1890*/  IABS R18, R9 ;  /* 0x0000000900127213 */ /* 0x000fe20000000000 */
[--C-:B------:R-:W-:Y:S01]  /*18a0*/  @!P5 IMAD.IADD R10, R10, 0x1, -R41.reuse ;  /* 0x000000010a0ad824 */ /* 0x100fe200078e0a29 */
[----:B0-----:R-:W-:Y:S01]  /*18b0*/  LOP3.LUT R15, R6, 0x2a, RZ, 0xfc, !PT ;  /* 0x0000002a060f7812 */ /* 0x001fe200078efcff */
[----:B------:R-:W-:Y:S01]  /*18c0*/  @!P3 IMAD.IADD R0, R0, 0x1, -R41 ;  /* 0x000000010000b824 */ /* 0x000fe200078e0a29 */
[----:B------:R-:W-:Y:S01]  /*18d0*/  ISETP.GT.U32.AND P3, PT, R41, R14, PT ;  /* 0x0000000e2900720c */ /* 0x000fe20003f64070 */
[----:B------:R-:W-:Y:S01]  /*18e0*/  IMAD.HI.U32 R5, R21, R18, RZ ;  /* 0x0000001215057227 */ /* 0x000fe200078e00ff */
[----:B------:R-:W-:-:S02]  /*18f0*/  IABS R22, R15 ;  /* 0x0000000f00167213 */ /* 0x000fc40000000000 */
[----:B------:R-:W-:Y:S01]  /*1900*/  ISETP.GE.AND P5, PT, R13, RZ, PT ;  /* 0x000000ff0d00720c */ /* 0x000fe20003fa6270 */
[----:B------:R-:W-:Y:S01]  /*1910*/  @!P6 IMAD.IADD R12, R12, 0x1, -R41 ;  /* 0x000000010c0ce824 */ /* 0x000fe200078e0a29 */
[----:B------:R-:W-:Y:S01]  /*1920*/  ISETP.GT.U32.AND P6, PT, R41, R10, PT ;  /* 0x0000000a2900720c */ /* 0x000fe20003fc4070 */
[----:B-1----:R-:W-:Y:S01]  /*1930*/  IMAD.HI.U32 R4, R21, R16, RZ ;  /* 0x0000001015047227 */ /* 0x002fe200078e00ff */
[----:B------:R-:W-:-:S03]  /*1940*/  LOP3.LUT R13, R6, 0x2c, RZ, 0xfc, !PT ;  /* 0x0000002c060d7812 */ /* 0x000fc600078efcff */
[----:B------:R-:W-:Y:S02]  /*1950*/  IMAD.MOV R4, RZ, RZ, -R4 ;  /* 0x000000ffff047224 */ /* 0x000fe400078e0a04 */
[----:B------:R-:W-:Y:S02]  /*1960*/  IMAD.MOV.U32 R17, RZ, RZ, R0 ;  /* 0x000000ffff117224 */ /* 0x000fe400078e0000 */
[C---:B------:R-:W-:Y:S02]  /*1970*/  IMAD R0, R41.reuse, R4, R16 ;  /* 0x0000000429007224 */ /* 0x040fe400078e0210 */
[----:B------:R-:W-:Y:S02]  /*1980*/  IMAD.MOV R5, RZ, RZ, -R5 ;  /* 0x000000ffff057224 */ /* 0x000fe400078e0a05 */
[--C-:B------:R-:W-:Y:S01]  /*1990*/  @!P3 IMAD.IADD R14, R14, 0x1, -R41.reuse ;  /* 0x000000010e0eb824 */ /* 0x100fe200078e0a29 */
[C---:B------:R-:W-:Y:S01]  /*19a0*/  ISETP.GT.U32.AND P3, PT, R41.reuse, R12, PT ;  /* 0x0000000c2900720c */ /* 0x040fe20003f64070 */
[----:B------:R-:W-:Y:S01]  /*19b0*/  @!P6 IMAD.IADD R10, R10, 0x1, -R41 ;  /* 0x000000010a0ae824 */ /* 0x000fe200078e0a29 */
[C---:B------:R-:W-:Y:S01]  /*19c0*/  ISETP.GT.U32.AND P6, PT, R41.reuse, R0, PT ;  /* 0x000000002900720c */ /* 0x040fe20003fc4070 */
[----:B------:R-:W-:Y:S01]  /*19d0*/  IMAD R4, R41, R5, R18 ;  /* 0x0000000529047224 */ /* 0x000fe200078e0212 */
[----:B------:R-:W-:Y:S01]  /*19e0*/  IABS R18, R13 ;  /* 0x0000000d00127213 */ /* 0x000fe20000000000 */
[----:B------:R-:W-:-:S04]  /*19f0*/  IMAD.HI.U32 R5, R21, R20, RZ ;  /* 0x0000001415057227 */ /* 0x000fc800078e00ff */
[----:B------:R-:W-:Y:S02]  /*1a00*/  IMAD.MOV R5, RZ, RZ, -R5 ;  /* 0x000000ffff057224 */ /* 0x000fe400078e0a05 */
[----:B------:R-:W-:Y:S01]  /*1a10*/  @!P2 IMAD.MOV R19, RZ, RZ, -R19 ;  /* 0x000000ffff13a224 */ /* 0x000fe200078e0a13 */
[C---:B------:R-:W-:Y:S01]  /*1a20*/  ISETP.GT.U32.AND P2, PT, R41.reuse, R14, PT ;  /* 0x0000000e2900720c */ /* 0x040fe20003f44070 */
[C---:B------:R-:W-:Y:S02]  /*1a30*/  IMAD R8, R41.reuse, R5, R20 ;  /* 0x0000000529087224 */ /* 0x040fe400078e0214 */
[--C-:B------:R-:W-:Y:S01]  /*1a40*/  @!P3 IMAD.IADD R12, R12, 0x1, -R41.reuse ;  /* 0x000000010c0cb824 */ /* 0x100fe200078e0a29 */
[C---:B------:R-:W-:Y:S01]  /*1a50*/  ISETP.GT.U32.AND P3, PT, R41.reuse, R4, PT ;  /* 0x000000042900720c */ /* 0x040fe20003f64070 */
[----:B------:R-:W-:Y:S01]  /*1a60*/  @!P6 IMAD.IADD R0, R0, 0x1, -R41 ;  /* 0x000000010000e824 */ /* 0x000fe200078e0a29 */
[----:B------:R-:W-:Y:S01]  /*1a70*/  ISETP.GT.U32.AND P6, PT, R41, R8, PT ;  /* 0x000000082900720c */ /* 0x000fe20003fc4070 */
[----:B------:R-:W-:Y:S01]  /*1a80*/  @!P0 IMAD.MOV R17, RZ, RZ, -R17 ;  /* 0x000000ffff118224 */ /* 0x000fe200078e0a11 */
[----:B------:R-:W-:Y:S01]  /*1a90*/  ISETP.GE.AND P0, PT, R7, RZ, PT ;  /* 0x000000ff0700720c */ /* 0x000fe20003f06270 */
[----:B------:R-:W-:Y:S01]  /*1aa0*/  IMAD.HI.U32 R7, R21, R22, RZ ;  /* 0x0000001615077227 */ /* 0x000fe200078e00ff */
[----:B------:R0:W-:Y:S03]  /*1ab0*/  STL [R1+0x740], R19 ;  /* 0x0007401301007387 */ /* 0x0001e60000100800 */
[----:B------:R-:W-:Y:S01]  /*1ac0*/  @!P2 IMAD.IADD R14, R14, 0x1, -R41 ;  /* 0x000000010e0ea824 */ /* 0x000fe200078e0a29 */
[----:B------:R1:W-:Y:S01]  /*1ad0*/  STL [R1+0x73c], R17 ;  /* 0x00073c1101007387 */ /* 0x0003e20000100800 */
[----:B------:R-:W-:Y:S01]  /*1ae0*/  IMAD.MOV R7, RZ, RZ, -R7 ;  /* 0x000000ffff077224 */ /* 0x000fe200078e0a07 */
[----:B------:R-:W-:Y:S01]  /*1af0*/  ISETP.GE.AND P2, PT, R9, RZ, PT ;  /* 0x000000ff0900720c */ /* 0x000fe20003f46270 */
[--C-:B------:R-:W-:Y:S01]  /*1b00*/  @!P3 IMAD.IADD R4, R4, 0x1, -R41.reuse ;  /* 0x000000010404b824 */ /* 0x100fe200078e0a29 */
[C---:B------:R-:W-:Y:S01]  /*1b10*/  LOP3.LUT R9, R6.reuse, 0x2e, RZ, 0xfc, !PT ;  /* 0x0000002e06097812 */ /* 0x040fe200078efcff */
[C---:B------:R-:W-:Y:S01]  /*1b20*/  IMAD R16, R41.reuse, R7, R22 ;  /* 0x0000000729107224 */ /* 0x040fe200078e0216 */
[----:B0-----:R-:W-:Y:S01]  /*1b30*/  LOP3.LUT R19, R6, 0x38, RZ, 0xfc, !PT ;  /* 0x0000003806137812 */ /* 0x001fe200078efcff */
[----:B------:R-:W-:Y:S01]  /*1b40*/  @!P4 IMAD.MOV R12, RZ, RZ, -R12 ;  /* 0x000000ffff0cc224 */ /* 0x000fe200078e0a0c */
[----:B------:R-:W-:Y:S01]  /*1b50*/  IABS R7, R9 ;  /* 0x0000000900077213 */ /* 0x000fe20000000000 */
[----:B------:R-:W-:Y:S01]  /*1b60*/  @!P6 IMAD.IADD R8, R8, 0x1, -R41 ;  /* 0x000000010808e824 */ /* 0x000fe200078e0a29 */
[C---:B------:R-:W-:Y:S01]  /*1b70*/  ISETP.GT.U32.AND P3, PT, R41.reuse, R4, PT ;  /* 0x000000042900720c */ /* 0x040fe20003f64070 */
[----:B-1----:R-:W-:Y:S01]  /*1b80*/  IMAD.MOV.U32 R17, RZ, RZ, R10 ;  /* 0x000000ffff117224 */ /* 0x002fe200078e000a */
[----:B------:R-:W-:Y:S01]  /*1b90*/  ISETP.GT.U32.AND P4, PT, R41, R16, PT ;  /* 0x000000102900720c */ /* 0x000fe20003f84070 */
[----:B------:R-:W-:Y:S01]  /*1ba0*/  IMAD.MOV.U32 R10, RZ, RZ, R14 ;  /* 0x000000ffff0a7224 */ /* 0x000fe200078e000e */
[----:B------:R-:W-:Y:S01]  /*1bb0*/  ISETP.GE.AND P6, PT, R11, RZ, PT ;  /* 0x000000ff0b00720c */ /* 0x000fe20003fc6270 */
[----:B------:R-:W-:Y:S01]  /*1bc0*/  @!P1 IMAD.MOV R17, RZ, RZ, -R17 ;  /* 0x000000ffff119224 */ /* 0x000fe200078e0a11 */
[----:B------:R-:W-:Y:S01]  /*1bd0*/  ISETP.GT.U32.AND P1, PT, R41, R0, PT ;  /* 0x000000002900720c */ /* 0x000fe20003f24070 */
[----:B------:R-:W-:Y:S01]  /*1be0*/  IMAD.HI.U32 R5, R21, R18, RZ ;  /* 0x0000001215057227 */ /* 0x000fe200078e00ff */
[----:B------:R-:W-:-:S02]  /*1bf0*/  IABS R34, R19 ;  /* 0x0000001300227213 */ /* 0x000fc40000000000 */
[----:B------:R-:W-:Y:S01]  /*1c00*/  STL [R1+0x738], R17 ;  /* 0x0007381101007387 */ /* 0x000fe20000100800 */
[----:B------:R-:W-:Y:S01]  /*1c10*/  @!P5 IMAD.MOV R10, RZ, RZ, -R10 ;  /* 0x000000ffff0ad224 */ /* 0x000fe200078e0a0a */
[----:B------:R-:W-:Y:S01]  /*1c20*/  ISETP.GT.U32.AND P5, PT, R41, R8, PT ;  /* 0x000000082900720c */ /* 0x000fe20003fa4070 */
[----:B------:R-:W-:Y:S01]  /*1c30*/  IMAD.MOV R5, RZ, RZ, -R5 ;  /* 0x000000ffff057224 */ /* 0x000fe200078e0a05 */
[----:B------:R0:W-:Y:S01]  /*1c40*/  STL [R1+0x734], R12 ;  /* 0x0007340c01007387 */ /* 0x0001e20000100800 */
[--C-:B------:R-:W-:Y:S01]  /*1c50*/  @!P3 IMAD.IADD R4, R4, 0x1, -R41.reuse ;  /* 0x000000010404b824 */ /* 0x100fe200078e0a29 */
[----:B------:R-:W-:Y:S01]  /*1c60*/  LOP3.LUT R22, R6, 0x46, RZ, 0xfc, !PT ;  /* 0x0000004606167812 */ /* 0x000fe200078efcff */
[--C-:B------:R-:W-:Y:S01]  /*1c70*/  @!P4 IMAD.IADD R16, R16, 0x1, -R41.reuse ;  /* 0x000000011010c824 */ /* 0x100fe200078e0a29 */
[----:B------:R1:W-:Y:S01]  /*1c80*/  STL [R1+0x730], R10 ;  /* 0x0007300a01007387 */ /* 0x0003e20000100800 */
[----:B------:R-:W-:Y:S01]  /*1c90*/  @!P1 IMAD.IADD R0, R0, 0x1, -R41 ;  /* 0x0000000100009824 */ /* 0x000fe200078e0a29 */
[----:B------:R-:W-:Y:S01]  /*1ca0*/  ISETP.GE.AND P1, PT, R15, RZ, PT ;  /* 0x000000ff0f00720c */ /* 0x000fe20003f26270 */
[----:B------:R-:W-:Y:S01]  /*1cb0*/  IMAD.MOV.U32 R11, RZ, RZ, R4 ;  /* 0x000000ffff0b7224 */ /* 0x000fe200078e0004 */
[C---:B------:R-:W-:Y:S01]  /*1cc0*/  LOP3.LUT R4, R6.reuse, 0x34, RZ, 0xfc, !PT ;  /* 0x0000003406047812 */ /* 0x040fe200078efcff */
[----:B------:R-:W-:Y:S01]  /*1cd0*/  IMAD.MOV.U32 R14, RZ, RZ, R0 ;  /* 0x000000ffff0e7224 */ /* 0x000fe200078e0000 */
[----:B------:R-:W-:Y:S01]  /*1ce0*/  ISETP.GE.AND P4, PT, R13, RZ, PT ;  /* 0x000000ff0d00720c */ /* 0x000fe20003f86270 */
[----:B0-----:R-:W-:Y:S01]  /*1cf0*/  IMAD.MOV.U32 R12, RZ, RZ, R7 ;  /* 0x000000ffff0c7224 */ /* 0x001fe200078e0007 */
[----:B------:R-:W-:Y:S01]  /*1d00*/  LOP3.LUT R7, R6, 0x32, RZ, 0xfc, !PT ;  /* 0x0000003206077812 */ /* 0x000fe200078efcff */
[----:B------:R-:W-:Y:S01]  /*1d10*/  @!P5 IMAD.IADD R8, R8, 0x1, -R41 ;  /* 0x000000010808d824 */ /* 0x000fe200078e0a29 */
[----:B------:R-:W-:Y:S01]  /*1d20*/  ISETP.GE.AND P5, PT, R9, RZ, PT ;  /* 0x000000ff0900720c */ /* 0x000fe20003fa6270 */
[----:B-1----:R-:W-:Y:S01]  /*1d30*/  IMAD R10, R41, R5, R18 ;  /* 0x00000005290a7224 */ /* 0x002fe200078e0212 */
[C---:B------:R-:W-:Y:S01]  /*1d40*/  LOP3.LUT R9, R6.reuse, 0x36, RZ, 0xfc, !PT ;  /* 0x0000003606097812 */ /* 0x040fe200078efcff */
[----:B------:R-:W-:Y:S01]  /*1d50*/  IMAD.HI.U32 R5, R21, R12, RZ ;  /* 0x0000000c15057227 */ /* 0x000fe200078e00ff */
[----:B------:R-:W-:-:S02]  /*1d60*/  LOP3.LUT R13, R6, 0x3e, RZ, 0xfc, !PT ;  /* 0x0000003e060d7812 */ /* 0x000fc400078efcff */
[C---:B------:R-:W-:Y:S01]  /*1d70*/  ISETP.GT.U32.AND P3, PT, R41.reuse, R10, PT ;  /* 0x0000000a2900720c */ /* 0x040fe20003f64070 */
[----:B------:R-:W-:Y:S01]  /*1d80*/  IMAD.MOV R5, RZ, RZ, -R5 ;  /* 0x000000ffff057224 */ /* 0x000fe200078e0a05 */
[----:B------:R-:W-:Y:S01]  /*1d90*/  IABS R18, R9 ;  /* 0x0000000900127213 */ /* 0x000fe20000000000 */
[----:B------:R-:W-:Y:S01]  /*1da0*/  @!P0 IMAD.MOV R14, RZ, RZ, -R14 ;  /* 0x000000ffff0e8224 */ /* 0x000fe200078e0a0e */
[C---:B------:R-:W-:Y:S01]  /*1db0*/  ISETP.GT.U32.AND P0, PT, R41.reuse, R16, PT ;  /* 0x000000102900720c */ /* 0x040fe20003f04070 */
[C---:B------:R-:W-:Y:S01]  /*1dc0*/  IMAD R0, R41.reuse, R5, R12 ;  /* 0x0000000529007224 */ /* 0x040fe200078e020c */
[----:B------:R-:W-:Y:S01]  /*1dd0*/  LOP3.LUT R5, R6, 0x30, RZ, 0xfc, !PT ;  /* 0x0000003006057812 */ /* 0x000fe200078efcff */
[----:B------:R-:W-:Y:S01]  /*1de0*/  @!P6 IMAD.MOV R8, RZ, RZ, -R8 ;  /* 0x000000ffff08e224 */ /* 0x000fe200078e0a08 */
[----:B------:R0:W-:Y:S01]  /*1df0*/  STL [R1+0x72c], R14 ;  /* 0x00072c0e01007387 */ /* 0x0001e20000100800 */
[----:B------:R-:W-:Y:S01]  /*1e00*/  @!P2 IMAD.MOV R11, RZ, RZ, -R11 ;  /* 0x000000ffff0ba224 */ /* 0x000fe200078e0a0b */
[----:B------:R-:W-:Y:S01]  /*1e10*/  ISETP.GT.U32.AND P6, PT, R41, R0, PT ;  /* 0x000000002900720c */ /* 0x000fe20003fc4070 */
[----:B------:R-:W-:Y:S01]  /*1e20*/  IMAD.HI.U32 R17, R21, R26, RZ ;  /* 0x0000001a15117227 */ /* 0x000fe200078e00ff */
[----:B------:R-:W-:-:S02]  /*1e30*/  ISETP.GE.AND P2, PT, R5, RZ, PT ;  /* 0x000000ff0500720c */ /* 0x000fc40003f46270 */
[----:B------:R-:W-:Y:S01]  /*1e40*/  IABS R5, R5 ;  /* 0x0000000500057213 */ /* 0x000fe20000000000 */
[--C-:B------:R-:W-:Y:S01]  /*1e50*/  @!P3 IMAD.IADD R10, R10, 0x1, -R41.reuse ;  /* 0x000000010a0ab824 */ /* 0x100fe200078e0a29 */
[----:B------:R1:W-:Y:S01]  /*1e60*/  STL [R1+0x728], R11 ;  /* 0x0007280b01007387 */ /* 0x0003e20000100800 */
[----:B------:R-:W-:Y:S01]  /*1e70*/  @!P0 IMAD.IADD R16, R16, 0x1, -R41 ;  /* 0x0000000110108824 */ /* 0x000fe200078e0a29 */
[----:B0-----:R-:W-:Y:S01]  /*1e80*/  IABS R14, R7 ;  /* 0x00000007000e7213 */ /* 0x001fe20000000000 */
[----:B------:R-:W-:Y:S01]  /*1e90*/  IMAD.MOV R17, RZ, RZ, -R17 ;  /* 0x000000ffff117224 */ /* 0x000fe200078e0a11 */
[----:B------:R-:W-:Y:S01]  /*1ea0*/  ISETP.GT.U32.AND P3, PT, R41, R10, PT ;  /* 0x0000000a2900720c */ /* 0x000fe20003f64070 */
[----:B------:R0:W-:Y:S01]  /*1eb0*/  STL [R1+0x724], R8 ;  /* 0x0007240801007387 */ /* 0x0001e20000100800 */
[----:B------:R-:W-:Y:S01]  /*1ec0*/  IABS R12, R4 ;  /* 0x00000004000c7213 */ /* 0x000fe20000000000 */
[----:B------:R-:W-:Y:S01]  /*1ed0*/  @!P6 IMAD.IADD R0, R0, 0x1, -R41 ;  /* 0x000000010000e824 */ /* 0x000fe200078e0a29 */
[----:B------:R-:W-:Y:S01]  /*1ee0*/  ISETP.GE.AND P0, PT, R7, RZ, PT ;  /* 0x000000ff0700720c */ /* 0x000fe20003f06270 */
[C---:B------:R-:W-:Y:S01]  /*1ef0*/  IMAD R33, R41.reuse, R17, R26 ;  /* 0x0000001129217224 */ /* 0x040fe200078e021a */
[----:B------:R-:W-:Y:S01]  /*1f00*/  IABS R24, R13 ;  /* 0x0000000d00187213 */ /* 0x000fe20000000000 */
[----:B-1----:R-:W-:Y:S01]  /*1f10*/  IMAD.MOV.U32 R11, RZ, RZ, R16 ;  /* 0x000000ffff0b7224 */ /* 0x002fe200078e0010 */
[----:B------:R-:W-:Y:S01]  /*1f20*/  ISETP.GT.U32.AND P6, PT, R41, R0, PT ;  /* 0x000000002900720c */ /* 0x000fe20003fc4070 */
[----:B------:R-:W-:Y:S01]  /*1f30*/  IMAD.MOV.U32 R16, RZ, RZ, R5 ;  /* 0x000000ffff107224 */ /* 0x000fe200078e0005 */
[----:B------:R-:W-:Y:S01]  /*1f40*/  IABS R36, R22 ;  /* 0x0000001600247213 */ /* 0x000fe20000000000 */
[----:B------:R-:W-:Y:S01]  /*1f50*/  IMAD.HI.U32 R5, R21, R14, RZ ;  /* 0x0000000e15057227 */ /* 0x000fe200078e00ff */
[----:B------:R-:W-:-:S03]  /*1f60*/  LOP3.LUT R26, R6, 0x4c, RZ, 0xfc, !PT ;  /* 0x0000004c061a7812 */ /* 0x000fc600078efcff */
[----:B------:R-:W-:Y:S01]  /*1f70*/  @!P1 IMAD.MOV R11, RZ, RZ, -R11 ;  /* 0x000000ffff0b9224 */ /* 0x000fe200078e0a0b */
[----:B------:R-:W-:Y:S01]  /*1f80*/  ISETP.GE.AND P1, PT, R4, RZ, PT ;  /* 0x000000ff0400720c */ /* 0x000fe20003f26270 */
[----:B------:R-:W-:Y:S01]  /*1f90*/  IMAD.HI.U32 R4, R21, R16, RZ ;  /* 0x0000001015047227 */ /* 0x000fe200078e00ff */
[----:B------:R-:W-:Y:S02]  /*1fa0*/  IABS R30, R26 ;  /* 0x0000001a001e7213 */ /* 0x000fe40000000000 */
[----:B------:R1:W-:Y:S01]  /*1fb0*/  STL [R1+0x720], R11 ;  /* 0x0007200b01007387 */ /* 0x0003e20000100800 */
[----:B------:R-:W-:Y:S02]  /*1fc0*/  IMAD.MOV R5, RZ, RZ, -R5 ;  /* 0x000000ffff057224 */ /* 0x000fe400078e0a05 */
[----:B------:R-:W-:Y:S01]  /*1fd0*/  @!P3 IMAD.IADD R10, R10, 0x1, -R41 ;  /* 0x000000010a0ab824 */ /* 0x000fe200078e0a29 */
[----:B------:R-:W-:Y:S01]  /*1fe0*/  ISETP.GE.AND P3, PT, R9, RZ, PT ;  /* 0x000000ff0900720c */ /* 0x000fe20003f66270 */
[----:B------:R-:W-:-:S04]  /*1ff0*/  IMAD.HI.U32 R7, R21, R12, RZ ;  /* 0x0000000c15077227 */ /* 0x000fc800078e00ff */
[----:B0-----:R-:W-:Y:S02]  /*2000*/  IMAD.MOV R8, RZ, RZ, -R4 ;  /* 0x000000ffff087224 */ /* 0x001fe400078e0a04 */
[C---:B------:R-:W-:Y:S02]  /*2010*/  IMAD R14, R41.reuse, R5, R14 ;  /* 0x00000005290e7224 */ /* 0x040fe400078e020e */
[----:B------:R-:W-:Y:S02]  /*2020*/  IMAD.MOV R7, RZ, RZ, -R7 ;  /* 0x000000ffff077224 */ /* 0x000fe400078e0a07 */
[C---:B------:R-:W-:Y:S02]  /*2030*/  IMAD R16, R41.reuse, R8, R16 ;  /* 0x0000000829107224 */ /* 0x040fe400078e0210 */
[----:B-1----:R-:W-:Y:S01]  /*2040*/  IMAD.MOV.U32 R11, RZ, RZ, R10 ;  /* 0x000000ffff0b7224 */ /* 0x002fe200078e000a */
[----:B------:R-:W-:Y:S01]  /*2050*/  LOP3.LUT R10, R6, 0x42, RZ, 0xfc, !PT ;  /* 0x00000042060a7812 */ /* 0x000fe200078efcff */
[----:B------:R-:W-:Y:S01]  /*2060*/  @!P6 IMAD.IADD R0, R0, 0x1, -R41 ;  /* 0x000000010000e824 */ /* 0x000fe200078e0a29 */
[C---:B------:R-:W-:Y:S01]  /*2070*/  ISETP.GT.U32.AND P6, PT, R41.reuse, R14, PT ;  /* 0x0000000e2900720c */ /* 0x040fe20003fc4070 */
[C---:B------:R-:W-:Y:S01]  /*2080*/  IMAD R12, R41.reuse, R7, R12 ;  /* 0x00000007290c7224 */ /* 0x040fe200078e020c */
[----:B------:R-:W-:Y:S01]  /*2090*/  IABS R38, R10 ;  /* 0x0000000a00267213 */ /* 0x000fe20000000000 */
[----:B------:R-:W-:Y:S01]  /*20a0*/  @!P4 IMAD.MOV R11, RZ, RZ, -R11 ;  /* 0x000000ffff0bc224 */ /* 0x000fe200078e0a0b */
[----:B------:R-:W-:Y:S01]  /*20b0*/  ISETP.GT.U32.AND P4, PT, R41, R16, PT ;  /* 0x000000102900720c */ /* 0x000fe20003f84070 */
[----:B------:R-:W-:-:S02]  /*20c0*/  IMAD.MOV.U32 R5, RZ, RZ, R0 ;  /* 0x000000ffff057224 */ /* 0x000fc400078e0000 */
[----:B------:R-:W-:Y:S01]  /*20d0*/  IMAD.HI.U32 R4, R21, R18, RZ ;  /* 0x0000001215047227 */ /* 0x000fe200078e00ff */
[----:B------:R0:W-:Y:S03]  /*20e0*/  STL [R1+0x71c], R11 ;  /* 0x00071c0b01007387 */ /* 0x0001e60000100800 */
[----:B------:R-:W-:Y:S01]  /*20f0*/  @!P5 IMAD.MOV R5, RZ, RZ, -R5 ;  /* 0x000000ffff05d224 */ /* 0x000fe200078e0a05 */
[C---:B------:R-:W-:Y:S01]  /*2100*/  ISETP.GT.U32.AND P5, PT, R41.reuse, R12, PT ;  /* 0x0000000c2900720c */ /* 0x040fe20003fa4070 */
[----:B------:R-:W-:Y:S02]  /*2110*/  IMAD.MOV R4, RZ, RZ, -R4 ;  /* 0x000000ffff047224 */ /* 0x000fe400078e0a04 */
[--C-:B------:R-:W-:Y:S01]  /*2120*/  @!P6 IMAD.IADD R14, R14, 0x1, -R41.reuse ;  /* 0x000000010e0ee824 */ /* 0x100fe200078e0a29 */
[----:B------:R1:W-:Y:S01]  /*2130*/  STL [R1+0x718], R5 ;  /* 0x0007180501007387 */ /* 0x0003e20000100800 */
[C---:B------:R-:W-:Y:S01]  /*2140*/  IMAD R9, R41.reuse, R4, R18 ;  /* 0x0000000429097224 */ /* 0x040fe200078e0212 */
[----:B------:R-:W-:Y:S01]  /*2150*/  LOP3.LUT R18, R6, 0x3a, RZ, 0xfc, !PT ;  /* 0x0000003a06127812 */ /* 0x000fe200078efcff */
[--C-:B------:R-:W-:Y:S01]  /*2160*/  @!P4 IMAD.IADD R16, R16, 0x1, -R41.reuse ;  /* 0x000000011010c824 */ /* 0x100fe200078e0a29 */
[----:B------:R-:W-:Y:S01]  /*2170*/  ISETP.GT.U32.AND P6, PT, R41, R14, PT ;  /* 0x0000000e2900720c */ /* 0x000fe20003fc4070 */
[----:B------:R-:W-:Y:S01]  /*2180*/  IMAD.HI.U32 R0, R21, R34, RZ ;  /* 0x0000002215007227 */ /* 0x000fe200078e00ff */
[----:B------:R-:W-:Y:S01]  /*2190*/  IABS R44, R18 ;  /* 0x00000012002c7213 */ /* 0x000fe20000000000 */
[----:B------:R-:W-:Y:S01]  /*21a0*/  STL [R1+0x8cc], R45 ;  /* 0x0008cc2d01007387 */ /* 0x000fe20000100800 */
[----:B------:R-:W-:Y:S01]  /*21b0*/  ISETP.GT.U32.AND P4, PT, R41, R16, PT ;  /* 0x000000102900720c */ /* 0x000fe20003f84070 */
[----:B------:R-:W-:Y:S01]  /*21c0*/  @!P5 IMAD.IADD R12, R12, 0x1, -R41 ;  /* 0x000000010c0cd824 */ /* 0x000fe200078e0a29 */
[----:B0-----:R-:W-:Y:S01]  /*21d0*/  LOP3.LUT R11, R6, 0x3c, RZ, 0xfc, !PT ;  /* 0x0000003c060b7812 */ /* 0x001fe200078efcff */
[----:B------:R-:W-:Y:S01]  /*21e0*/  IMAD.MOV R0, RZ, RZ, -R0 ;  /* 0x000000ffff007224 */ /* 0x000fe200078e0a00 */
[----:B------:R-:W-:Y:S01]  /*21f0*/  STL [R1+0x8d4], R43 ;  /* 0x0008d42b01007387 */ /* 0x000fe20000100800 */
[----:B-1----:R-:W-:Y:S01]  /*2200*/  IMAD.HI.U32 R5, R21, R24, RZ ;  /* 0x0000001815057227 */ /* 0x002fe200078e00ff */
[----:B------:R-:W-:-:S02]  /*2210*/  ISETP.GT.U32.AND P5, PT, R41, R12, PT ;  /* 0x0000000c2900720c */ /* 0x000fc40003fa4070 */
[----:B------:R-:W-:Y:S01]  /*2220*/  IABS R8, R11 ;  /* 0x0000000b00087213 */ /* 0x000fe20000000000 */
[----:B------:R-:W-:Y:S02]  /*2230*/  IMAD R34, R41, R0, R34 ;  /* 0x0000000029227224 */ /* 0x000fe400078e0222 */
[----:B------:R-:W-:-:S04]  /*2240*/  IMAD.HI.U32 R0, R21, R44, RZ ;  /* 0x0000002c15007227 */ /* 0x000fc800078e00ff */
[----:B------:R-:W-:Y:S02]  /*2250*/  IMAD.MOV R0, RZ, RZ, -R0 ;  /* 0x000000ffff007224 */ /* 0x000fe400078e0a00 */
[--C-:B------:R-:W-:Y:S01]  /*2260*/  @!P6 IMAD.IADD R14, R14, 0x1, -R41.reuse ;  /* 0x000000010e0ee824 */ /* 0x100fe200078e0a29 */
[C---:B------:R-:W-:Y:S01]  /*2270*/  ISETP.GT.U32.AND P6, PT, R41.reuse, R34, PT ;  /* 0x000000222900720c */ /* 0x040fe20003fc4070 */
[--C-:B------:R-:W-:Y:S01]  /*2280*/  @!P4 IMAD.IADD R16, R16, 0x1, -R41.reuse ;  /* 0x000000011010c824 */ /* 0x100fe200078e0a29 */
[C---:B------:R-:W-:Y:S01]  /*2290*/  ISETP.GT.U32.AND P4, PT, R41.reuse, R9, PT ;  /* 0x000000092900720c */ /* 0x040fe20003f84070 */
[----:B------:R-:W-:Y:S02]  /*22a0*/  IMAD R44, R41, R0, R44 ;  /* 0x00000000292c7224 */ /* 0x000fe400078e022c */
[----:B------:R-:W-:Y:S02]  /*22b0*/  @!P5 IMAD.IADD R12, R12, 0x1, -R41 ;  /* 0x000000010c0cd824 */ /* 0x000fe400078e0a29 */
[----:B------:R-:W-:Y:S01]  /*22c0*/  IMAD.HI.U32 R4, R21, R8, RZ ;  /* 0x0000000815047227 */ /* 0x000fe200078e00ff */
[----:B------:R-:W-:-:S03]  /*22d0*/  ISETP.GT.U32.AND P5, PT, R41, R44, PT ;  /* 0x0000002c2900720c */ /* 0x000fc60003fa4070 */
[----:B------:R-:W-:Y:S02]  /*22e0*/  IMAD.MOV R4, RZ, RZ, -R4 ;  /* 0x000000ffff047224 */ /* 0x000fe400078e0a04 */
[----:B------:R-:W-:Y:S02]  /*22f0*/  @!P6 IMAD.IADD R34, R34, 0x1, -R41 ;  /* 0x000000012222e824 */ /* 0x000fe400078e0a29 */
[----:B------:R-:W-:Y:S02]  /*2300*/  IMAD.MOV R7, RZ, RZ, -R5 ;  /* 0x000000ffff077224 */ /* 0x000fe400078e0a05 */
[----:B------:R-:W-:Y:S01]  /*2310*/  IMAD R5, R41, R4, R8 ;  /* 0x0000000429057224 */ /* 0x000fe200078e0208 */
[----:B------:R-:W-:Y:S01]  /*2320*/  LOP3.LUT R8, R6, 0x40, RZ, 0xfc, !PT ;  /* 0x0000004006087812 */ /* 0x000fe200078efcff */
[--C-:B------:R-:W-:Y:S01]  /*2330*/  @!P4 IMAD.IADD R9, R9, 0x1, -R41.reuse ;  /* 0x000000010909c824 */ /* 0x100fe200078e0a29 */
[C---:B------:R-:W-:Y:S01]  /*2340*/  ISETP.GT.U32.AND P6, PT, R41.reuse, R34, PT ;  /* 0x000000222900720c */ /* 0x040fe20003fc4070 */
[----:B------:R-:W-:Y:S01]  /*2350*/  @!P5 IMAD.IADD R44, R44, 0x1, -R41 ;  /* 0x000000012c2cd824 */ /* 0x000fe200078e0a29 */
[----:B------:R-:W-:Y:S01]  /*2360*/  IABS R4, R8 ;  /* 0x0000000800047213 */ /* 0x000fe20000000000 */
[C---:B------:R-:W-:Y:S01]  /*2370*/  IMAD R24, R41.reuse, R7, R24 ;  /* 0x0000000729187224 */ /* 0x040fe200078e0218 */
[----:B------:R-:W-:Y:S01]  /*2380*/  ISETP.GT.U32.AND P4, PT, R41, R9, PT ;  /* 0x000000092900720c */ /* 0x000fe20003f84070 */
[----:B------:R-:W-:Y:S01]  /*2390*/  IMAD.HI.U32 R15, R21, R36, RZ ;  /* 0x00000024150f7227 */ /* 0x000fe200078e00ff */
[----:B------:R-:W-:-:S02]  /*23a0*/  ISETP.GT.U32.AND P5, PT, R41, R44, PT ;  /* 0x0000002c2900720c */ /* 0x000fc40003fa4070 */
[----:B------:R-:W-:Y:S01]  /*23b0*/  LOP3.LUT R7, R6, 0x44, RZ, 0xfc, !PT ;  /* 0x0000004406077812 */ /* 0x000fe200078efcff */
[----:B------:R-:W-:-:S03]  /*23c0*/  IMAD.HI.U32 R0, R21, R4, RZ ;  /* 0x0000000415007227 */ /* 0x000fc600078e00ff */
[----:B------:R-:W-:Y:S01]  /*23d0*/  IABS R20, R7 ;  /* 0x0000000700147213 */ /* 0x000fe20000000000 */
[----:B------:R-:W-:Y:S02]  /*23e0*/  IMAD.MOV R0, RZ, RZ, -R0 ;  /* 0x000000ffff007224 */ /* 0x000fe400078e0a00 */
[--C-:B------:R-:W-:Y:S01]  /*23f0*/  @!P6 IMAD.IADD R34, R34, 0x1, -R41.reuse ;  /* 0x000000012222e824 */ /* 0x100fe200078e0a29 */
[----:B------:R-:W-:Y:S01]  /*2400*/  ISETP.GT.U32.AND P6, PT, R41, R24, PT ;  /* 0x000000182900720c */ /* 0x000fe20003fc4070 */
[--C-:B------:R-:W-:Y:S01]  /*2410*/  @!P4 IMAD.IADD R9, R9, 0x1, -R41.reuse ;  /* 0x000000010909c824 */ /* 0x100fe200078e0a29 */
[C---:B------:R-:W-:Y:S01]  /*2420*/  ISETP.GT.U32.AND P4, PT, R41.reuse, R5, PT ;  /* 0x000000052900720c */ /* 0x040fe20003f84070 */
[----:B------:R-:W-:Y:S02]  /*2430*/  IMAD R39, R41, R0, R4 ;  /* 0x0000000029277224 */ /* 0x000fe400078e0204 */
[----:B------:R-:W-:Y:S02]  /*2440*/  @!P5 IMAD.IADD R44, R44, 0x1, -R41 ;  /* 0x000000012c2cd824 */ /* 0x000fe400078e0a29 */
[----:B------:R-:W-:Y:S01]  /*2450*/  IMAD.HI.U32 R4, R21, R20, RZ ;  /* 0x0000001415047227 */ /* 0x000fe200078e00ff */
[----:B------:R-:W-:-:S03]  /*2460*/  ISETP.GT.U32.AND P5, PT, R41, R39, PT ;  /* 0x000000272900720c */ /* 0x000fc60003fa4070 */
[----:B------:R-:W-:-:S04]  /*2470*/  IMAD.HI.U32 R0, R21, R38, RZ ;  /* 0x0000002615007227 */ /* 0x000fc800078e00ff */
[--C-:B------:R-:W-:Y:S02]  /*2480*/  @!P6 IMAD.IADD R24, R24, 0x1, -R41.reuse ;  /* 0x000000011818e824 */ /* 0x100fe400078e0a29 */
[--C-:B------:R-:W-:Y:S02]  /*2490*/  @!P4 IMAD.IADD R5, R5, 0x1, -R41.reuse ;  /* 0x000000010505c824 */ /* 0x100fe400078e0a29 */
[----:B------:R-:W-:Y:S01]  /*24a0*/  IMAD.MOV R4, RZ, RZ, -R4 ;  /* 0x000000ffff047224 */ /* 0x000fe200078e0a04 */
[----:B------:R-:W-:Y:S01]  /*24b0*/  ISETP.GT.U32.AND P6, PT, R41, R24, PT ;  /* 0x000000182900720c */ /* 0x000fe20003fc4070 */
[----:B------:R-:W-:Y:S01]  /*24c0*/  @!P5 IMAD.IADD R39, R39, 0x1, -R41 ;  /* 0x000000012727d824 */ /* 0x000fe200078e0a29 */
[C---:B------:R-:W-:Y:S01]  /*24d0*/  ISETP.GT.U32.AND P4, PT, R41.reuse, R5, PT ;  /* 0x000000052900720c */ /* 0x040fe20003f84070 */
[----:B------:R-:W-:Y:S02]  /*24e0*/  IMAD.MOV R0, RZ, RZ, -R0 ;  /* 0x000000ffff007224 */ /* 0x000fe400078e0a00 */
[C---:B------:R-:W-:Y:S01]  /*24f0*/  IMAD R37, R41.reuse, R4, R20 ;  /* 0x0000000429257224 */ /* 0x040fe200078e0214 */
[C---:B------:R-:W-:Y:S01]  /*2500*/  ISETP.GT.U32.AND P5, PT, R41.reuse, R39, PT ;  /* 0x000000272900720c */ /* 0x040fe20003fa4070 */
[----:B------:R-:W-:Y:S01]  /*2510*/  IMAD.MOV R15, RZ, RZ, -R15 ;  /* 0x000000ffff0f7224 */ /* 0x000fe200078e0a0f */
[----:B------:R-:W-:Y:S01]  /*2520*/  IABS R20, R35 ;  /* 0x0000002300147213 */ /* 0x000fe20000000000 */
[----:B------:R-:W-:-:S02]  /*2530*/  IMAD R38, R41, R0, R38 ;  /* 0x0000000029267224 */ /* 0x000fc400078e0226 */
[C---:B------:R-:W-:Y:S02]  /*2540*/  IMAD R36, R41.reuse, R15, R36 ;  /* 0x0000000f29247224 */ /* 0x040fe400078e0224 */
[--C-:B------:R-:W-:Y:S01]  /*2550*/  @!P6 IMAD.IADD R24, R24, 0x1, -R41.reuse ;  /* 0x000000011818e824 */ /* 0x100fe200078e0a29 */
[----:B------:R-:W-:Y:S01]  /*2560*/  ISETP.GT.U32.AND P6, PT, R41, R37, PT ;  /* 0x000000252900720c */ /* 0x000fe20003fc4070 */
[----:B------:R-:W-:Y:S01]  /*2570*/  @!P4 IMAD.IADD R5, R5, 0x1, -R41 ;  /* 0x000000010505c824 */ /* 0x000fe200078e0a29 */
[----:B------:R-:W-:Y:S01]  /*2580*/  ISETP.GT.U32.AND P4, PT, R41, R38, PT ;  /* 0x000000262900720c */ /* 0x000fe20003f84070 */
[----:B------:R-:W-:-:S04]  /*2590*/  IMAD.HI.U32 R0, R21, R20, RZ ;  /* 0x0000001415007227 */ /* 0x000fc800078e00ff */
[----:B------:R-:W-:Y:S01]  /*25a0*/  @!P5 IMAD.IADD R39, R39, 0x1, -R41 ;  /* 0x000000012727d824 */ /* 0x000fe200078e0a29 */
[----:B------:R-:W-:Y:S01]  /*25b0*/  ISETP.GT.U32.AND P5, PT, R41, R36, PT ;  /* 0x000000242900720c */ /* 0x000fe20003fa4070 */
[----:B------:R-:W-:Y:S02]  /*25c0*/  IMAD.MOV R31, RZ, RZ, -R0 ;  /* 0x000000ffff1f7224 */ /* 0x000fe400078e0a00 */
[----:B------:R-:W-:-:S04]  /*25d0*/  IMAD.HI.U32 R0, R21, R30, RZ ;  /* 0x0000001e15007227 */ /* 0x000fc800078e00ff */
[--C-:B------:R-:W-:Y:S02]  /*25e0*/  @!P6 IMAD.IADD R37, R37, 0x1, -R41.reuse ;  /* 0x000000012525e824 */ /* 0x100fe400078e0a29 */
[--C-:B------:R-:W-:Y:S02]  /*25f0*/  @!P4 IMAD.IADD R38, R38, 0x1, -R41.reuse ;  /* 0x000000012626c824 */ /* 0x100fe400078e0a29 */
[C---:B------:R-:W-:Y:S01]  /*2600*/  IMAD R31, R41.reuse, R31, R20 ;  /* 0x0000001f291f7224 */ /* 0x040fe200078e0214 */
[C---:B------:R-:W-:Y:S01]  /*2610*/  ISETP.GT.U32.AND P6, PT, R41.reuse, R37, PT ;  /* 0x000000252900720c */ /* 0x040fe20003fc4070 */
[----:B------:R-:W-:Y:S01]  /*2620*/  @!P5 IMAD.IADD R36, R36, 0x1, -R41 ;  /* 0x000000012424d824 */ /* 0x000fe200078e0a29 */
[----:B------:R-:W-:Y:S01]  /*2630*/  ISETP.GT.U32.AND P4, PT, R41, R38, PT ;  /* 0x000000262900720c */ /* 0x000fe20003f84070 */
[----:B------:R-:W-:Y:S02]  /*2640*/  IMAD.MOV R0, RZ, RZ, -R0 ;  /* 0x000000ffff007224 */ /* 0x000fe400078e0a00 */
[----:B------:R-:W-:Y:S01]  /*2650*/  IMAD.HI.U32 R4, R21, R42, RZ ;  /* 0x0000002a15047227 */ /* 0x000fe200078e00ff */
[----:B------:R-:W-:-:S03]  /*2660*/  ISETP.GT.U32.AND P5, PT, R41, R36, PT ;  /* 0x000000242900720c */ /* 0x000fc60003fa4070 */
[----:B------:R-:W-:Y:S01]  /*2670*/  IMAD R20, R41, R0, R30 ;  /* 0x0000000029147224 */ /* 0x000fe200078e021e */
[----:B------:R-:W-:Y:S01]  /*2680*/  LOP3.LUT R30, R6, 0x54, RZ, 0xfc, !PT ;  /* 0x00000054061e7812 */ /* 0x000fe200078efcff */
[----:B------:R-:W-:Y:S02]  /*2690*/  IMAD.MOV R4, RZ, RZ, -R4 ;  /* 0x000000ffff047224 */ /* 0x000fe400078e0a04 */
[--C-:B------:R-:W-:Y:S01]  /*26a0*/  @!P6 IMAD.IADD R37, R37, 0x1, -R41.reuse ;  /* 0x000000012525e824 */ /* 0x100fe200078e0a29 */
[C---:B------:R-:W-:Y:S01]  /*26b0*/  ISETP.GT.U32.AND P6, PT, R41.reuse, R31, PT ;  /* 0x0000001f2900720c */ /* 0x040fe20003fc4070 */
[--C-:B------:R-:W-:Y:S01]  /*26c0*/  @!P4 IMAD.IADD R38, R38, 0x1, -R41.reuse ;  /* 0x000000012626c824 */ /* 0x100fe200078e0a29 */
[C---:B------:R-:W-:Y:S01]  /*26d0*/  ISETP.GT.U32.AND P4, PT, R41.reuse, R33, PT ;  /* 0x000000212900720c */ /* 0x040fe20003f84070 */
[C---:B------:R-:W-:Y:S01]  /*26e0*/  IMAD R0, R41.reuse, R4, R42 ;  /* 0x0000000429007224 */ /* 0x040fe200078e022a */
[----:B------:R-:W-:Y:S01]  /*26f0*/  IABS R42, R29 ;  /* 0x0000001d002a7213 */ /* 0x000fe20000000000 */
[----:B------:R-:W-:Y:S01]  /*2700*/  @!P5 IMAD.IADD R36, R36, 0x1, -R41 ;  /* 0x000000012424d824 */ /* 0x000fe200078e0a29 */
[----:B------:R-:W-:Y:S01]  /*2710*/  ISETP.GT.U32.AND P5, PT, R41, R20, PT ;  /* 0x000000142900720c */ /* 0x000fe20003fa4070 */
[----:B------:R-:W-:-:S04]  /*2720*/  IMAD.HI.U32 R15, R21, R46, RZ ;  /* 0x0000002e150f7227 */ /* 0x000fc800078e00ff */
[----:B------:R-:W-:Y:S02]  /*2730*/  IMAD.MOV R15, RZ, RZ, -R15 ;  /* 0x000000ffff0f7224 */ /* 0x000fe400078e0a0f */
[--C-:B------:R-:W-:Y:S01]  /*2740*/  @!P6 IMAD.IADD R31, R31, 0x1, -R41.reuse ;  /* 0x000000011f1fe824 */ /* 0x100fe200078e0a29 */
[----:B------:R-:W-:Y:S01]  /*2750*/  ISETP.GT.U32.AND P6, PT, R41, R0, PT ;  /* 0x000000002900720c */ /* 0x000fe20003fc4070 */
[--C-:B------:R-:W-:Y:S02]  /*2760*/  @!P4 IMAD.IADD R33, R33, 0x1, -R41.reuse ;  /* 0x000000012121c824 */ /* 0x100fe400078e0a29 */
[----:B------:R-:W-:Y:S02]  /*2770*/  @!P2 IMAD.MOV R16, RZ, RZ, -R16 ;  /* 0x000000ffff10a224 */ /* 0x000fe400078e0a10 */
[----:B------:R-:W-:Y:S01]  /*2780*/  @!P5 IMAD.IADD R20, R20, 0x1, -R41 ;  /* 0x000000011414d824 */ /* 0x000fe200078e0a29 */
[C---:B------:R-:W-:Y:S01]  /*2790*/  ISETP.GT.U32.AND P4, PT, R41.reuse, R33, PT ;  /* 0x000000212900720c */ /* 0x040fe20003f84070 */
[C---:B------:R-:W-:Y:S01]  /*27a0*/  IMAD R4, R41.reuse, R15, R46 ;  /* 0x0000000f29047224 */ /* 0x040fe200078e022e */
[----:B------:R-:W-:Y:S01]  /*27b0*/  ISETP.GT.U32.AND P5, PT, R41, R31, PT ;  /* 0x0000001f2900720c */ /* 0x000fe20003fa4070 */
[----:B------:R-:W-:Y:S01]  /*27c0*/  IMAD.HI.U32 R15, R21, R42, RZ ;  /* 0x0000002a150f7227 */ /* 0x000fe200078e00ff */
[----:B------:R0:W-:Y:S01]  /*27d0*/  STL [R1+0x714], R16 ;  /* 0x0007141001007387 */ /* 0x0001e20000100800 */
[----:B------:R-:W-:-:S02]  /*27e0*/  IABS R46, R30 ;  /* 0x0000001e002e7213 */ /* 0x000fc40000000000 */
[--C-:B------:R-:W-:Y:S01]  /*27f0*/  @!P6 IMAD.IADD R0, R0, 0x1, -R41.reuse ;  /* 0x000000010000e824 */ /* 0x100fe200078e0a29 */
[----:B------:R-:W-:Y:S01]  /*2800*/  ISETP.GT.U32.AND P2, PT, R41, R20, PT ;  /* 0x000000142900720c */ /* 0x000fe20003f44070 */
[----:B------:R-:W-:Y:S01]  /*2810*/  IMAD.HI.U32 R17, R21, R50, RZ ;  /* 0x0000003215117227 */ /* 0x000fe200078e00ff */
[----:B------:R-:W-:Y:S02]  /*2820*/  STL [R1+0x8d0], R52 ;  /* 0x0008d03401007387 */ /* 0x000fe40000100800 */
[----:B------:R-:W-:Y:S01]  /*2830*/  ISETP.GT.U32.AND P6, PT, R41, R0, PT ;  /* 0x000000002900720c */ /* 0x000fe20003fc4070 */
[----:B------:R-:W-:Y:S01]  /*2840*/  @!P4 IMAD.IADD R33, R33, 0x1, -R41 ;  /* 0x000000012121c824 */ /* 0x000fe200078e0a29 */
[----:B------:R-:W-:Y:S01]  /*2850*/  ISETP.GT.U32.AND P4, PT, R41, R4, PT ;  /* 0x000000042900720c */ /* 0x000fe20003f84070 */
[----:B0-----:R-:W-:Y:S02]  /*2860*/  IMAD.MOV R16, RZ, RZ, -R15 ;  /* 0x000000ffff107224 */ /* 0x001fe400078e0a0f */
[----:B------:R-:W-:-:S04]  /*2870*/  IMAD.HI.U32 R15, R21, R46, RZ ;  /* 0x0000002e150f7227 */ /* 0x000fc800078e00ff */
[----:B------:R-:W-:Y:S01]  /*2880*/  IMAD R43, R41, R16, R42 ;  /* 0x00000010292b7224 */ /* 0x000fe200078e022a */
[----:B------:R-:W-:Y:S01]  /*2890*/  LOP3.LUT R42, R6, 0x5c, RZ, 0xfc, !PT ;  /* 0x0000005c062a7812 */ /* 0x000fe200078efcff */
[----:B------:R-:W-:Y:S02]  /*28a0*/  @!P5 IMAD.IADD R31, R31, 0x1, -R41 ;  /* 0x000000011f1fd824 */ /* 0x000fe400078e0a29 */
[----:B------:R-:W-:Y:S01]  /*28b0*/  IMAD.MOV R15, RZ, RZ, -R15 ;  /* 0x000000ffff0f7224 */ /* 0x000fe200078e0a0f */
[C---:B------:R-:W-:Y:S01]  /*28c0*/  ISETP.GT.U32.AND P5, PT, R41.reuse, R43, PT ;  /* 0x0000002b2900720c */ /* 0x040fe20003fa4070 */
[--C-:B------:R-:W-:Y:S01]  /*28d0*/  @!P6 IMAD.IADD R0, R0, 0x1, -R41.reuse ;  /* 0x000000010000e824 */ /* 0x100fe200078e0a29 */
[----:B------:R0:W-:Y:S01]  /*28e0*/  STL [R1+0x8dc], R42 ;  /* 0x0008dc2a01007387 */ /* 0x0001e20000100800 */
[----:B------:R-:W-:Y:S02]  /*28f0*/  IMAD R51, R41, R15, R46 ;  /* 0x0000000f29337224 */ /* 0x000fe400078e022e */
[----:B------:R-:W-:-:S02]  /*2900*/  @!P4 IMAD.IADD R4, R4, 0x1, -R41 ;  /* 0x000000010404c824 */ /* 0x000fc400078e0a29 */
[----:B------:R-:W-:Y:S01]  /*2910*/  IMAD.HI.U32 R16, R21, R48, RZ ;  /* 0x0000003015107227 */ /* 0x000fe200078e00ff */
[C---:B------:R-:W-:Y:S02]  /*2920*/  ISETP.GT.U32.AND P6, PT, R41.reuse, R51, PT ;  /* 0x000000332900720c */ /* 0x040fe40003fc4070 */
[----:B------:R-:W-:Y:S01]  /*2930*/  ISETP.GT.U32.AND P4, PT, R41, R4, PT ;  /* 0x000000042900720c */ /* 0x000fe20003f84070 */
[----:B------:R-:W-:Y:S01]  /*2940*/  IMAD.MOV R16, RZ, RZ, -R16 ;  /* 0x000000ffff107224 */ /* 0x000fe200078e0a10 */
[----:B0-----:R-:W-:Y:S01]  /*2950*/  IABS R42, R42 ;  /* 0x0000002a002a7213 */ /* 0x001fe20000000000 */
[----:B------:R-:W-:Y:S02]  /*2960*/  @!P5 IMAD.IADD R43, R43, 0x1, -R41 ;  /* 0x000000012b2bd824 */ /* 0x000fe400078e0a29 */
[C---:B------:R-:W-:Y:S01]  /*2970*/  IMAD R47, R41.reuse, R16, R48 ;  /* 0x00000010292f7224 */ /* 0x040fe200078e0230 */
[----:B------:R-:W-:Y:S01]  /*2980*/  IABS R16, R52 ;  /* 0x0000003400107213 */ /* 0x000fe20000000000 */
[----:B------:R-:W-:Y:S01]  /*2990*/  IMAD.MOV R17, RZ, RZ, -R17 ;  /* 0x000000ffff117224 */ /* 0x000fe200078e0a11 */
[----:B------:R-:W-:Y:S01]  /*29a0*/  ISETP.GT.U32.AND P5, PT, R41, R43, PT ;  /* 0x0000002b2900720c */ /* 0x000fe20003fa4070 */
[--C-:B------:R-:W-:Y:S01]  /*29b0*/  @!P2 IMAD.IADD R20, R20, 0x1, -R41.reuse ;  /* 0x000000011414a824 */ /* 0x100fe200078e0a29 */
[----:B------:R-:W-:Y:S01]  /*29c0*/  ISETP.GE.AND P2, PT, R19, RZ, PT ;  /* 0x000000ff1300720c */ /* 0x000fe20003f46270 */
[--C-:B------:R-:W-:Y:S01]  /*29d0*/  @!P6 IMAD.IADD R51, R51, 0x1, -R41.reuse ;  /* 0x000000013333e824 */ /* 0x100fe200078e0a29 */
[C---:B------:R-:W-:Y:S01]  /*29e0*/  LOP3.LUT R19, R6.reuse, 0x5e, RZ, 0xfc, !PT ;  /* 0x0000005e06137812 */ /* 0x040fe200078efcff */
[----:B------:R-:W-:Y:S01]  /*29f0*/  IMAD R45, R41, R17, R50 ;  /* 0x00000011292d7224 */ /* 0x000fe200078e0232 */
[----:B------:R-:W-:Y:S01]  /*2a00*/  LOP3.LUT R17, R6, 0x60, RZ, 0xfc, !PT ;  /* 0x0000006006117812 */ /* 0x000fe200078efcff */
[----:B------:R-:W-:Y:S01]  /*2a10*/  IMAD.HI.U32 R15, R21, R16, RZ ;  /* 0x00000010150f7227 */ /* 0x000fe200078e00ff */
[C---:B------:R-:W-:Y:S01]  /*2a20*/  ISETP.GT.U32.AND P6, PT, R41.reuse, R51, PT ;  /* 0x000000332900720c */ /* 0x040fe20003fc4070 */
[----:B------:R-:W-:Y:S01]  /*2a30*/  STL [R1+0x8d8], R19 ;  /* 0x0008d81301007387 */ /* 0x000fe20000100800 */
[----:B------:R-:W-:Y:S01]  /*2a40*/  IABS R46, R17 ;  /* 0x00000011002e7213 */ /* 0x000fe20000000000 */
[--C-:B------:R-:W-:Y:S01]  /*2a50*/  @!P4 IMAD.IADD R4, R4, 0x1, -R41.reuse ;  /* 0x000000010404c824 */ /* 0x100fe200078e0a29 */
[----:B------:R-:W-:Y:S01]  /*2a60*/  ISETP.GT.U32.AND P4, PT, R41, R47, PT ;  /* 0x0000002f2900720c */ /* 0x000fe20003f84070 */
[----:B------:R-:W-:Y:S01]  /*2a70*/  @!P5 IMAD.IADD R43, R43, 0x1, -R41 ;  /* 0x000000012b2bd824 */ /* 0x000fe200078e0a29 */
[----:B------:R0:W-:Y:S01]  /*2a80*/  STL [R1+0x8e4], R17 ;  /* 0x0008e41101007387 */ /* 0x0001e20000100800 */
[----:B------:R-:W-:Y:S01]  /*2a90*/  IMAD.MOV R15, RZ, RZ, -R15 ;  /* 0x000000ffff0f7224 */ /* 0x000fe200078e0a0f */
[----:B------:R-:W-:Y:S01]  /*2aa0*/  ISETP.GT.U32.AND P5, PT, R41, R45, PT ;  /* 0x0000002d2900720c */ /* 0x000fe20003fa4070 */
[----:B------:R-:W-:Y:S01]  /*2ab0*/  @!P2 IMAD.MOV R34, RZ, RZ, -R34 ;  /* 0x000000ffff22a224 */ /* 0x000fe200078e0a22 */
[----:B------:R1:W-:Y:S01]  /*2ac0*/  STL [R1+0x6cc], R43 ;  /* 0x0006cc2b01007387 */ /* 0x0003e20000100800 */
[----:B------:R-:W-:-:S02]  /*2ad0*/  IABS R92, R19 ;  /* 0x00000013005c7213 */ /* 0x000fc40000000000 */
[--C-:B------:R-:W-:Y:S02]  /*2ae0*/  @!P6 IMAD.IADD R51, R51, 0x1, -R41.reuse ;  /* 0x000000013333e824 */ /* 0x100fe400078e0a29 */
[----:B0-----:R-:W-:Y:S02]  /*2af0*/  IMAD.MOV.U32 R17, RZ, RZ, R14 ;  /* 0x000000ffff117224 */ /* 0x001fe400078e000e */
[--C-:B------:R-:W-:Y:S01]  /*2b00*/  @!P4 IMAD.IADD R47, R47, 0x1, -R41.reuse ;  /* 0x000000012f2fc824 */ /* 0x100fe200078e0a29 */
[----:B------:R-:W-:Y:S01]  /*2b10*/  STL [R1+0x6c8], R51 ;  /* 0x0006c83301007387 */ /* 0x000fe20000100800 */
[----:B-1----:R-:W-:Y:S02]  /*2b20*/  IMAD R43, R41, R15, R16 ;  /* 0x0000000f292b7224 */ /* 0x002fe400078e0210 */
[----:B------:R-:W-:Y:S01]  /*2b30*/  @!P5 IMAD.IADD R45, R45, 0x1, -R41 ;  /* 0x000000012d2dd824 */ /* 0x000fe200078e0a29 */
[----:B------:R-:W-:Y:S01]  /*2b40*/  ISETP.GT.U32.AND P4, PT, R41, R47, PT ;  /* 0x0000002f2900720c */ /* 0x000fe20003f84070 */
[----:B------:R-:W-:Y:S01]  /*2b50*/  IMAD.HI.U32 R15, R21, R42, RZ ;  /* 0x0000002a150f7227 */ /* 0x000fe200078e00ff */
[----:B------:R-:W-:-:S02]  /*2b60*/  ISETP.GT.U32.AND P6, PT, R41, R43, PT ;  /* 0x0000002b2900720c */ /* 0x000fc40003fc4070 */
[----:B------:R-:W-:Y:S01]  /*2b70*/  ISETP.GT.U32.AND P5, PT, R41, R45, PT ;  /* 0x0000002d2900720c */ /* 0x000fe20003fa4070 */
[----:B------:R-:W-:Y:S01]  /*2b80*/  @!P0 IMAD.MOV R17, RZ, RZ, -R17 ;  /* 0x000000ffff118224 */ /* 0x000fe200078e0a11 */
[----:B------:R-:W-:Y:S01]  /*2b90*/  ISETP.GE.AND P0, PT, R18, RZ, PT ;  /* 0x000000ff1200720c */ /* 0x000fe20003f06270 */
[----:B------:R-:W-:Y:S01]  /*2ba0*/  IMAD.HI.U32 R16, R21, R92, RZ ;  /* 0x0000005c15107227 */ /* 0x000fe200078e00ff */
[----:B------:R-:W-:Y:S02]  /*2bb0*/  LOP3.LUT R18, R6, 0x62, RZ, 0xfc, !PT ;  /* 0x0000006206127812 */ /* 0x000fe400078efcff */
[----:B------:R0:W-:Y:S01]  /*2bc0*/  STL [R1+0x710], R17 ;  /* 0x0007101101007387 */ /* 0x0001e20000100800 */
[----:B------:R-:W-:Y:S02]  /*2bd0*/  IMAD.MOV R15, RZ, RZ, -R15 ;  /* 0x000000ffff0f7224 */ /* 0x000fe400078e0a0f */
[----:B------:R-:W-:Y:S02]  /*2be0*/  IMAD.MOV R16, RZ, RZ, -R16 ;  /* 0x000000ffff107224 */ /* 0x000fe400078e0a10 */
[----:B------:R-:W-:-:S02]  /*2bf0*/  @!P6 IMAD.IADD R43, R43, 0x1, -R41 ;  /* 0x000000012b2be824 */ /* 0x000fc400078e0a29 */
[----:B------:R-:W-:-:S03]  /*2c00*/  IMAD.HI.U32 R14, R21, R46, RZ ;  /* 0x0000002e150e7227 */ /* 0x000fc600078e00ff */
[C---:B------:R-:W-:Y:S01]  /*2c10*/  ISETP.GT.U32.AND P6, PT, R41.reuse, R43, PT ;  /* 0x0000002b2900720c */ /* 0x040fe20003fc4070 */
[----:B0-----:R-:W-:Y:S01]  /*2c20*/  IMAD R17, R41, R15, R42 ;  /* 0x0000000f29117224 */ /* 0x001fe200078e022a */
[C---:B------:R-:W-:Y:S01]  /*2c30*/  LOP3.LUT R42, R6.reuse, 0x64, RZ, 0xfc, !PT ;  /* 0x00000064062a7812 */ /* 0x040fe200078efcff */
[--C-:B------:R-:W-:Y:S01]  /*2c40*/  @!P4 IMAD.IADD R47, R47, 0x1, -R41.reuse ;  /* 0x000000012f2fc824 */ /* 0x100fe200078e0a29 */
[C---:B------:R-:W-:Y:S01]  /*2c50*/  LOP3.LUT R15, R6.reuse, 0x66, RZ, 0xfc, !PT ;  /* 0x00000066060f7812 */ /* 0x040fe200078efcff */
[C---:B------:R-:W-:Y:S01]  /*2c60*/  IMAD R92, R41.reuse, R16, R92 ;  /* 0x00000010295c7224 */ /* 0x040fe200078e025c */
[----:B------:R-:W-:Y:S01]  /*2c70*/  ISETP.GT.U32.AND P4, PT, R41, R17, PT ;  /* 0x000000112900720c */ /* 0x000fe20003f84070 */
[----:B------:R-:W-:Y:S01]  /*2c80*/  IMAD.MOV R14, RZ, RZ, -R14 ;  /* 0x000000ffff0e7224 */ /* 0x000fe200078e0a0e */
[----:B------:R0:W-:Y:S01]  /*2c90*/  STL [R1+0x6c4], R47 ;  /* 0x0006c42f01007387 */ /* 0x0001e20000100800 */
[--C-:B------:R-:W-:Y:S01]  /*2ca0*/  @!P5 IMAD.IADD R45, R45, 0x1, -R41.reuse ;  /* 0x000000012d2dd824 */ /* 0x100fe200078e0a29 */
[C---:B------:R-:W-:Y:S01]  /*2cb0*/  ISETP.GT.U32.AND P5, PT, R41.reuse, R92, PT ;  /* 0x0000005c2900720c */ /* 0x040fe20003fa4070 */
[----:B------:R-:W-:Y:S01]  /*2cc0*/  IMAD R19, R41, R14, R46 ;  /* 0x0000000e29137224 */ /* 0x000fe200078e022e */
[----:B------:R1:W-:Y:S01]  /*2cd0*/  STL [R1+0x8e0], R18 ;  /* 0x0008e01201007387 */ /* 0x0003e20000100800 */
[--C-:B------:R-:W-:Y:S01]  /*2ce0*/  @!P6 IMAD.IADD R43, R43, 0x1, -R41.reuse ;  /* 0x000000012b2be824 */ /* 0x100fe200078e0a29 */
[----:B------:R-:W-:Y:S01]  /*2cf0*/  IABS R14, R42 ;  /* 0x0000002a000e7213 */ /* 0x000fe20000000000 */
[----:B------:R-:W-:Y:S01]  /*2d00*/  @!P0 IMAD.MOV R44, RZ, RZ, -R44 ;  /* 0x000000ffff2c8224 */ /* 0x000fe200078e0a2c */
[----:B------:R-:W-:Y:S01]  /*2d10*/  ISETP.GT.U32.AND P6, PT, R41, R19, PT ;  /* 0x000000132900720c */ /* 0x000fe20003fc4070 */
[----:B------:R3:W-:Y:S01]  /*2d20*/  STL [R1+0x8ec], R42 ;  /* 0x0008ec2a01007387 */ /* 0x0007e20000100800 */
[----:B------:R-:W-:Y:S01]  /*2d30*/  IABS R16, R15 ;  /* 0x0000000f00107213 */ /* 0x000fe20000000000 */
[--C-:B------:R-:W-:Y:S01]  /*2d40*/  @!P4 IMAD.IADD R17, R17, 0x1, -R41.reuse ;  /* 0x000000011111c824 */ /* 0x100fe200078e0a29 */
[----:B0-----:R-:W-:Y:S01]  /*2d50*/  LOP3.LUT R47, R6, 0x72, RZ, 0xfc, !PT ;  /* 0x00000072062f7812 */ /* 0x001fe200078efcff */
[----:B------:R0:W-:Y:S01]  /*2d60*/  STL [R1+0x8e8], R15 ;  /* 0x0008e80f01007387 */ /* 0x0001e20000100800 */
[----:B-1----:R-:W-:Y:S01]  /*2d70*/  IABS R18, R18 ;  /* 0x0000001200127213 */ /* 0x002fe20000000000 */
[--C-:B------:R-:W-:Y:S01]  /*2d80*/  @!P5 IMAD.IADD R92, R92, 0x1, -R41.reuse ;  /* 0x000000015c5cd824 */ /* 0x100fe200078e0a29 */
[C---:B------:R-:W-:Y:S01]  /*2d90*/  ISETP.GT.U32.AND P4, PT, R41.reuse, R17, PT ;  /* 0x000000112900720c */ /* 0x040fe20003f84070 */
[----:B------:R-:W-:Y:S01]  /*2da0*/  STL [R1+0x6c0], R45 ;  /* 0x0006c02d01007387 */ /* 0x000fe20000100800 */
[----:B------:R-:W-:Y:S01]  /*2db0*/  LOP3.LUT R46, R6, 0x74, RZ, 0xfc, !PT ;  /* 0x00000074062e7812 */ /* 0x000fe200078efcff */
[----:B---3--:R-:W-:Y:S01]  /*2dc0*/  IMAD.MOV.U32 R42, RZ, RZ, R12 ;  /* 0x000000ffff2a7224 */ /* 0x008fe200078e000c */
[----:B------:R-:W-:Y:S01]  /*2dd0*/  ISETP.GT.U32.AND P5, PT, R41, R92, PT ;  /* 0x0000005c2900720c */ /* 0x000fe20003fa4070 */
[----:B------:R-:W-:Y:S01]  /*2de0*/  IMAD.HI.U32 R12, R21, R18, RZ ;  /* 0x00000012150c7227 */ /* 0x000fe200078e00ff */
[----:B------:R1:W-:Y:S03]  /*2df0*/  STL [R1+0x6ac], R43 ;  /* 0x0006ac2b01007387 */ /* 0x0003e60000100800 */
[----:B------:R-:W-:-:S02]  /*2e00*/  @!P6 IMAD.IADD R19, R19, 0x1, -R41 ;  /* 0x000000011313e824 */ /* 0x000fc400078e0a29 */
[----:B------:R-:W-:Y:S02]  /*2e10*/  IMAD.MOV R12, RZ, RZ, -R12 ;  /* 0x000000ffff0c7224 */ /* 0x000fe400078e0a0c */
[----:B0-----:R-:W-:Y:S01]  /*2e20*/  IMAD.HI.U32 R15, R21, R14, RZ ;  /* 0x0000000e150f7227 */ /* 0x001fe200078e00ff */
[----:B------:R-:W-:Y:S02]  /*2e30*/  ISETP.GT.U32.AND P6, PT, R41, R19, PT ;  /* 0x000000132900720c */ /* 0x000fe40003fc4070 */
[C---:B-1----:R-:W-:Y:S01]  /*2e40*/  LOP3.LUT R43, R6.reuse, 0x68, RZ, 0xfc, !PT ;  /* 0x00000068062b7812 */ /* 0x042fe200078efcff */
[----:B------:R-:W-:Y:S01]  /*2e50*/  @!P1 IMAD.MOV R42, RZ, RZ, -R42 ;  /* 0x000000ffff2a9224 */ /* 0x000fe200078e0a2a */
[----:B------:R-:W-:Y:S01]  /*2e60*/  ISETP.GE.AND P1, PT, R11, RZ, PT ;  /* 0x000000ff0b00720c */ /* 0x000fe20003f26270 */
[----:B------:R-:W-:Y:S01]  /*2e70*/  @!P4 IMAD.IADD R17, R17, 0x1, -R41 ;  /* 0x000000011111c824 */ /* 0x000fe200078e0a29 */
[----:B------:R-:W-:Y:S01]  /*2e80*/  ISETP.GE.AND P4, PT, R13, RZ, PT ;  /* 0x000000ff0d00720c */ /* 0x000fe20003f86270 */
[C---:B------:R-:W-:Y:S01]  /*2e90*/  IMAD R18, R41.reuse, R12, R18 ;  /* 0x0000000c29127224 */ /* 0x040fe200078e0212 */
[----:B------:R0:W-:Y:S01]  /*2ea0*/  STL [R1+0x70c], R42 ;  /* 0x00070c2a01007387 */ /* 0x0001e20000100800 */
[----:B------:R-:W-:Y:S01]  /*2eb0*/  IMAD.MOV R15, RZ, RZ, -R15 ;  /* 0x000000ffff0f7224 */ /* 0x000fe200078e0a0f */
[----:B------:R-:W-:Y:S01]  /*2ec0*/  LOP3.LUT R13, R6, 0x6c, RZ, 0xfc, !PT ;  /* 0x0000006c060d7812 */ /* 0x000fe200078efcff */
[----:B------:R-:W-:Y:S01]  /*2ed0*/  @!P5 IMAD.IADD R92, R92, 0x1, -R41 ;  /* 0x000000015c5cd824 */ /* 0x000fe200078e0a29 */
[----:B------:R1:W-:Y:S01]  /*2ee0*/  STL [R1+0x6a8], R17 ;  /* 0x0006a81101007387 */ /* 0x0003e20000100800 */
[----:B------:R-:W-:Y:S01]  /*2ef0*/  ISETP.GT.U32.AND P5, PT, R41, R18, PT ;  /* 0x000000122900720c */ /* 0x000fe20003fa4070 */
[----:B------:R-:W-:Y:S01]  /*2f00*/  IMAD.HI.U32 R11, R21, R16, RZ ;  /* 0x00000010150b7227 */ /* 0x000fe200078e00ff */
[C---:B------:R-:W-:Y:S01]  /*2f10*/  LOP3.LUT R12, R6.reuse, 0x6e, RZ, 0xfc, !PT ;  /* 0x0000006e060c7812 */ /* 0x040fe200078efcff */
[----:B------:R3:W-:Y:S01]  /*2f20*/  STL [R1+0x8f4], R43 ;  /* 0x0008f42b01007387 */ /* 0x0007e20000100800 */
[----:B0-----:R-:W-:Y:S01]  /*2f30*/  LOP3.LUT R42, R6, 0x6a, RZ, 0xfc, !PT ;  /* 0x0000006a062a7812 */ /* 0x001fe200078efcff */
[----:B------:R-:W-:-:S02]  /*2f40*/  IMAD.MOV R11, RZ, RZ, -R11 ;  /* 0x000000ffff0b7224 */ /* 0x000fc400078e0a0b */
[--C-:B------:R-:W-:Y:S02]  /*2f50*/  @!P6 IMAD.IADD R19, R19, 0x1, -R41.reuse ;  /* 0x000000011313e824 */ /* 0x100fe400078e0a29 */
[C---:B-1----:R-:W-:Y:S01]  /*2f60*/  IMAD R17, R41.reuse, R15, R14 ;  /* 0x0000000f29117224 */ /* 0x042fe200078e020e */
[----:B------:R-:W-:Y:S01]  /*2f70*/  IABS R15, R43 ;  /* 0x0000002b000f7213 */ /* 0x000fe20000000000 */
[----:B------:R0:W-:Y:S01]  /*2f80*/  STL [R1+0x8f0], R42 ;  /* 0x0008f02a01007387 */ /* 0x0001e20000100800 */
[----:B------:R-:W-:Y:S01]  /*2f90*/  IABS R14, R42 ;  /* 0x0000002a000e7213 */ /* 0x000fe20000000000 */
[C---:B------:R-:W-:Y:S01]  /*2fa0*/  IMAD R16, R41.reuse, R11, R16 ;  /* 0x0000000b29107224 */ /* 0x040fe200078e0210 */
[C---:B------:R-:W-:Y:S01]  /*2fb0*/  ISETP.GT.U32.AND P6, PT, R41.reuse, R17, PT ;  /* 0x000000112900720c */ /* 0x040fe20003fc4070 */
[----:B------:R-:W-:Y:S01]  /*2fc0*/  @!P5 IMAD.IADD R18, R18, 0x1, -R41 ;  /* 0x000000011212d824 */ /* 0x000fe200078e0a29 */
[----:B------:R1:W-:Y:S01]  /*2fd0*/  STL [R1+0x914], R13 ;  /* 0x0009140d01007387 */ /* 0x0003e20000100800 */
[----:B------:R-:W-:Y:S01]  /*2fe0*/  IMAD.MOV.U32 R45, RZ, RZ, R9 ;  /* 0x000000ffff2d7224 */ /* 0x000fe200078e0009 */
[----:B------:R-:W-:Y:S01]  /*2ff0*/  ISETP.GT.U32.AND P5, PT, R41, R16, PT ;  /* 0x000000102900720c */ /* 0x000fe20003fa4070 */
[----:B---3--:R-:W-:Y:S01]  /*3000*/  IMAD.HI.U32 R43, R21, R14, RZ ;  /* 0x0000000e152b7227 */ /* 0x008fe200078e00ff */
[----:B------:R3:W-:Y:S01]  /*3010*/  STL [R1+0x910], R12 ;  /* 0x0009100c01007387 */ /* 0x0007e20000100800 */
[----:B------:R-:W-:-:S02]  /*3020*/  LOP3.LUT R11, R6, 0x70, RZ, 0xfc, !PT ;  /* 0x00000070060b7812 */ /* 0x000fc400078efcff */
[----:B0-----:R-:W-:Y:S01]  /*3030*/  IMAD.HI.U32 R42, R21, R15, RZ ;  /* 0x0000000f152a7227 */ /* 0x001fe200078e00ff */
[----:B-1----:R-:W-:-:S03]  /*3040*/  IABS R13, R13 ;  /* 0x0000000d000d7213 */ /* 0x002fc60000000000 */
[----:B------:R-:W-:Y:S01]  /*3050*/  IMAD.MOV R42, RZ, RZ, -R42 ;  /* 0x000000ffff2a7224 */ /* 0x000fe200078e0a2a */
[----:B------:R0:W-:Y:S01]  /*3060*/  STL [R1+0x918], R11 ;  /* 0x0009180b01007387 */ /* 0x0001e20000100800 */
[----:B------:R-:W-:Y:S01]  /*3070*/  @!P6 IMAD.IADD R17, R17, 0x1, -R41 ;  /* 0x000000011111e824 */ /* 0x000fe200078e0a29 */
[----:B---3--:R-:W-:Y:S01]  /*3080*/  IABS R12, R12 ;  /* 0x0000000c000c7213 */ /* 0x008fe20000000000 */
[C---:B------:R-:W-:Y:S02]  /*3090*/  IMAD R15, R41.reuse, R42, R15 ;  /* 0x0000002a290f7224 */ /* 0x040fe400078e020f */
[----:B------:R-:W-:Y:S01]  /*30a0*/  @!P5 IMAD.IADD R16, R16, 0x1, -R41 ;  /* 0x000000011010d824 */ /* 0x000fe200078e0a29 */
[C---:B------:R-:W-:Y:S01]  /*30b0*/  ISETP.GT.U32.AND P5, PT, R41.reuse, R18, PT ;  /* 0x000000122900720c */ /* 0x040fe20003fa4070 */
[----:B------:R-:W-:Y:S01]  /*30c0*/  @!P3 IMAD.MOV R45, RZ, RZ, -R45 ;  /* 0x000000ffff2db224 */ /* 0x000fe200078e0a2d */
[----:B------:R-:W-:Y:S01]  /*30d0*/  ISETP.GT.U32.AND P6, PT, R41, R15, PT ;  /* 0x0000000f2900720c */ /* 0x000fe20003fc4070 */
[----:B------:R-:W-:Y:S01]  /*30e0*/  IMAD.HI.U32 R42, R21, R13, RZ ;  /* 0x0000000d152a7227 */ /* 0x000fe200078e00ff */
[----:B------:R-:W-:-:S02]  /*30f0*/  ISETP.GT.U32.AND P3, PT, R41, R16, PT ;  /* 0x000000102900720c */ /* 0x000fc40003f64070 */
[----:B0-----:R-:W-:Y:S01]  /*3100*/  IABS R11, R11 ;  /* 0x0000000b000b7213 */ /* 0x001fe20000000000 */
[----:B------:R-:W-:Y:S01]  /*3110*/  IMAD.MOV R43, RZ, RZ, -R43 ;  /* 0x000000ffff2b7224 */ /* 0x000fe200078e0a2b */
[----:B------:R0:W-:Y:S01]  /*3120*/  STL [R1+0x708], R45 ;  /* 0x0007082d01007387 */ /* 0x0001e20000100800 */
[----:B------:R-:W-:Y:S01]  /*3130*/  IMAD.MOV R42, RZ, RZ, -R42 ;  /* 0x000000ffff2a7224 */ /* 0x000fe200078e0a2a */
[C---:B------:R-:W-:Y:S01]  /*3140*/  ISETP.GT.U32.AND P2, PT, R41.reuse, R17, PT ;  /* 0x000000112900720c */ /* 0x040fe20003f44070 */
[----:B------:R-:W-:Y:S01]  /*3150*/  IMAD R14, R41, R43, R14 ;  /* 0x0000002b290e7224 */ /* 0x000fe200078e020e */
[----:B------:R1:W-:Y:S01]  /*3160*/  STL [R1+0x704], R34 ;  /* 0x0007042201007387 */ /* 0x0003e20000100800 */
[----:B------:R-:W-:-:S03]  /*3170*/  IMAD.HI.U32 R9, R21, R12, RZ ;  /* 0x0000000c15097227 */ /* 0x000fc600078e00ff */
[----:B------:R-:W-:Y:S01]  /*3180*/  STL [R1+0x904], R47 ;  /* 0x0009042f01007387 */ /* 0x000fe20000100800 */
[----:B------:R-:W-:Y:S01]  /*3190*/  @!P6 IMAD.IADD R15, R15, 0x1, -R41 ;  /* 0x000000010f0fe824 */ /* 0x000fe200078e0a29 */
[----:B0-----:R-:W-:Y:S01]  /*31a0*/  LOP3.LUT R45, R6, 0x76, RZ, 0xfc, !PT ;  /* 0x00000076062d7812 */ /* 0x001fe200078efcff */
[C---:B------:R-:W-:Y:S01]  /*31b0*/  IMAD R13, R41.reuse, R42, R13 ;  /* 0x0000002a290d7224 */ /* 0x040fe200078e020d */
[----:B------:R-:W-:Y:S01]  /*31c0*/  STL [R1+0x908], R46 ;  /* 0x0009082e01007387 */ /* 0x000fe20000100800 */
[----:B------:R-:W-:Y:S01]  /*31d0*/  @!P5 IMAD.IADD R18, R18, 0x1, -R41 ;  /* 0x000000011212d824 */ /* 0x000fe200078e0a29 */
[C---:B------:R-:W-:Y:S01]  /*31e0*/  ISETP.GT.U32.AND P6, PT, R41.reuse, R15, PT ;  /* 0x0000000f2900720c */ /* 0x040fe20003fc4070 */
[----:B------:R-:W-:Y:S01]  /*31f0*/  IMAD.MOV R9, RZ, RZ, -R9 ;  /* 0x000000ffff097224 */ /* 0x000fe200078e0a09 */
[----:B------:R-:W-:Y:S01]  /*3200*/  ISETP.GT.U32.AND P5, PT, R41, R14, PT ;  /* 0x0000000e2900720c */ /* 0x000fe20003fa4070 */
[----:B-1----:R-:W-:Y:S01]  /*3210*/  IMAD.HI.U32 R34, R21, R11, RZ ;  /* 0x0000000b15227227 */ /* 0x002fe200078e00ff */
[----:B------:R-:W-:Y:S03]  /*3220*/  STL [R1+0x90c], R45 ;  /* 0x00090c2d01007387 */ /* 0x000fe60000100800 */
[--C-:B------:R-:W-:Y:S01]  /*3230*/  @!P3 IMAD.IADD R16, R16, 0x1, -R41.reuse ;  /* 0x000000011010b824 */ /* 0x100fe200078e0a29 */
[C---:B------:R-:W-:Y:S01]  /*3240*/  ISETP.GT.U32.AND P3, PT, R41.reuse, R13, PT ;  /* 0x0000000d2900720c */ /* 0x040fe20003f64070 */
[----:B------:R-:W-:Y:S01]  /*3250*/  IMAD R12, R41, R9, R12 ;  /* 0x00000009290c7224 */ /* 0x000fe200078e020c */
[----:B------:R-:W-:Y:S01]  /*3260*/  IABS R9, R46 ;  /* 0x0000002e00097213 */ /* 0x000fe20000000000 */
[----:B------:R-:W-:Y:S01]  /*3270*/  IMAD.MOV R34, RZ, RZ, -R34 ;  /* 0x000000ffff227224 */ /* 0x000fe200078e0a22 */
[----:B------:R0:W-:Y:S01]  /*3280*/  STL [R1+0x700], R44 ;  /* 0x0007002c01007387 */ /* 0x0001e20000100800 */
[----:B------:R-:W-:Y:S01]  /*3290*/  @!P6 IMAD.IADD R15, R15, 0x1, -R41 ;  /* 0x000000010f0fe824 */ /* 0x000fe200078e0a29 */
[C---:B------:R-:W-:Y:S01]  /*32a0*/  ISETP.GT.U32.AND P6, PT, R41.reuse, R12, PT ;  /* 0x0000000c2900720c */ /* 0x040fe20003fc4070 */
[----:B------:R-:W-:Y:S01]  /*32b0*/  IMAD R11, R41, R34, R11 ;  /* 0x00000022290b7224 */ /* 0x000fe200078e020b */
[----:B------:R-:W-:Y:S01]  /*32c0*/  IABS R34, R47 ;  /* 0x0000002f00227213 */ /* 0x000fe20000000000 */
[----:B------:R-:W-:-:S02]  /*32d0*/  @!P5 IMAD.IADD R14, R14, 0x1, -R41 ;  /* 0x000000010e0ed824 */ /* 0x000fc400078e0a29 */
[----:B------:R-:W-:Y:S01]  /*32e0*/  IMAD.HI.U32 R42, R21, R9, RZ ;  /* 0x00000009152a7227 */ /* 0x000fe200078e00ff */
[----:B------:R-:W-:Y:S02]  /*32f0*/  ISETP.GT.U32.AND P5, PT, R41, R11, PT ;  /* 0x0000000b2900720c */ /* 0x000fe40003fa4070 */
[----:B0-----:R-:W-:Y:S01]  /*3300*/  LOP3.LUT R44, R6, 0x78, RZ, 0xfc, !PT ;  /* 0x00000078062c7812 */ /* 0x001fe200078efcff */
[--C-:B------:R-:W-:Y:S01]  /*3310*/  @!P3 IMAD.IADD R13, R13, 0x1, -R41.reuse ;  /* 0x000000010d0db824 */ /* 0x100fe200078e0a29 */
[----:B------:R-:W-:Y:S01]  /*3320*/  ISETP.GT.U32.AND P3, PT, R41, R14, PT ;  /* 0x0000000e2900720c */ /* 0x000fe20003f64070 */
[----:B------:R-:W-:Y:S02]  /*3330*/  IMAD.HI.U32 R43, R21, R34, RZ ;  /* 0x00000022152b7227 */ /* 0x000fe400078e00ff */
[----:B------:R0:W-:Y:S02]  /*3340*/  STL [R1+0x8f8], R44 ;  /* 0x0008f82c01007387 */ /* 0x0001e40000100800 */
[----:B------:R-:W-:Y:S01]  /*3350*/  @!P6 IMAD.IADD R12, R12, 0x1, -R41 ;  /* 0x000000010c0ce824 */ /* 0x000fe200078e0a29 */
[----:B------:R-:W-:Y:S01]  /*3360*/  ISETP.GT.U32.AND P6, PT, R41, R13, PT ;  /* 0x0000000d2900720c */ /* 0x000fe20003fc4070 */
[----:B------:R-:W-:-:S02]  /*3370*/  IMAD.MOV R43, RZ, RZ, -R43 ;  /* 0x000000ffff2b7224 */ /* 0x000fc400078e0a2b */
[--C-:B------:R-:W-:Y:S01]  /*3380*/  @!P5 IMAD.IADD R11, R11, 0x1, -R41.reuse ;  /* 0x000000010b0bd824 */ /* 0x100fe200078e0a29 */
[----:B------:R-:W-:Y:S01]  /*3390*/  ISETP.GT.U32.AND P5, PT, R41, R12, PT ;  /* 0x0000000c2900720c */ /* 0x000fe20003fa4070 */
[--C-:B------:R-:W-:Y:S01]  /*33a0*/  @!P2 IMAD.IADD R17, R17, 0x1, -R41.reuse ;  /* 0x000000011111a824 */ /* 0x100fe200078e0a29 */
[----:B------:R-:W-:Y:S01]  /*33b0*/  ISETP.GE.AND P2, PT, R8, RZ, PT ;  /* 0x000000ff0800720c */ /* 0x000fe20003f46270 */
[--C-:B------:R-:W-:Y:S01]  /*33c0*/  @!P3 IMAD.IADD R14, R14, 0x1, -R41.reuse ;  /* 0x000000010e0eb824 */ /* 0x100fe200078e0a29 */
[----:B------:R-:W-:Y:S01]  /*33d0*/  ISETP.GE.AND P3, PT, R10, RZ, PT ;  /* 0x000000ff0a00720c */ /* 0x000fe20003f66270 */
[C---:B------:R-:W-:Y:S01]  /*33e0*/  IMAD R10, R41.reuse, R43, R34 ;  /* 0x0000002b290a7224 */ /* 0x040fe200078e0222 */
[----:B------:R-:W-:Y:S01]  /*33f0*/  IABS R8, R45 ;  /* 0x0000002d00087213 */ /* 0x000fe20000000000 */
[----:B------:R-:W-:Y:S01]  /*3400*/  IMAD.MOV R42, RZ, RZ, -R42 ;  /* 0x000000ffff2a7224 */ /* 0x000fe200078e0a2a */
[----:B------:R-:W-:Y:S01]  /*3410*/  ISETP.GT.U32.AND P0, PT, R41, R11, PT ;  /* 0x0000000b2900720c */ /* 0x000fe20003f04070 */
[----:B------:R-:W-:Y:S01]  /*3420*/  @!P6 IMAD.IADD R13, R13, 0x1, -R41 ;  /* 0x000000010d0de824 */ /* 0x000fe200078e0a29 */
[----:B------:R-:W-:Y:S01]  /*3430*/  ISETP.GT.U32.AND P6, PT, R41, R10, PT ;  /* 0x0000000a2900720c */ /* 0x000fe20003fc4070 */
[----:B------:R-:W-:Y:S01]  /*3440*/  IMAD.HI.U32 R34, R21, R8, RZ ;  /* 0x0000000815227227 */ /* 0x000fe200078e00ff */
[----:B------:R-:W-:-:S03]  /*3450*/  LOP3.LUT R43, R6, 0x7c, RZ, 0xfc, !PT ;  /* 0x0000007c062b7812 */ /* 0x000fc600078efcff */
[C---:B------:R-:W-:Y:S01]  /*3460*/  IMAD R9, R41.reuse, R42, R9 ;  /* 0x0000002a29097224 */ /* 0x040fe200078e0209 */
[----:B------:R-:W-:Y:S01]  /*3470*/  IABS R42, R44 ;  /* 0x0000002c002a7213 */ /* 0x000fe20000000000 */
[----:B------:R-:W-:Y:S01]  /*3480*/  IMAD.MOV R34, RZ, RZ, -R34 ;  /* 0x000000ffff227224 */ /* 0x000fe200078e0a22 */
[----:B0-----:R-:W-:Y:S01]  /*3490*/  LOP3.LUT R44, R6, 0x7a, RZ, 0xfc, !PT ;  /* 0x0000007a062c7812 */ /* 0x001fe200078efcff */
[--C-:B------:R-:W-:Y:S01]  /*34a0*/  @!P5 IMAD.IADD R12, R12, 0x1, -R41.reuse ;  /* 0x000000010c0cd824 */ /* 0x100fe200078e0a29 */
[C---:B------:R-:W-:Y:S01]  /*34b0*/  ISETP.GT.U32.AND P5, PT, R41.reuse, R9, PT ;  /* 0x000000092900720c */ /* 0x040fe20003fa4070 */
[----:B------:R-:W-:Y:S01]  /*34c0*/  IMAD R8, R41, R34, R8 ;  /* 0x0000002229087224 */ /* 0x000fe200078e0208 */
[----:B------:R-:W-:Y:S01]  /*34d0*/  IABS R6, R44 ;  /* 0x0000002c00067213 */ /* 0x000fe20000000000 */
[--C-:B------:R-:W-:Y:S01]  /*34e0*/  @!P6 IMAD.IADD R10, R10, 0x1, -R41.reuse ;  /* 0x000000010a0ae824 */ /* 0x100fe200078e0a29 */
[----:B------:R-:W-:Y:S01]  /*34f0*/  STL [R1+0x8fc], R44 ;  /* 0x0008fc2c01007387 */ /* 0x000fe20000100800 */
[----:B------:R-:W-:Y:S01]  /*3500*/  @!P0 IMAD.IADD R11, R11, 0x1, -R41 ;  /* 0x000000010b0b8824 */ /* 0x000fe200078e0a29 */
[----:B------:R-:W-:Y:S01]  /*3510*/  ISETP.GT.U32.AND P6, PT, R41, R8, PT ;  /* 0x000000082900720c */ /* 0x000fe20003fc4070 */
[----:B------:R-:W-:Y:S01]  /*3520*/  @!P1 IMAD.MOV R5, RZ, RZ, -R5 ;  /* 0x000000ffff059224 */ /* 0x000fe200078e0a05 */
[----:B------:R-:W-:Y:S01]  /*3530*/  ISETP.GE.AND P0, PT, R7, RZ, PT ;  /* 0x000000ff0700720c */ /* 0x000fe20003f06270 */
[----:B------:R-:W-:Y:S01]  /*3540*/  IMAD.MOV.U32 R7, RZ, RZ, R42 ;  /* 0x000000ffff077224 */ /* 0x000fe200078e002a */
[----:B------:R-:W-:Y:S01]  /*3550*/  STL [R1+0x900], R43 ;  /* 0x0009002b01007387 */ /* 0x000fe20000100800 */
[----:B------:R-:W-:Y:S01]  /*3560*/  ISETP.GT.U32.AND P1, PT, R41, R10, PT ;  /* 0x0000000a2900720c */ /* 0x000fe20003f24070 */
[----:B------:R-:W-:Y:S01]  /*3570*/  @!P2 IMAD.MOV R39, RZ, RZ, -R39 ;  /* 0x000000ffff27a224 */ /* 0x000fe200078e0a27 */
[----:B------:R-:W-:Y:S01]  /*3580*/  LOP3.LUT R42, R49, 0x7f, RZ, 0xc0, !PT ;  /* 0x0000007f312a7812 */ /* 0x000fe200078ec0ff */
[----:B------:R-:W-:Y:S01]  /*3590*/  @!P5 IMAD.IADD R9, R9, 0x1, -R41 ;  /* 0x000000010909d824 */ /* 0x000fe200078e0a29 */
[----:B------:R0:W-:Y:S01]  /*35a0*/  STL [R1+0x6fc], R5 ;  /* 0x0006fc0501007387 */ /* 0x0001e20000100800 */
[----:B------:R-:W-:Y:S01]  /*35b0*/  IMAD.HI.U32 R34, R21, R7, RZ ;  /* 0x0000000715227227 */ /* 0x000fe200078e00ff */
[----:B------:R-:W-:-:S02]  /*35c0*/  SHF.R.U32.HI R49, RZ, 0x5, R49 ;  /* 0x00000005ff317819 */ /* 0x000fc40000011631 */
[C---:B------:R-:W-:Y:S01]  /*35d0*/  ISETP.GT.U32.AND P5, PT, R41.reuse, R9, PT ;  /* 0x000000092900720c */ /* 0x040fe20003fa4070 */
[----:B------:R-:W-:Y:S02]  /*35e0*/  @!P6 IMAD.IADD R8, R8, 0x1, -R41 ;  /* 0x000000010808e824 */ /* 0x000fe400078e0a29 */
[----:B------:R-:W-:Y:S02]  /*35f0*/  IMAD.MOV R34, RZ, RZ, -R34 ;  /* 0x000000ffff227224 */ /* 0x000fe400078e0a22 */
[----:B------:R-:W-:Y:S01]  /*3600*/  IMAD R48, R40, 0x200, R42 ;  /* 0x0000020028307824 */ /* 0x000fe200078e022a */
[C---:B------:R-:W-:Y:S01]  /*3610*/  ISETP.GT.U32.AND P6, PT, R41.reuse, R8, PT ;  /* 0x000000082900720c */ /* 0x040fe20003fc4070 */
[----:B------:R-:W-:Y:S01]  /*3620*/  IMAD R7, R41, R34, R7 ;  /* 0x0000002229077224 */ /* 0x000fe200078e0207 */
[----:B0-----:R-:W-:Y:S01]  /*3630*/  IABS R5, R43 ;  /* 0x0000002b00057213 */ /* 0x001fe20000000000 */
[----:B------:R-:W-:Y:S01]  /*3640*/  IMAD.HI.U32 R34, R21, R6, RZ ;  /* 0x0000000615227227 */ /* 0x000fe200078e00ff */
[----:B------:R-:W-:Y:S03]  /*3650*/  STL [R1+0x6b0], R48 ;  /* 0x0006b03001007387 */ /* 0x000fe60000100800 */
[----:B------:R-:W-:-:S02]  /*3660*/  IMAD.MOV R34, RZ, RZ, -R34 ;  /* 0x000000ffff227224 */ /* 0x000fc400078e0a22 */
[----:B------:R-:W-:Y:S01]  /*3670*/  @!P5 IMAD.IADD R9, R9, 0x1, -R41 ;  /* 0x000000010909d824 */ /* 0x000fe200078e0a29 */
[----:B------:R-:W-:Y:S01]  /*3680*/  ISETP.GT.U32.AND P5, PT, R41, R7, PT ;  /* 0x000000072900720c */ /* 0x000fe20003fa4070 */
[----:B------:R-:W-:-:S04]  /*3690*/  IMAD.HI.U32 R21, R21, R5, RZ ;  /* 0x0000000515157227 */ /* 0x000fc800078e00ff */
[C---:B------:R-:W-:Y:S02]  /*36a0*/  IMAD R6, R41.reuse, R34, R6 ;  /* 0x0000002229067224 */ /* 0x040fe400078e0206 */
[----:B------:R-:W-:Y:S01]  /*36b0*/  IMAD.MOV R21, RZ, RZ, -R21 ;  /* 0x000000ffff157224 */ /* 0x000fe200078e0a15 */
[----:B------:R-:W0:Y:S01]  /*36c0*/  LDS R34, [UR5] ;  /* 0x00000005ff227984 */ /* 0x000e220008000800 */
[----:B------:R-:W-:Y:S01]  /*36d0*/  @!P6 IMAD.IADD R8, R8, 0x1, -R41 ;  /* 0x000000010808e824 */ /* 0x000fe200078e0a29 */
[C---:B------:R-:W-:Y:S01]  /*36e0*/  ISETP.GT.U32.AND P6, PT, R41.reuse, R6, PT ;  /* 0x000000062900720c */ /* 0x040fe20003fc4070 */
[----:B------:R-:W-:Y:S01]  /*36f0*/  IMAD R5, R41, R21, R5 ;  /* 0x0000001529057224 */ /* 0x000fe200078e0205 */
[----:B------:R-:W-:Y:S01]  /*3700*/  IABS R21, R48 ;  /* 0x0000003000157213 */ /* 0x000fe20000000000 */
[--C-:B------:R-:W-:Y:S02]  /*3710*/  @!P5 IMAD.IADD R7, R7, 0x1, -R41.reuse ;  /* 0x000000010707d824 */ /* 0x100fe400078e0a29 */
[----:B------:R-:W-:Y:S01]  /*3720*/  @!P1 IMAD.IADD R10, R10, 0x1, -R41 ;  /* 0x000000010a0a9824 */ /* 0x000fe200078e0a29 */
[----:B------:R-:W-:Y:S01]  /*3730*/  ISETP.GT.U32.AND P5, PT, R41, R5, PT ;  /* 0x000000052900720c */ /* 0x000fe20003fa4070 */
[----:B------:R-:W-:Y:S01]  /*3740*/  IMAD.MOV.U32 R44, RZ, RZ, R24 ;  /* 0x000000ffff2c7224 */ /* 0x000fe200078e0018 */
[----:B------:R-:W-:Y:S01]  /*3750*/  ISETP.NE.U32.AND P1, PT, R42, RZ, PT ;  /* 0x000000ff2a00720c */ /* 0x000fe20003f25070 */
[----:B------:R-:W-:-:S02]  /*3760*/  VIADD R47, R48, 0x80 ;  /* 0x00000080302f7836 */ /* 0x000fc40000000000 */
[----:B------:R-:W-:-:S03]  /*3770*/  IMAD.HI.U32 R42, R23, R21, RZ ;  /* 0x00000015172a7227 */ /* 0x000fc600078e00ff */
[----:B------:R-:W-:Y:S01]  /*3780*/  IABS R43, R47 ;  /* 0x0000002f002b7213 */ /* 0x000fe20000000000 */
[--C-:B------:R-:W-:Y:S01]  /*3790*/  @!P6 IMAD.IADD R6, R6, 0x1, -R41.reuse ;  /* 0x000000010606e824 */ /* 0x100fe200078e0a29 */
[C---:B------:R-:W-:Y:S01]  /*37a0*/  ISETP.GT.U32.AND P6, PT, R41.reuse, R7, PT ;  /* 0x000000072900720c */ /* 0x040fe20003fc4070 */
[C---:B------:R-:W-:Y:S01]  /*37b0*/  VIADD R46, R48.reuse, 0x100 ;  /* 0x00000100302e7836 */ /* 0x040fe20000000000 */
[----:B------:R-:W-:Y:S01]  /*37c0*/  STL [R1+0x6bc], R47 ;  /* 0x0006bc2f01007387 */ /* 0x000fe20000100800 */
[----:B------:R-:W-:Y:S01]  /*37d0*/  @!P4 IMAD.MOV R44, RZ, RZ, -R44 ;  /* 0x000000ffff2cc224 */ /* 0x000fe200078e0a2c */
[----:B------:R-:W-:Y:S01]  /*37e0*/  ISETP.GT.U32.AND P4, PT, R41, R6, PT ;  /* 0x000000062900720c */ /* 0x000fe20003f84070 */
[----:B------:R-:W-:Y:S01]  /*37f0*/  VIADD R45, R48, 0x180 ;  /* 0x00000180302d7836 */ /* 0x000fe20000000000 */
[----:B------:R-:W-:Y:S01]  /*3800*/  STL [R1+0x6b8], R46 ;  /* 0x0006b82e01007387 */ /* 0x000fe20000100800 */
[----:B------:R-:W-:Y:S01]  /*3810*/  IMAD.MOV R42, RZ, RZ, -R42 ;  /* 0x000000ffff2a7224 */ /* 0x000fe200078e0a2a */
[----:B------:R-:W-:Y:S01]  /*3820*/  IABS R40, R46 ;  /* 0x0000002e00287213 */ /* 0x000fe20000000000 */
[----:B------:R-:W-:Y:S01]  /*3830*/  @!P5 IMAD.IADD R5, R5, 0x1, -R41 ;  /* 0x000000010505d824 */ /* 0x000fe200078e0a29 */
[----:B------:R-:W-:Y:S01]  /*3840*/  STL [R1+0x6b4], R45 ;  /* 0x0006b42d01007387 */ /* 0x000fe20000100800 */
[----:B------:R-:W-:Y:S01]  /*3850*/  IMAD R21, R25, R42, R21 ;  /* 0x0000002a19157224 */ /* 0x000fe200078e0215 */
[----:B------:R-:W-:Y:S01]  /*3860*/  IABS R24, R45 ;  /* 0x0000002d00187213 */ /* 0x000fe20000000000 */
[--C-:B------:R-:W-:Y:S01]  /*3870*/  @!P6 IMAD.IADD R7, R7, 0x1, -R41.reuse ;  /* 0x000000010707e824 */ /* 0x100fe200078e0a29 */
[----:B------:R1:W-:Y:S01]  /*3880*/  STL [R1+0x6f8], R44 ;  /* 0x0006f82c01007387 */ /* 0x0003e20000100800 */
[----:B------:R-:W-:Y:S01]  /*3890*/  ISETP.GT.U32.AND P5, PT, R41, R5, PT ;  /* 0x000000052900720c */ /* 0x000fe20003fa4070 */
[----:B------:R-:W-:Y:S01]  /*38a0*/  IMAD.HI.U32 R42, R23, R40, RZ ;  /* 0x00000028172a7227 */ /* 0x000fe200078e00ff */
[----:B------:R-:W-:Y:S01]  /*38b0*/  ISETP.GT.U32.AND P6, PT, R25, R21, PT ;  /* 0x000000151900720c */ /* 0x000fe20003fc4070 */
[----:B------:R3:W-:Y:S02]  /*38c0*/  STL [R1+0x6f4], R39 ;  /* 0x0006f42701007387 */ /* 0x0007e40000100800 */
[----:B------:R-:W-:Y:S01]  /*38d0*/  @!P4 IMAD.IADD R6, R6, 0x1, -R41 ;  /* 0x000000010606c824 */ /* 0x000fe200078e0a29 */
[----:B------:R-:W-:Y:S01]  /*38e0*/  BAR.SYNC.DEFER_BLOCKING 0x0 ;  /* 0x0000000000007b1d */ /* 0x000fe20000010000 */
[----:B------:R-:W-:Y:S01]  /*38f0*/  ISETP.GE.AND P4, PT, R22, RZ, PT ;  /* 0x000000ff1600720c */ /* 0x000fe20003f86270 */
[----:B-1----:R-:W-:Y:S01]  /*3900*/  IMAD.HI.U32 R44, R23, R43, RZ ;  /* 0x0000002b172c7227 */ /* 0x002fe200078e00ff */
[----:B0-----:R-:W-:-:S03]  /*3910*/  R2UR UR6, R34 ;  /* 0x00000000220672ca */ /* 0x001fc600000e0000 */
[----:B------:R-:W-:Y:S02]  /*3920*/  IMAD.MOV R44, RZ, RZ, -R44 ;  /* 0x000000ffff2c7224 */ /* 0x000fe400078e0a2c */
[----:B------:R-:W-:-:S04]  /*3930*/  IMAD.HI.U32 R23, R23, R24, RZ ;  /* 0x0000001817177227 */ /* 0x000fc800078e00ff */
[----:B------:R-:W-:Y:S02]  /*3940*/  IMAD R22, R25, R44, R43 ;  /* 0x0000002c19167224 */ /* 0x000fe400078e022b */
[----:B------:R-:W-:Y:S02]  /*3950*/  IMAD.MOV R42, RZ, RZ, -R42 ;  /* 0x000000ffff2a7224 */ /* 0x000fe400078e0a2a */
[----:B------:R-:W-:Y:S01]  /*3960*/  @!P5 IMAD.IADD R5, R5, 0x1, -R41 ;  /* 0x000000010505d824 */ /* 0x000fe200078e0a29 */
[C---:B------:R-:W-:Y:S01]  /*3970*/  ISETP.GT.U32.AND P5, PT, R25.reuse, R22, PT ;  /* 0x000000161900720c */ /* 0x040fe20003fa4070 */
[----:B------:R-:W-:Y:S02]  /*3980*/  IMAD.MOV R43, RZ, RZ, -R23 ;  /* 0x000000ffff2b7224 */ /* 0x000fe400078e0a17 */
[----:B------:R-:W-:Y:S02]  /*3990*/  IMAD R23, R25, R42, R40 ;  /* 0x0000002a19177224 */ /* 0x000fe400078e0228 */
[----:B------:R-:W-:-:S02]  /*39a0*/  @!P6 IMAD.IADD R21, R21, 0x1, -R25 ;  /* 0x000000011515e824 */ /* 0x000fc400078e0a19 */
[C---:B------:R-:W-:Y:S01]  /*39b0*/  IMAD R24, R25.reuse, R43, R24 ;  /* 0x0000002b19187224 */ /* 0x040fe200078e0218 */
[C---:B------:R-:W-:Y:S01]  /*39c0*/  ISETP.GT.U32.AND P6, PT, R25.reuse, R23, PT ;  /* 0x000000171900720c */ /* 0x040fe20003fc4070 */
[----:B------:R-:W-:Y:S01]  /*39d0*/  IMAD.MOV.U32 R41, RZ, RZ, R38 ;  /* 0x000000ffff297224 */ /* 0x000fe200078e0026 */
[C---:B------:R-:W-:Y:S01]  /*39e0*/  ISETP.GT.U32.AND P2, PT, R25.reuse, R21, PT ;  /* 0x000000151900720c */ /* 0x040fe20003f44070 */
[----:B------:R-:W-:Y:S01]  /*39f0*/  @!P0 IMAD.MOV R37, RZ, RZ, -R37 ;  /* 0x000000ffff258224 */ /* 0x000fe200078e0a25 */
[----:B------:R-:W-:Y:S01]  /*3a00*/  ISETP.GE.AND P0, PT, R32, RZ, PT ;  /* 0x000000ff2000720c */ /* 0x000fe20003f06270 */
[----:B------:R-:W-:Y:S01]  /*3a10*/  @!P3 IMAD.MOV R41, RZ, RZ, -R41 ;  /* 0x000000ffff29b224 */ /* 0x000fe200078e0a29 */
[----:B------:R-:W-:Y:S01]  /*3a20*/  ISETP.GT.U32.AND P3, PT, R25, R24, PT ;  /* 0x000000181900720c */ /* 0x000fe20003f64070 */
[----:B------:R-:W-:Y:S01]  /*3a30*/  @!P5 IMAD.IADD R22, R22, 0x1, -R25 ;  /* 0x000000011616d824 */ /* 0x000fe200078e0a19 */
[----:B------:R-:W-:Y:S01]  /*3a40*/  ISETP.GE.AND P5, PT, R35, RZ, PT ;  /* 0x000000ff2300720c */ /* 0x000fe20003fa6270 */
[----:B------:R-:W-:Y:S01]  /*3a50*/  @!P4 IMAD.MOV R36, RZ, RZ, -R36 ;  /* 0x000000ffff24c224 */ /* 0x000fe200078e0a24 */
[----:B------:R3:W-:Y:S01]  /*3a60*/  STL [R1+0x6f0], R41 ;  /* 0x0006f02901007387 */ /* 0x0007e20000100800 */
[----:B------:R-:W-:Y:S01]  /*3a70*/  IMAD.MOV.U32 R32, RZ, RZ, R33 ;  /* 0x000000ffff207224 */ /* 0x000fe200078e0021 */
[----:B------:R-:W-:Y:S01]  /*3a80*/  ISETP.GT.U32.AND P4, PT, R25, R22, PT ;  /* 0x000000161900720c */ /* 0x000fe20003f84070 */
[--C-:B------:R-:W-:Y:S01]  /*3a90*/  @!P6 IMAD.IADD R23, R23, 0x1, -R25.reuse ;  /* 0x000000011717e824 */ /* 0x100fe200078e0a19 */
[----:B------:R-:W-:Y:S01]  /*3aa0*/  ISETP.GE.AND P6, PT, R47, RZ, PT ;  /* 0x000000ff2f00720c */ /* 0x000fe20003fc6270 */
[--C-:B------:R-:W-:Y:S01]  /*3ab0*/  @!P2 IMAD.IADD R21, R21, 0x1, -R25.reuse ;  /* 0x000000011515a824 */ /* 0x100fe200078e0a19 */
[----:B------:R-:W-:Y:S01]  /*3ac0*/  ISETP.GE.AND P2, PT, R48, RZ, PT ;  /* 0x000000ff3000720c */ /* 0x000fe20003f46270 */
[----:B------:R-:W-:Y:S01]  /*3ad0*/  @!P0 IMAD.MOV R32, RZ, RZ, -R32 ;  /* 0x000000ffff208224 */ /* 0x000fe200078e0a20 */
[----:B------:R3:W-:Y:S01]  /*3ae0*/  STL [R1+0x6ec], R37 ;  /* 0x0006ec2501007387 */ /* 0x0007e20000100800 */
[----:B------:R-:W-:Y:S01]  /*3af0*/  @!P3 IMAD.IADD R24, R24, 0x1, -R25 ;  /* 0x000000011818b824 */ /* 0x000fe200078e0a19 */
[----:B------:R-:W-:Y:S01]  /*3b00*/  ISETP.GT.U32.AND P0, PT, R25, R23, PT ;  /* 0x000000171900720c */ /* 0x000fe20003f04070 */
[----:B------:R-:W-:Y:S01]  /*3b10*/  @!P5 IMAD.MOV R31, RZ, RZ, -R31 ;  /* 0x000000ffff1fd224 */ /* 0x000fe200078e0a1f */
[----:B------:R3:W-:Y:S01]  /*3b20*/  STL [R1+0x6e8], R36 ;  /* 0x0006e82401007387 */ /* 0x0007e20000100800 */
[----:B------:R-:W-:Y:S01]  /*3b30*/  IMAD.SHL.U32 R40, R49, 0x200000, RZ ;  /* 0x0020000031287824 */ /* 0x000fe200078e00ff */
[----:B------:R-:W-:Y:S01]  /*3b40*/  ISETP.GT.U32.AND P3, PT, R25, R24, PT ;  /* 0x000000181900720c */ /* 0x000fe20003f64070 */
[----:B------:R-:W-:Y:S01]  /*3b50*/  @!P4 IMAD.IADD R22, R22, 0x1, -R25 ;  /* 0x000000011616c824 */ /* 0x000fe200078e0a19 */
[----:B------:R3:W-:Y:S01]  /*3b60*/  STL [R1+0x6e4], R32 ;  /* 0x0006e42001007387 */ /* 0x0007e20000100800 */
[----:B------:R-:W-:-:S02]  /*3b70*/  ISETP.GE.AND P4, PT, R26, RZ, PT ;  /* 0x000000ff1a00720c */ /* 0x000fc40003f86270 */
[----:B------:R-:W-:Y:S01]  /*3b80*/  @!P2 IMAD.MOV R21, RZ, RZ, -R21 ;  /* 0x000000ffff15a224 */ /* 0x000fe200078e0a15 */
[----:B------:R3:W-:Y:S01]  /*3b90*/  STL [R1+0x6e0], R31 ;  /* 0x0006e01f01007387 */ /* 0x0007e20000100800 */
[----:B------:R-:W-:Y:S01]  /*3ba0*/  @!P6 IMAD.MOV R22, RZ, RZ, -R22 ;  /* 0x000000ffff16e224 */ /* 0x000fe200078e0a16 */
[----:B------:R-:W-:Y:S01]  /*3bb0*/  ISETP.GE.AND P2, PT, R46, RZ, PT ;  /* 0x000000ff2e00720c */ /* 0x000fe20003f46270 */
[--C-:B------:R-:W-:Y:S01]  /*3bc0*/  @!P0 IMAD.IADD R23, R23, 0x1, -R25.reuse ;  /* 0x0000000117178824 */ /* 0x100fe200078e0a19 */
[----:B------:R3:W-:Y:S01]  /*3bd0*/  STL [R1+0x6d8], R20 ;  /* 0x0006d81401007387 */ /* 0x0007e20000100800 */
[----:B------:R-:W-:Y:S02]  /*3be0*/  ISETP.GE.AND P6, PT, R45, RZ, PT ;  /* 0x000000ff2d00720c */ /* 0x000fe40003fc6270 */
[----:B------:R-:W-:Y:S01]  /*3bf0*/  LOP3.LUT R38, R40, 0x600000, RZ, 0xc0, !PT ;  /* 0x0060000028267812 */ /* 0x000fe200078ec0ff */
[----:B------:R-:W-:Y:S01]  /*3c00*/  @!P3 IMAD.IADD R24, R24, 0x1, -R25 ;  /* 0x000000011818b824 */ /* 0x000fe200078e0a19 */
[----:B------:R-:W-:-:S02]  /*3c10*/  ISETP.NE.AND P3, PT, R2, RZ, PT ;  /* 0x000000ff0200720c */ /* 0x000fc40003f65270 */
[----:B------:R-:W-:Y:S02]  /*3c20*/  R2UR UR9, R38 ;  /* 0x00000000260972ca */ /* 0x000fe400000e0000 */
[----:B------:R-:W-:Y:S02]  /*3c30*/  LOP3.LUT R2, RZ, R2, RZ, 0x33, !PT ;  /* 0x00000002ff027212 */ /* 0x000fe400078e33ff */
[----:B------:R-:W-:Y:S01]  /*3c40*/  @!P2 IMAD.MOV R23, RZ, RZ, -R23 ;  /* 0x000000ffff17a224 */ /* 0x000fe200078e0a17 */
[----:B------:R-:W-:Y:S02]  /*3c50*/  ISETP.GE.AND P5, PT, R27, RZ, PT ;  /* 0x000000ff1b00720c */ /* 0x000fe40003fa6270 */
[----:B------:R-:W-:Y:S01]  /*3c60*/  @!P6 IMAD.MOV R24, RZ, RZ, -R24 ;  /* 0x000000ffff18e224 */ /* 0x000fe200078e0a18 */
[C---:B------:R-:W-:Y:S02]  /*3c70*/  SEL R25, R2.reuse, R21, !P3 ;  /* 0x0000001502197207 */ /* 0x040fe40005800000 */
[----:B------:R-:W-:-:S02]  /*3c80*/  SEL R21, R2, R22, !P3 ;  /* 0x0000001602157207 */ /* 0x000fc40005800000 */
[----:B------:R-:W-:Y:S01]  /*3c90*/  ISETP.GE.AND P0, PT, R28, RZ, PT ;  /* 0x000000ff1c00720c */ /* 0x000fe20003f06270 */
[----:B--2---:R-:W-:Y:S01]  /*3ca0*/  IMAD R22, R25, UR8, RZ ;  /* 0x0000000819167c24 */ /* 0x004fe2000f8e02ff */
[----:B------:R-:W-:Y:S02]  /*3cb0*/  ISETP.GE.AND P2, PT, R29, RZ, PT ;  /* 0x000000ff1d00720c */ /* 0x000fe40003f46270 */
[----:B------:R-:W-:Y:S02]  /*3cc0*/  ISETP.GE.AND P6, PT, R30, RZ, PT ;  /* 0x000000ff1e00720c */ /* 0x000fe40003fc6270 */
[C---:B------:R-:W-:Y:S02]  /*3cd0*/  SEL R23, R2.reuse, R23, !P3 ;  /* 0x0000001702177207 */ /* 0x040fe40005800000 */
[----:B------:R-:W-:Y:S01]  /*3ce0*/  SEL R24, R2, R24, !P3 ;  /* 0x0000001802187207 */ /* 0x000fe20005800000 */
[----:B---34-:R-:W-:Y:S08]  /*3cf0*/  BRA.U UP0, `(.L_x_5) ;  /* 0x0000000100187547 */ /* 0x018ff0000b800000 */
[----:B------:R-:W-:Y:S01]  /*3d00*/  ELECT P3, URZ, PT ;  /* 0x0000000000ff782f */ /* 0x000fe20003860000 */
[----:B------:R-:W-:Y:S01]  /*3d10*/  IMAD.MOV.U32 R2, RZ, RZ, 0x1 ;  /* 0x00000001ff027424 */ /* 0x000fe200078e00ff */
[----:B------:R-:W-:Y:S01]  /*3d20*/  UMOV UR7, 0x40 ;  /* 0x0000004000077882 */ /* 0x000fe20000000000 */
[----:B------:R-:W-:Y:S01]  /*3d30*/  UVIRTCOUNT.DEALLOC.SMPOOL 0x80 ;  /* 0x000000800000784c */ /* 0x000fe20000000000 */
[----:B------:R-:W-:-:S09]  /*3d40*/  ULEA UR7, UR4, UR7, 0x18 ;  /* 0x0000000704077291 */ /* 0x000fd2000f8ec0ff */
[----:B------:R0:W-:Y:S03]  /*3d50*/  @P3 STS.U8 [UR7], R2 ;  /* 0x00000002ff003988 */ /* 0x0001e60008000007 */
.L_x_5:
[----:B0-----:R-:W2:Y:S01]  /*3d60*/  LDL R2, [R1+0x6d8] ;  /* 0x0006d80001027983 */ /* 0x001ea20000100800 */
[----:B------:R-:W-:Y:S01]  /*3d70*/  UIADD3 UR7, UPT, UPT, UR6, UR9, URZ ;  /* 0x0000000906077290 */ /* 0x000fe2000fffe0ff */
[----:B------:R-:W-:Y:S01]  /*3d80*/  IMAD R21, R21, UR8, RZ ;  /* 0x0000000815157c24 */ /* 0x000fe2000f8e02ff */
[----:B------:R-:W-:Y:S01]  /*3d90*/  LEA R88, P3, R22, UR12, 0x1 ;  /* 0x0000000c16587c11 */ /* 0x000fe2000f8608ff */
[----:B------:R-:W-:Y:S01]  /*3da0*/  STL.64 [R1+0x1580], R70 ;  /* 0x0015804601007387 */ /* 0x000fe20000100a00 */
[----:B------:R-:W-:Y:S01]  /*3db0*/  IMAD R20, R24, UR8, RZ ;  /* 0x0000000818147c24 */ /* 0x000fe2000f8e02ff */
[----:B------:R-:W-:Y:S01]  /*3dc0*/  VOTEU.ALL UP1, P1 ;  /* 0x0000000000ff7886 */ /* 0x000fe20000820000 */
[----:B------:R-:W-:Y:S01]  /*3dd0*/  LEA.HI.X.SX32 R89, R22, UR13, 0x1, P3 ;  /* 0x0000000d16597c11 */ /* 0x000fe200098f0eff */
[----:B------:R-:W-:Y:S01]  /*3de0*/  STL.64 [R1+0x15a0], R70 ;  /* 0x0015a04601007387 */ /* 0x000fe20000100a00 */
[----:B------:R-:W-:Y:S01]  /*3df0*/  VOTEU.ALL UP2, P1 ;  /* 0x0000000000ff7886 */ /* 0x000fe20000840000 */
[----:B------:R-:W0:Y:S01]  /*3e00*/  LDC.64 R90, c[0x0][0x3a8] ;  /* 0x0000ea00ff5a7b82 */ /* 0x000e220000000a00 */
[----:B------:R-:W1:Y:S01]  /*3e10*/  LDCU.64 UR16, c[0x0][0x358] ;  /* 0x00006b00ff1077ac */ /* 0x000e620008000a00 */
[----:B------:R-:W-:Y:S01]  /*3e20*/  STL.64 [R1+0x1570], R72 ;  /* 0x0015704801007387 */ /* 0x000fe20000100a00 */
[----:B------:R-:W-:-:S02]  /*3e30*/  PRMT R33, RZ, 0x7610, R33 ;  /* 0x00007610ff217816 */ /* 0x000fc40000000021 */
[----:B------:R-:W-:Y:S01]  /*3e40*/  PRMT R32, RZ, 0x7610, R32 ;  /* 0x00007610ff207816 */ /* 0x000fe20000000020 */
[----:B------:R-:W-:Y:S01]  /*3e50*/  STL.64 [R1+0x1590], R72 ;  /* 0x0015904801007387 */ /* 0x000fe20000100a00 */
[----:B------:R-:W-:Y:S01]  /*3e60*/  PRMT R31, RZ, 0x7610, R31 ;  /* 0x00007610ff1f7816 */ /* 0x000fe2000000001f */
[----:B------:R-:W3:Y:S02]  /*3e70*/  LDCU UR4, c[0x0][0x3b0] ;  /* 0x00007600ff0477ac */ /* 0x000ee40008000800 */
[----:B------:R-:W-:Y:S01]  /*3e80*/  STL.64 [R1+0x1568], R68 ;  /* 0x0015684401007387 */ /* 0x000fe20000100a00 */
[----:B------:R-:W-:Y:S01]  /*3e90*/  PRMT R30, RZ, 0x7610, R30 ;  /* 0x00007610ff1e7816 */ /* 0x000fe2000000001e */
[----:B------:R-:W4:Y:S02]  /*3ea0*/  LDCU UR57, c[0x0][0x3b0] ;  /* 0x00007600ff3977ac */ /* 0x000f240008000800 */
[----:B------:R-:W-:Y:S01]  /*3eb0*/  STL.64 [R1+0x1560], R58 ;  /* 0x0015603a01007387 */ /* 0x000fe20000100a00 */
[----:B------:R-:W-:Y:S01]  /*3ec0*/  PRMT R29, RZ, 0x7610, R29 ;  /* 0x00007610ff1d7816 */ /* 0x000fe2000000001d */
[----:B------:R-:W0:Y:S02]  /*3ed0*/  LDCU UR58, c[0x0][0x3b0] ;  /* 0x00007600ff3a77ac */ /* 0x000e240008000800 */
        /* <DEDUP_REMOVED lines=12> */
[----:B------:R-:W-:Y:S01]  /*3fa0*/  STL [R1+0x1550], R63 ;  /* 0x0015503f01007387 */ /* 0x000fe20000100800 */
        /* <DEDUP_REMOVED lines=48> */
[----:B------:R-:W0:Y:S03]  /*42b0*/  LDCU UR34, c[0x0][0x3b0] ;  /* 0x00007600ff2277ac */ /* 0x000e260008000800 */
[----:B------:R-:W-:Y:S01]  /*42c0*/  STL.64 [R1+0x14c0], R54 ;  /* 0x0014c03601007387 */ /* 0x000fe20000100a00 */
[----:B------:R-:W0:Y:S03]  /*42d0*/  LDCU UR51, c[0x0][0x3b0] ;  /* 0x00007600ff3377ac */ /* 0x000e260008000800 */
[----:B------:R-:W-:Y:S01]  /*42e0*/  STL.64 [R1+0x14e0], R54 ;  /* 0x0014e03601007387 */ /* 0x000fe20000100a00 */
[----:B------:R-:W0:Y:S03]  /*42f0*/  LDCU UR33, c[0x0][0x3b0] ;  /* 0x00007600ff2177ac */ /* 0x000e260008000800 */
[----:B------:R-:W-:Y:S01]  /*4300*/  STL [R1+0x1490], R0 ;  /* 0x0014900001007387 */ /* 0x000fe20000100800 */
        /* <DEDUP_REMOVED lines=9> */
[----:B------:R-:W-:Y:S01]  /*43a0*/  STL.64 [R1+0x1458], R18 ;  /* 0x0014581201007387 */ /* 0x000fe20000100a00 */
        /* <DEDUP_REMOVED lines=27> */
[----:B------:R-:W-:Y:S01]  /*4560*/  STL [R1+0x137c], R13 ;  /* 0x00137c0d01007387 */ /* 0x000fe20000100800 */
[----:B------:R-:W0:Y:S03]  /*4570*/  LDCU UR60, c[0x0][0x3b0] ;  /* 0x00007600ff3c77ac */ /* 0x000e260008000800 */
[----:B------:R-:W-:Y:S04]  /*4580*/  STL [R1+0x1378], R12 ;  /* 0x0013780c01007387 */ /* 0x000fe80000100800 */
[----:B------:R-:W-:Y:S04]  /*4590*/  STL.64 [R1+0x1448], R12 ;  /* 0x0014480c01007387 */ /* 0x000fe80000100a00 */
[----:B------:R-:W-:Y:S04]  /*45a0*/  STL [R1+0x1374], R11 ;  /* 0x0013740b01007387 */ /* 0x000fe80000100800 */
[----:B------:R-:W-:Y:S04]  /*45b0*/  STL [R1+0x1370], R10 ;  /* 0x0013700a01007387 */ /* 0x000fe80000100800 */
[----:B------:R-:W-:Y:S04]  /*45c0*/  STL.64 [R1+0x1468], R10 ;  /* 0x0014680a01007387 */ /* 0x000fe80000100a00 */
[----:B------:R-:W-:Y:S04]  /*45d0*/  STL.64 [R1+0x1488], R10 ;  /* 0x0014880a01007387 */ /* 0x000fe80000100a00 */
[----:B------:R-:W-:Y:S04]  /*45e0*/  STL [R1+0x136c], R9 ;  /* 0x00136c0901007387 */ /* 0x000fe80000100800 */
[----:B------:R-:W-:Y:S04]  /*45f0*/  STL [R1+0x1368], R8 ;  /* 0x0013680801007387 */ /* 0x000fe80000100800 */
[----:B------:R-:W-:Y:S04]  /*4600*/  STL.64 [R1+0x1470], R8 ;  /* 0x0014700801007387 */ /* 0x000fe80000100a00 */
[----:B------:R-:W-:Y:S04]  /*4610*/  STL [R1+0x1364], R3 ;  /* 0x0013640301007387 */ /* 0x000fe80000100800 */
[----:B------:R-:W-:Y:S04]  /*4620*/  STL [R1+0x1360], R7 ;  /* 0x0013600701007387 */ /* 0x000fe80000100800 */
[----:B------:R-:W-:Y:S01]  /*4630*/  STL [R1+0x135c], R6 ;  /* 0x00135c0601007387 */ /* 0x000fe20000100800 */
[----:B------:R-:W-:Y:S03]  /*4640*/  STTM.x64 tmem[UR7], RZ ;  /* 0x000000ff000079ed */ /* 0x000fe60008340007 */
[----:B------:R-:W-:Y:S01]  /*4650*/  STL.64 [R1+0x1478], R6 ;  /* 0x0014780601007387 */ /* 0x000fe20000100a00 */
[----:B------:R-:W-:Y:S03]  /*4660*/  STTM.x64 tmem[UR7+0x40], RZ ;  /* 0x000040ff000079ed */ /* 0x000fe60008340007 */
[----:B------:R-:W-:Y:S01]  /*4670*/  STL [R1+0x1358], R5 ;  /* 0x0013580501007387 */ /* 0x000fe20000100800 */
        /* <DEDUP_REMOVED lines=12> */
[----:B------:R-:W0:Y:S03]  /*4740*/  FENCE.VIEW.ASYNC.T ;  /* 0x00000000000073c6 */ /* 0x000e260000000200 */
[----:B------:R-:W-:Y:S01]  /*4750*/  STL [R1+0x139c], R93 ;  /* 0x00139c5d01007387 */ /* 0x000fe20000100800 */
[----:B--2---:R-:W-:-:S05]  /*4760*/  @!P4 IMAD.MOV R2, RZ, RZ, -R2 ;  /* 0x000000ffff02c224 */ /* 0x004fca00078e0a02 */
[----:B------:R2:W-:Y:S01]  /*4770*/  @!P4 STL [R1+0x6d8], R2 ;  /* 0x0006d8020100c387 */ /* 0x0005e20000100800 */
[----:B------:R-:W-:-:S03]  /*4780*/  LEA R86, P4, R21, UR12, 0x1 ;  /* 0x0000000c15567c11 */ /* 0x000fc6000f8808ff */
[----:B0-----:R-:W-:Y:S01]  /*4790*/  STL [R1+0x1354], R91 ;  /* 0x0013545b01007387 */ /* 0x001fe20000100800 */
[----:B------:R-:W-:Y:S01]  /*47a0*/  LEA.HI.X.SX32 R87, R21, UR13, 0x1, P4 ;  /* 0x0000000d15577c11 */ /* 0x000fe2000a0f0eff */
[----:B------:R-:W-:Y:S01]  /*47b0*/  VIADD R21, R66, 0xfffffff7 ;  /* 0xfffffff742157836 */ /* 0x000fe20000000000 */
[C---:B------:R-:W-:Y:S01]  /*47c0*/  LEA R82, P4, R20.reuse, UR12, 0x1 ;  /* 0x0000000c14527c11 */ /* 0x040fe2000f8808ff */
[----:B------:R-:W-:Y:S01]  /*47d0*/  STL [R1+0x13a0], R91 ;  /* 0x0013a05b01007387 */ /* 0x000fe20000100800 */
[----:B--2---:R-:W-:Y:S02]  /*47e0*/  IMAD R2, R23, UR8, RZ ;  /* 0x0000000817027c24 */ /* 0x004fe4000f8e02ff */
[----:B------:R-:W-:Y:S01]  /*47f0*/  LEA.HI.X.SX32 R83, R20, UR13, 0x1, P4 ;  /* 0x0000000d14537c11 */ /* 0x000fe2000a0f0eff */
[----:B------:R-:W-:Y:S01]  /*4800*/  UIADD3 UR8, UPT, UPT, UR5, 0x28000, URZ ;  /* 0x0002800005087890 */ /* 0x000fe2000fffe0ff */
[----:B------:R-:W-:Y:S01]  /*4810*/  VIADD R23, R66, 0xffffffff ;  /* 0xffffffff42177836 */ /* 0x000fe20000000000 */
[----:B------:R-:W-:-:S02]  /*4820*/  ISETP.GE.U32.AND P4, PT, R21, 0x7fffffb8, PT ;  /* 0x7fffffb81500780c */ /* 0x000fc40003f86070 */
[C---:B------:R-:W-:Y:S02]  /*4830*/  LEA R84, P3, R2.reuse, UR12, 0x1 ;  /* 0x0000000c02547c11 */ /* 0x040fe4000f8608ff */
[----:B------:R-:W-:Y:S02]  /*4840*/  PRMT R21, RZ, 0x7610, R21 ;  /* 0x00007610ff157816 */ /* 0x000fe40000000015 */
[----:B------:R-:W-:Y:S01]  /*4850*/  LEA.HI.X.SX32 R85, R2, UR13, 0x1, P3 ;  /* 0x0000000d02557c11 */ /* 0x000fe200098f0eff */
[----:B------:R-:W-:Y:S01]  /*4860*/  VIADD R2, R66, 0xffffffef ;  /* 0xffffffef42027836 */ /* 0x000fe20000000000 */
[----:B------:R-:W-:-:S04]  /*4870*/  @!UP1 UIADD3 UR12, UPT, UPT, -UR10, 0x100000, URZ ;  /* 0x001000000a0c9890 */ /* 0x000fc8000fffe1ff */
[----:B------:R-:W-:Y:S02]  /*4880*/  @!UP1 USHF.L.U32 UR13, UR12, 0xb, URZ ;  /* 0x0000000b0c0d9899 */ /* 0x000fe400080006ff */
[----:B------:R-:W-:Y:S01]  /*4890*/  @!UP1 USHF.L.U32 UR12, UR12, 0x1, URZ ;  /* 0x000000010c0c9899 */ /* 0x000fe200080006ff */
[----:B------:R-:W-:Y:S01]  /*48a0*/  BAR.SYNC.DEFER_BLOCKING 0x0 ;  /* 0x0000000000007b1d */ /* 0x000fe20000010000 */
[----:B------:R-:W-:-:S05]  /*48b0*/  ISETP.GE.U32.AND P3, PT, R23, 0x7fffffc0, PT ;  /* 0x7fffffc01700780c */ /* 0x000fca0003f66070 */
[----:B------:R-:W0:Y:S05]  /*48c0*/  FENCE.VIEW.ASYNC.S ;  /* 0x00000000000073c6 */ /* 0x000e2a0000000000 */
[----:B0-----:R0:W2:Y:S02]  /*48d0*/  @!UP2 SYNCS.EXCH.64 URZ, [UR8], UR12 ;  /* 0x0000000c08ffa5b2 */ /* 0x0010a40008000100 */
[----:B--2---:R-:W-:Y:S01]  /*48e0*/  BAR.SYNC.DEFER_BLOCKING 0x0 ;  /* 0x0000000000007b1d */ /* 0x004fe20000010000 */
[----:B------:R-:W-:Y:S02]  /*48f0*/  PRMT R24, RZ, 0x7610, R24 ;  /* 0x00007610ff187816 */ /* 0x000fe40000000018 */
[----:B------:R-:W-:-:S02]  /*4900*/  PRMT R23, RZ, 0x7610, R23 ;  /* 0x00007610ff177816 */ /* 0x000fc40000000017 */
[----:B------:R-:W-:Y:S02]  /*4910*/  PRMT R22, RZ, 0x7610, R22 ;  /* 0x00007610ff167816 */ /* 0x000fe40000000016 */
[----:B------:R-:W-:Y:S02]  /*4920*/  PRMT R12, RZ, 0x7610, R12 ;  /* 0x00007610ff0c7816 */ /* 0x000fe4000000000c */
[----:B------:R-:W-:Y:S02]  /*4930*/  PRMT R20, RZ, 0x7610, R20 ;  /* 0x00007610ff147816 */ /* 0x000fe40000000014 */
[----:B------:R-:W-:Y:S01]  /*4940*/  PRMT R13, RZ, 0x7610, R13 ;  /* 0x00007610ff0d7816 */ /* 0x000fe2000000000d */
[----:B0-----:R-:W0:Y:S01]  /*4950*/  LDCU UR12, c[0x0][0x3b0] ;  /* 0x00007600ff0c77ac */ /* 0x001e220008000800 */
[----:B------:R-:W-:Y:S02]  /*4960*/  PRMT R73, RZ, 0x7610, R73 ;  /* 0x00007610ff497816 */ /* 0x000fe40000000049 */
[----:B------:R-:W-:Y:S01]  /*4970*/  PRMT R62, RZ, 0x7610, R62 ;  /* 0x00007610ff3e7816 */ /* 0x000fe2000000003e */
[----:B------:R-:W2:Y:S01]  /*4980*/  LDCU UR13, c[0x0][0x3b0] ;  /* 0x00007600ff0d77ac */ /* 0x000ea20008000800 */
[----:B-1----:R-:W2:Y:S04]  /*4990*/  @!P3 LDG.E.U16 R21, desc[UR16][R88.64] ;  /* 0x000000105815b981 */ /* 0x002ea8000c1e1500 */
[----:B------:R-:W2:Y:S04]  /*49a0*/  @!P3 LDG.E.U16 R33, desc[UR16][R86.64] ;  /* 0x000000105621b981 */ /* 0x000ea8000c1e1500 */
[----:B------:R-:W2:Y:S04]  /*49b0*/  @!P3 LDG.E.U16 R32, desc[UR16][R84.64] ;  /* 0x000000105420b981 */ /* 0x000ea8000c1e1500 */
[----:B------:R-:W2:Y:S01]  /*49c0*/  @!P3 LDG.E.U16 R31, desc[UR16][R82.64] ;  /* 0x00000010521fb981 */ /* 0x000ea2000c1e1500 */
[----:B------:R-:W-:Y:S01]  /*49d0*/  ISETP.GE.U32.AND P3, PT, R2, 0x7fffffb0, PT ;  /* 0x7fffffb00200780c */ /* 0x000fe20003f66070 */
[----:B------:R-:W-:-:S04]  /*49e0*/  IMAD.SHL.U32 R2, R90, 0x8, RZ ;  /* 0x000000085a027824 */ /* 0x000fc800078e00ff */
[----:B------:R-:W-:-:S04]  /*49f0*/  IMAD.WIDE R74, R2, 0x2, R88 ;  /* 0x00000002024a7825 */ /* 0x000fc800078e0258 */
[C---:B------:R-:W-:Y:S01]  /*4a00*/  IMAD.WIDE R70, R2.reuse, 0x2, R86 ;  /* 0x0000000202467825 */ /* 0x040fe200078e0256 */
[----:B------:R1:W2:Y:S03]  /*4a10*/  @!P4 LDG.E.U16 R30, desc[UR16][R74.64] ;  /* 0x000000104a1ec981 */ /* 0x0002a6000c1e1500 */
[C---:B------:R-:W-:Y:S01]  /*4a20*/  IMAD.WIDE R68, R2.reuse, 0x2, R84 ;  /* 0x0000000202447825 */ /* 0x040fe200078e0254 */
[----:B------:R0:W2:Y:S03]  /*4a30*/  @!P4 LDG.E.U16 R29, desc[UR16][R70.64] ;  /* 0x00000010461dc981 */ /* 0x0000a6000c1e1500 */
[----:B------:R-:W-:Y:S01]  /*4a40*/  IMAD.WIDE R58, R2, 0x2, R82 ;  /* 0x00000002023a7825 */ /* 0x000fe200078e0252 */
[----:B------:R0:W2:Y:S03]  /*4a50*/  @!P4 LDG.E.U16 R28, desc[UR16][R68.64] ;  /* 0x00000010441cc981 */ /* 0x0000a6000c1e1500 */
[----:B------:R-:W-:Y:S01]  /*4a60*/  VIADD R2, R66, 0xffffffe7 ;  /* 0xffffffe742027836 */ /* 0x000fe20000000000 */
[----:B------:R0:W2:Y:S04]  /*4a70*/  @!P4 LDG.E.U16 R27, desc[UR16][R58.64] ;  /* 0x000000103a1bc981 */ /* 0x0000a8000c1e1500 */
[----:B------:R-:W-:Y:S01]  /*4a80*/  ISETP.GE.U32.AND P4, PT, R2, 0x7fffffa8, PT ;  /* 0x7fffffa80200780c */ /* 0x000fe20003f86070 */
[----:B------:R1:W-:Y:S01]  /*4a90*/  STL.64 [R1+0x5c0], R74 ;  /* 0x0005c04a01007387 */ /* 0x0003e20000100a00 */
[----:B------:R-:W-:-:S03]  /*4aa0*/  IMAD.SHL.U32 R2, R90, 0x10, RZ ;  /* 0x000000105a027824 */ /* 0x000fc600078e00ff */
[----:B------:R0:W-:Y:S04]  /*4ab0*/  STL.64 [R1+0x5b8], R70 ;  /* 0x0005b84601007387 */ /* 0x0001e80000100a00 */
[----:B------:R3:W-:Y:S04]  /*4ac0*/  STL.64 [R1+0x5b0], R68 ;  /* 0x0005b04401007387 */ /* 0x0007e80000100a00 */
[----:B------:R4:W-:Y:S01]  /*4ad0*/  STL.64 [R1+0x5a8], R58 ;  /* 0x0005a83a01007387 */ /* 0x0009e20000100a00 */
[----:B-1----:R-:W-:-:S04]  /*4ae0*/  IMAD.WIDE R74, R2, 0x2, R88 ;  /* 0x00000002024a7825 */ /* 0x002fc800078e0258 */
[C---:B0-----:R-:W-:Y:S01]  /*4af0*/  IMAD.WIDE R70, R2.reuse, 0x2, R86 ;  /* 0x0000000202467825 */ /* 0x041fe200078e0256 */
[----:B------:R0:W2:Y:S03]  /*4b00*/  @!P3 LDG.E.U16 R26, desc[UR16][R74.64] ;  /* 0x000000104a1ab981 */ /* 0x0000a6000c1e1500 */
[C---:B---3--:R-:W-:Y:S01]  /*4b10*/  IMAD.WIDE R68, R2.reuse, 0x2, R84 ;  /* 0x0000000202447825 */ /* 0x048fe200078e0254 */
[----:B------:R1:W3:Y:S03]  /*4b20*/  @!P3 LDG.E.U16 R25, desc[UR16][R70.64] ;  /* 0x000000104619b981 */ /* 0x0002e6000c1e1500 */
[----:B----4-:R-:W-:Y:S01]  /*4b30*/  IMAD.WIDE R58, R2, 0x2, R82 ;  /* 0x00000002023a7825 */ /* 0x010fe200078e0252 */
[----:B------:R4:W2:Y:S03]  /*4b40*/  @!P3 LDG.E.U16 R24, desc[UR16][R68.64] ;  /* 0x000000104418b981 */ /* 0x0008a6000c1e1500 */
[----:B------:R-:W-:Y:S01]  /*4b50*/  VIADD R2, R66, 0xffffffdf ;  /* 0xffffffdf42027836 */ /* 0x000fe20000000000 */
[----:B------:R0:W2:Y:S04]  /*4b60*/  @!P3 LDG.E.U16 R23, desc[UR16][R58.64] ;  /* 0x000000103a17b981 */ /* 0x0000a8000c1e1500 */
[----:B------:R-:W-:Y:S01]  /*4b70*/  ISETP.GE.U32.AND P3, PT, R2, 0x7fffffa0, PT ;  /* 0x7fffffa00200780c */ /* 0x000fe20003f66070 */
[----:B------:R0:W-:Y:S01]  /*4b80*/  STL.64 [R1+0x4c0], R74 ;  /* 0x0004c04a01007387 */ /* 0x0001e20000100a00 */
[----:B------:R-:W-:-:S03]  /*4b90*/  IMAD R2, R90, 0x18, RZ ;  /* 0x000000185a027824 */ /* 0x000fc600078e02ff */
[----:B------:R1:W-:Y:S04]  /*4ba0*/  STL.64 [R1+0x4b8], R70 ;  /* 0x0004b84601007387 */ /* 0x0003e80000100a00 */
[----:B------:R4:W-:Y:S04]  /*4bb0*/  STL.64 [R1+0x4b0], R68 ;  /* 0x0004b04401007387 */ /* 0x0009e80000100a00 */
[----:B------:R4:W-:Y:S01]  /*4bc0*/  STL.64 [R1+0x4a8], R58 ;  /* 0x0004a83a01007387 */ /* 0x0009e20000100a00 */
[----:B0-----:R-:W-:-:S04]  /*4bd0*/  IMAD.WIDE R74, R2, 0x2, R88 ;  /* 0x00000002024a7825 */ /* 0x001fc800078e0258 */
[C---:B-1----:R-:W-:Y:S01]  /*4be0*/  IMAD.WIDE R70, R2.reuse, 0x2, R86 ;  /* 0x0000000202467825 */ /* 0x042fe200078e0256 */
[----:B------:R0:W2:Y:S03]  /*4bf0*/  @!P4 LDG.E.U16 R22, desc[UR16][R74.64] ;  /* 0x000000104a16c981 */ /* 0x0000a6000c1e1500 */
[C---:B----4-:R-:W-:Y:S01]  /*4c00*/  IMAD.WIDE R68, R2.reuse, 0x2, R84 ;  /* 0x0000000202447825 */ /* 0x050fe200078e0254 */
[----:B------:R1:W4:Y:S03]  /*4c10*/  @!P4 LDG.E.U16 R12, desc[UR16][R70.64] ;  /* 0x00000010460cc981 */ /* 0x000326000c1e1500 */
        /* <DEDUP_REMOVED lines=10> */
[----:B0-----:R-:W-:-:S04]  /*4cc0*/  IMAD.WIDE R74, R2, 0x2, R88 ;  /* 0x00000002024a7825 */ /* 0x001fc800078e0258 */
[C---:B-1----:R-:W-:Y:S01]  /*4cd0*/  IMAD.WIDE R70, R2.reuse, 0x2, R86 ;  /* 0x0000000202467825 */ /* 0x042fe200078e0256 */
        /* <DEDUP_REMOVED lines=23> */
[----:B------:R-:W-:Y:S01]  /*4e50*/  IMAD R2, R90, 0x30, RZ ;  /* 0x000000305a027824 */ /* 0x000fe200078e02ff */
[----:B------:R0:W-:Y:S04]  /*4e60*/  STL.64 [R1+0x1c0], R74 ;  /* 0x0001c04a01007387 */ /* 0x0001e80000100a00 */
[----:B------:R1:W-:Y:S04]  /*4e70*/  STL.64 [R1+0x1b8], R70 ;  /* 0x0001b84601007387 */ /* 0x0003e80000100a00 */
[----:B------:R1:W-:Y:S01]  /*4e80*/  STL.64 [R1+0x1b0], R68 ;  /* 0x0001b04401007387 */ /* 0x0003e20000100a00 */
[----:B0-----:R-:W-:-:S03]  /*4e90*/  IMAD.WIDE R74, R2, 0x2, R88 ;  /* 0x00000002024a7825 */ /* 0x001fc600078e0258 */
[----:B------:R0:W-:Y:S04]  /*4ea0*/  STL.64 [R1+0x1a8], R58 ;  /* 0x0001a83a01007387 */ /* 0x0001e80000100a00 */
[----:B------:R0:W-:Y:S01]  /*4eb0*/  STL.64 [R1+0xc0], R74 ;  /* 0x0000c04a01007387 */ /* 0x0001e20000100a00 */
[----:B-1----:R-:W-:-:S03]  /*4ec0*/  IMAD.WIDE R70, R2, 0x2, R86 ;  /* 0x0000000202467825 */ /* 0x002fc600078e0256 */
[----:B------:R1:W2:Y:S01]  /*4ed0*/  @!P3 LDG.E.U16 R34, desc[UR16][R74.64] ;  /* 0x000000104a22b981 */ /* 0x0002a2000c1e1500 */
[----:B------:R-:W-:-:S04]  /*4ee0*/  IMAD.WIDE R68, R2, 0x2, R84 ;  /* 0x0000000202447825 */ /* 0x000fc800078e0254 */
[----:B0-----:R-:W-:Y:S01]  /*4ef0*/  IMAD.WIDE R58, R2, 0x2, R82 ;  /* 0x00000002023a7825 */ /* 0x001fe200078e0252 */
[----:B------:R-:W-:Y:S03]  /*4f00*/  STL.64 [R1+0xb8], R70 ;  /* 0x0000b84601007387 */ /* 0x000fe60000100a00 */
[----:B-1----:R-:W-:Y:S01]  /*4f10*/  IMAD R74, R90, 0x38, RZ ;  /* 0x000000385a4a7824 */ /* 0x002fe200078e02ff */
[----:B------:R-:W-:Y:S03]  /*4f20*/  STL.64 [R1+0xb0], R68 ;  /* 0x0000b04401007387 */ /* 0x000fe60000100a00 */
[----:B------:R-:W-:Y:S01]  /*4f30*/  IMAD.WIDE R80, R74, 0x2, R88 ;  /* 0x000000024a507825 */ /* 0x000fe200078e0258 */
[----:B------:R0:W-:Y:S04]  /*4f40*/  STL.64 [R1+0xa8], R58 ;  /* 0x0000a83a01007387 */ /* 0x0001e80000100a00 */
[----:B------:R-:W-:Y:S04]  /*4f50*/  STL [R1+0xff4], R80 ;  /* 0x000ff45001007387 */ /* 0x000fe80000100800 */
[----:B------:R-:W-:Y:S04]  /*4f60*/  STL [R1+0x1040], R80 ;  /* 0x0010405001007387 */ /* 0x000fe80000100800 */
[----:B------:R-:W-:Y:S04]  /*4f70*/  STL [R1+0x1070], R80 ;  /* 0x0010705001007387 */ /* 0x000fe80000100800 */
[----:B------:R-:W-:Y:S04]  /*4f80*/  STL [R1+0x10a8], R80 ;  /* 0x0010a85001007387 */ /* 0x000fe80000100800 */
[----:B------:R-:W-:Y:S01]  /*4f90*/  STL [R1+0x10e8], R80 ;  /* 0x0010e85001007387 */ /* 0x000fe20000100800 */
[----:B------:R-:W-:-:S03]  /*4fa0*/  VIADD R2, R66, 0xfffffff6 ;  /* 0xfffffff642027836 */ /* 0x000fc60000000000 */
[----:B------:R-:W-:Y:S04]  /*4fb0*/  STL [R1+0x1128], R80 ;  /* 0x0011285001007387 */ /* 0x000fe80000100800 */
[----:B------:R-:W-:Y:S04]  /*4fc0*/  STL [R1+0x1168], R80 ;  /* 0x0011685001007387 */ /* 0x000fe80000100800 */
[----:B------:R-:W-:Y:S04]  /*4fd0*/  STL [R1+0x11a8], R80 ;  /* 0x0011a85001007387 */ /* 0x000fe80000100800 */
[----:B------:R-:W-:Y:S01]  /*4fe0*/  STL [R1+0x11f8], R80 ;  /* 0x0011f85001007387 */ /* 0x000fe20000100800 */
[----:B------:R-:W-:-:S03]  /*4ff0*/  IMAD.WIDE R78, R74, 0x2, R86 ;  /* 0x000000024a4e7825 */ /* 0x000fc600078e0256 */
[----:B------:R-:W-:Y:S01]  /*5000*/  STL [R1+0x1238], R80 ;  /* 0x0012385001007387 */ /* 0x000fe20000100800 */
[----:B------:R-:W-:-:S03]  /*5010*/  IMAD.WIDE R76, R74, 0x2, R84 ;  /* 0x000000024a4c7825 */ /* 0x000fc600078e0254 */
[----:B------:R-:W-:Y:S01]  /*5020*/  STL [R1+0x1298], R80 ;  /* 0x0012985001007387 */ /* 0x000fe20000100800 */
[----:B------:R-:W-:-:S03]  /*5030*/  IMAD.WIDE R74, R74, 0x2, R82 ;  /* 0x000000024a4a7825 */ /* 0x000fc600078e0252 */
[----:B------:R-:W-:Y:S04]  /*5040*/  STL [R1+0xff0], R81 ;  /* 0x000ff05101007387 */ /* 0x000fe80000100800 */
[----:B------:R-:W2:Y:S04]  /*5050*/  @!P3 LDG.E.U16 R13, desc[UR16][R70.64] ;  /* 0x00000010460db981 */ /* 0x000ea8000c1e1500 */
[----:B------:R-:W2:Y:S04]  /*5060*/  @!P3 LDG.E.U16 R49, desc[UR16][R68.64] ;  /* 0x000000104431b981 */ /* 0x000ea8000c1e1500 */
[----:B------:R0:W2:Y:S01]  /*5070*/  @!P3 LDG.E.U16 R48, desc[UR16][R58.64] ;  /* 0x000000103a30b981 */ /* 0x0000a2000c1e1500 */
[----:B------:R-:W-:Y:S01]  /*5080*/  ISETP.GE.U32.AND P3, PT, R2, 0x7fffffb7, PT ;  /* 0x7fffffb70200780c */ /* 0x000fe20003f66070 */
[----:B------:R-:W-:-:S02]  /*5090*/  VIADD R2, R66, 0xffffffee ;  /* 0xffffffee42027836 */ /* 0x000fc40000000000 */
[----:B------:R-:W-:Y:S04]  /*50a0*/  STL [R1+0x1020], R81 ;  /* 0x0010205101007387 */ /* 0x000fe80000100800 */
[----:B------:R-:W-:Y:S04]  /*50b0*/  STL [R1+0x1050], R81 ;  /* 0x0010505101007387 */ /* 0x000fe80000100800 */
[----:B------:R-:W-:Y:S04]  /*50c0*/  STL [R1+0x1080], R81 ;  /* 0x0010805101007387 */ /* 0x000fe80000100800 */
[----:B------:R-:W-:Y:S04]  /*50d0*/  STL [R1+0x10b8], R81 ;  /* 0x0010b85101007387 */ /* 0x000fe80000100800 */
[----:B------:R-:W-:Y:S04]  /*50e0*/  STL [R1+0x10f8], R81 ;  /* 0x0010f85101007387 */ /* 0x000fe80000100800 */
[----:B------:R-:W-:Y:S04]  /*50f0*/  STL [R1+0x1138], R81 ;  /* 0x0011385101007387 */ /* 0x000fe80000100800 */
[----:B------:R1:W2:Y:S04]  /*5100*/  @!P4 LDG.E.U16 R46, desc[UR16][R80.64] ;  /* 0x00000010502ec981 */ /* 0x0002a8000c1e1500 */
[----:B------:R-:W-:Y:S04]  /*5110*/  STL [R1+0x1178], R81 ;  /* 0x0011785101007387 */ /* 0x000fe80000100800 */
[----:B------:R-:W2:Y:S04]  /*5120*/  @!P4 LDG.E.U16 R42, desc[UR16][R78.64] ;  /* 0x000000104e2ac981 */ /* 0x000ea8000c1e1500 */
[----:B------:R-:W2:Y:S04]  /*5130*/  @!P4 LDG.E.U16 R44, desc[UR16][R76.64] ;  /* 0x000000104c2cc981 */ /* 0x000ea8000c1e1500 */
[----:B------:R-:W2:Y:S01]  /*5140*/  @!P4 LDG.E.U16 R45, desc[UR16][R74.64] ;  /* 0x000000104a2dc981 */ /* 0x000ea2000c1e1500 */
[----:B------:R-:W-:Y:S01]  /*5150*/  ISETP.GE.U32.AND P4, PT, R2, 0x7fffffaf, PT ;  /* 0x7fffffaf0200780c */ /* 0x000fe20003f86070 */
[----:B------:R-:W-:-:S02]  /*5160*/  IMAD R2, R90, 0x9, RZ ;  /* 0x000000095a027824 */ /* 0x000fc400078e02ff */
[----:B------:R-:W-:Y:S04]  /*5170*/  STL [R1+0x11b8], R81 ;  /* 0x0011b85101007387 */ /* 0x000fe80000100800 */
[----:B------:R-:W-:Y:S01]  /*5180*/  STL [R1+0x1208], R81 ;  /* 0x0012085101007387 */ /* 0x000fe20000100800 */
[----:B0-----:R-:W-:-:S03]  /*5190*/  IMAD.WIDE R58, R2, 0x2, R88 ;  /* 0x00000002023a7825 */ /* 0x001fc600078e0258 */
[----:B------:R-:W-:Y:S01]  /*51a0*/  STL [R1+0x1258], R81 ;  /* 0x0012585101007387 */ /* 0x000fe20000100800 */
[----:B------:R-:W-:-:S03]  /*51b0*/  PRMT R63, RZ, 0x7610, R63 ;  /* 0x00007610ff3f7816 */ /* 0x000fc6000000003f */
[----:B------:R-:W-:Y:S01]  /*51c0*/  STL [R1+0x12a8], R81 ;  /* 0x0012a85101007387 */ /* 0x000fe20000100800 */
[----:B------:R-:W-:-:S03]  /*51d0*/  IMAD.WIDE R70, R2, 0x2, R86 ;  /* 0x0000000202467825 */ /* 0x000fc600078e0256 */
[----:B------:R1:W-:Y:S01]  /*51e0*/  STL.64 [R1+0x12e8], R80 ;  /* 0x0012e85001007387 */ /* 0x0003e20000100a00 */
[C---:B------:R-:W-:Y:S01]  /*51f0*/  IMAD.WIDE R66, R2.reuse, 0x2, R82 ;  /* 0x0000000202427825 */ /* 0x040fe200078e0252 */
[----:B------:R-:W-:Y:S02]  /*5200*/  PRMT R72, RZ, 0x7610, R72 ;  /* 0x00007610ff487816 */ /* 0x000fe40000000048 */
[----:B------:R-:W-:Y:S01]  /*5210*/  STL.64 [R1+0xff8], R78 ;  /* 0x000ff84e01007387 */ /* 0x000fe20000100a00 */
[----:B------:R-:W-:-:S03]  /*5220*/  IMAD.WIDE R68, R2, 0x2, R84 ;  /* 0x0000000202447825 */ /* 0x000fc600078e0254 */
[----:B------:R-:W-:Y:S04]  /*5230*/  STL [R1+0x1010], R76 ;  /* 0x0010104c01007387 */ /* 0x000fe80000100800 */
[----:B------:R-:W-:Y:S01]  /*5240*/  STL [R1+0x1000], R77 ;  /* 0x0010004d01007387 */ /* 0x000fe20000100800 */
[----:B-1----:R-:W0:Y:S03]  /*5250*/  LDC R81, c[0x0][0x3a0] ;  /* 0x0000e800ff517b82 */ /* 0x002e260000000800 */
[----:B------:R-:W-:Y:S04]  /*5260*/  STL.64 [R1+0x1048], R76 ;  /* 0x0010484c01007387 */ /* 0x000fe80000100a00 */
[----:B------:R-:W-:Y:S04]  /*5270*/  STL.64 [R1+0x1008], R74 ;  /* 0x0010084a01007387 */ /* 0x000fe80000100a00 */
[----:B------:R1:W-:Y:S04]  /*5280*/  STL.64 [R1+0x5a0], R58 ;  /* 0x0005a03a01007387 */ /* 0x0003e80000100a00 */
[----:B------:R0:W-:Y:S04]  /*5290*/  STL.64 [R1+0x598], R70 ;  /* 0x0005984601007387 */ /* 0x0001e80000100a00 */
[----:B------:R-:W2:Y:S04]  /*52a0*/  @!P3 LDG.E.U16 R73, desc[UR16][R58.64] ;  /* 0x000000103a49b981 */ /* 0x000ea8000c1e1500 */
[----:B------:R-:W2:Y:S04]  /*52b0*/  @!P3 LDG.E.U16 R62, desc[UR16][R66.64] ;  /* 0x00000010423eb981 */ /* 0x000ea8000c1e1500 */
[----:B------:R0:W3:Y:S04]  /*52c0*/  @!P3 LDG.E.U16 R63, desc[UR16][R68.64] ;  /* 0x00000010443fb981 */ /* 0x0000e8000c1e1500 */
[----:B-1----:R-:W4:Y:S04]  /*52d0*/  LDL.LU.64 R58, [R1+0x15a8] ;  /* 0x0015a800013a7983 */ /* 0x002f280000300a00 */
[----:B------:R1:W-:Y:S04]  /*52e0*/  STL.64 [R1+0x590], R68 ;  /* 0x0005904401007387 */ /* 0x0003e80000100a00 */
[----:B------:R-:W4:Y:S04]  /*52f0*/  @!P3 LDG.E.U16 R72, desc[UR16][R70.64] ;  /* 0x000000104648b981 */ /* 0x000f28000c1e1500 */
[----:B0-----:R-:W4:Y:S01]  /*5300*/  LDL.LU.64 R70, [R1+0x15a0] ;  /* 0x0015a00001467983 */ /* 0x001f220000300a00 */
[----:B------:R-:W-:-:S03]  /*5310*/  VIADD R2, R81, 0xffffffe6 ;  /* 0xffffffe651027836 */ /* 0x000fc60000000000 */
[----:B------:R0:W-:Y:S02]  /*5320*/  STL.64 [R1+0x588], R66 ;  /* 0x0005884201007387 */ /* 0x0001e40000100a00 */
[----:B------:R-:W-:Y:S01]  /*5330*/  ISETP.GE.U32.AND P3, PT, R2, 0x7fffffa7, PT ;  /* 0x7fffffa70200780c */ /* 0x000fe20003f66070 */
[----:B------:R-:W-:-:S04]  /*5340*/  IMAD R2, R90, 0x11, RZ ;  /* 0x000000115a027824 */ /* 0x000fc800078e02ff */
[----:B-1----:R-:W-:-:S04]  /*5350*/  IMAD.WIDE R68, R2, 0x2, R84 ;  /* 0x0000000202447825 */ /* 0x002fc800078e0254 */
[C---:B0-----:R-:W-:Y:S01]  /*5360*/  IMAD.WIDE R66, R2.reuse, 0x2, R82 ;  /* 0x0000000202427825 */ /* 0x041fe200078e0252 */
[----:B--2---:R-:W-:Y:S04]  /*5370*/  STL [R1+0x3f0], R62 ;  /* 0x0003f03e01007387 */ /* 0x004fe80000100800 */
[----:B---3--:R0:W-:Y:S01]  /*5380*/  STL [R1+0x3f4], R63 ;  /* 0x0003f43f01007387 */ /* 0x0081e20000100800 */
[----:B----4-:R-:W-:Y:S02]  /*5390*/  PRMT R58, RZ, 0x7610, R58 ;  /* 0x00007610ff3a7816 */ /* 0x010fe4000000003a */
[----:B------:R-:W-:Y:S01]  /*53a0*/  PRMT R59, RZ, 0x7610, R59 ;  /* 0x00007610ff3b7816 */ /* 0x000fe2000000003b */
[----:B0-----:R-:W-:-:S03]  /*53b0*/  IMAD.WIDE R62, R2, 0x2, R88 ;  /* 0x00000002023e7825 */ /* 0x001fc600078e0258 */
[----:B------:R-:W2:Y:S04]  /*53c0*/  @!P4 LDG.E.U16 R58, desc[UR16][R66.64] ;  /* 0x00000010423ac981 */ /* 0x000ea8000c1e1500 */
[----:B------:R-:W-:Y:S04]  /*53d0*/  STL [R1+0x3f8], R72 ;  /* 0x0003f84801007387 */ /* 0x000fe80000100800 */
[----:B------:R0:W-:Y:S01]  /*53e0*/  STL [R1+0x3fc], R73 ;  /* 0x0003fc4901007387 */ /* 0x0001e20000100800 */
[----:B------:R-:W-:Y:S02]  /*53f0*/  PRMT R71, RZ, 0x7610, R71 ;  /* 0x00007610ff477816 */ /* 0x000fe40000000047 */
[----:B------:R-:W-:Y:S01]  /*5400*/  PRMT R70, RZ, 0x7610, R70 ;  /* 0x00007610ff467816 */ /* 0x000fe20000000046 */
[----:B------:R1:W-:Y:S01]  /*5410*/  STL.64 [R1+0x4a0], R62 ;  /* 0x0004a03e01007387 */ /* 0x0003e20000100a00 */
[----:B0-----:R-:W-:-:S03]  /*5420*/  IMAD.WIDE R72, R2, 0x2, R86 ;  /* 0x0000000202487825 */ /* 0x001fc600078e0256 */
[----:B------:R-:W3:Y:S04]  /*5430*/  @!P4 LDG.E.U16 R71, desc[UR16][R62.64] ;  /* 0x000000103e47c981 */ /* 0x000ee8000c1e1500 */
[----:B------:R0:W-:Y:S04]  /*5440*/  STL.64 [R1+0x498], R72 ;  /* 0x0004984801007387 */ /* 0x0001e80000100a00 */
[----:B------:R4:W3:Y:S04]  /*5450*/  @!P4 LDG.E.U16 R59, desc[UR16][R68.64] ;  /* 0x00000010443bc981 */ /* 0x0008e8000c1e1500 */
[----:B-1----:R-:W3:Y:S04]  /*5460*/  LDL.LU.64 R62, [R1+0x1598] ;  /* 0x00159800013e7983 */ /* 0x002ee80000300a00 */
[----:B------:R4:W-:Y:S04]  /*5470*/  STL.64 [R1+0x490], R68 ;  /* 0x0004904401007387 */ /* 0x0009e80000100a00 */
[----:B------:R-:W3:Y:S04]  /*5480*/  @!P4 LDG.E.U16 R70, desc[UR16][R72.64] ;  /* 0x000000104846c981 */ /* 0x000ee8000c1e1500 */
[----:B0-----:R-:W3:Y:S01]  /*5490*/  LDL.LU.64 R72, [R1+0x1590] ;  /* 0x0015900001487983 */ /* 0x001ee20000300a00 */
[----:B------:R-:W-:-:S03]  /*54a0*/  VIADD R2, R81, 0xffffffde ;  /* 0xffffffde51027836 */ /* 0x000fc60000000000 */
[----:B------:R0:W-:Y:S02]  /*54b0*/  STL.64 [R1+0x488], R66 ;  /* 0x0004884201007387 */ /* 0x0001e40000100a00 */
[----:B------:R-:W-:Y:S01]  /*54c0*/  ISETP.GE.U32.AND P4, PT, R2, 0x7fffff9f, PT ;  /* 0x7fffff9f0200780c */ /* 0x000fe20003f86070 */
[----:B------:R-:W-:-:S04]  /*54d0*/  IMAD R2, R90, 0x19, RZ ;  /* 0x000000195a027824 */ /* 0x000fc800078e02ff */
[----:B----4-:R-:W-:-:S04]  /*54e0*/  IMAD.WIDE R68, R2, 0x2, R84 ;  /* 0x0000000202447825 */ /* 0x010fc800078e0254 */
[C---:B0-----:R-:W-:Y:S01]  /*54f0*/  IMAD.WIDE R66, R2.reuse, 0x2, R82 ;  /* 0x0000000202427825 */ /* 0x041fe200078e0252 */
[----:B--2---:R-:W-:Y:S04]  /*5500*/  STL [R1+0x3d4], R58 ;  /* 0x0003d43a01007387 */ /* 0x004fe80000100800 */
[----:B---3--:R0:W-:Y:S01]  /*5510*/  STL [R1+0x3d8], R59 ;  /* 0x0003d83b01007387 */ /* 0x0081e20000100800 */
[----:B------:R-:W-:Y:S02]  /*5520*/  PRMT R62, RZ, 0x7610, R62 ;  /* 0x00007610ff3e7816 */ /* 0x000fe4000000003e */
        /* <DEDUP_REMOVED lines=36> */
[----:B------:R-:W4:Y:S04]  /*5770*/  @!P4 LDG.E.U16 R70, desc[UR16][R72.64] ;  /* 0x000000104846c981 */ /* 0x000f28000c1e1500 */
[----:B-1----:R-:W3:Y:S04]  /*5780*/  LDL.LU.64 R62, [R1+0x1578] ;  /* 0x00157800013e7983 */ /* 0x002ee80000300a00 */
[----:B------:R1:W-:Y:S04]  /*5790*/  STL.64 [R1+0x290], R68 ;  /* 0x0002904401007387 */ /* 0x0003e80000100a00 */
[----:B0-----:R-:W3:Y:S04]  /*57a0*/  LDL.LU.64 R72, [R1+0x1570] ;  /* 0x0015700001487983 */ /* 0x001ee80000300a00 */
[----:B------:R1:W4:Y:S01]  /*57b0*/  @!P4 LDG.E.U16 R59, desc[UR16][R68.64] ;  /* 0x00000010443bc981 */ /* 0x000322000c1e1500 */
[----:B------:R-:W-:-:S05]  /*57c0*/  VIADD R2, R81, 0xffffffce ;  /* 0xffffffce51027836 */ /* 0x000fca0000000000 */
[----:B------:R-:W-:Y:S01]  /*57d0*/  ISETP.GE.U32.AND P4, PT, R2, 0x7fffff8f, PT ;  /* 0x7fffff8f0200780c */ /* 0x000fe20003f86070 */
[----:B------:R-:W-:Y:S01]  /*57e0*/  IMAD R2, R90, 0x29, RZ ;  /* 0x000000295a027824 */ /* 0x000fe200078e02ff */
[----:B------:R-:W-:Y:S03]  /*57f0*/  STL.64 [R1+0x288], R66 ;  /* 0x0002884201007387 */ /* 0x000fe60000100a00 */
[C---:B-1----:R-:W-:Y:S01]  /*5800*/  IMAD.WIDE R68, R2.reuse, 0x2, R88 ;  /* 0x0000000202447825 */ /* 0x042fe200078e0258 */
[----:B--2---:R-:W-:Y:S01]  /*5810*/  STL [R1+0x1e8], R58 ;  /* 0x0001e83a01007387 */ /* 0x004fe20000100800 */
[----:B---3--:R-:W-:Y:S02]  /*5820*/  PRMT R73, RZ, 0x7610, R73 ;  /* 0x00007610ff497816 */ /* 0x008fe40000000049 */
[----:B------:R-:W-:Y:S01]  /*5830*/  PRMT R72, RZ, 0x7610, R72 ;  /* 0x00007610ff487816 */ /* 0x000fe20000000048 */
[----:B----4-:R0:W-:Y:S04]  /*5840*/  STL [R1+0x1ec], R59 ;  /* 0x0001ec3b01007387 */ /* 0x0101e80000100800 */
[----:B------:R-:W-:Y:S04]  /*5850*/  STL [R1+0x1f0], R70 ;  /* 0x0001f04601007387 */ /* 0x000fe80000100800 */
[----:B------:R-:W2:Y:S01]  /*5860*/  @!P3 LDG.E.U16 R73, desc[UR16][R68.64] ;  /* 0x000000104449b981 */ /* 0x000ea2000c1e1500 */
[----:B0-----:R-:W-:-:S03]  /*5870*/  IMAD.WIDE R58, R2, 0x2, R86 ;  /* 0x00000002023a7825 */ /* 0x001fc600078e0256 */
[----:B------:R-:W-:Y:S04]  /*5880*/  STL [R1+0x1f4], R71 ;  /* 0x0001f44701007387 */ /* 0x000fe80000100800 */
[----:B------:R0:W-:Y:S04]  /*5890*/  STL.64 [R1+0x1a0], R68 ;  /* 0x0001a04401007387 */ /* 0x0001e80000100a00 */
[----:B------:R1:W-:Y:S04]  /*58a0*/  STL.64 [R1+0x198], R58 ;  /* 0x0001983a01007387 */ /* 0x0003e80000100a00 */
[----:B------:R-:W3:Y:S04]  /*58b0*/  @!P3 LDG.E.U16 R72, desc[UR16][R58.64] ;  /* 0x000000103a48b981 */ /* 0x000ee8000c1e1500 */
[----:B0-----:R-:W4:Y:S01]  /*58c0*/  LDL.LU.64 R68, [R1+0x1568] ;  /* 0x0015680001447983 */ /* 0x001f220000300a00 */
[----:B------:R-:W-:Y:S01]  /*58d0*/  PRMT R65, RZ, 0x7610, R65 ;  /* 0x00007610ff417816 */ /* 0x000fe20000000041 */
[----:B------:R-:W-:Y:S01]  /*58e0*/  IMAD.WIDE R70, R2, 0x2, R84 ;  /* 0x0000000202467825 */ /* 0x000fe200078e0254 */
[----:B------:R-:W-:-:S03]  /*58f0*/  PRMT R64, RZ, 0x7610, R64 ;  /* 0x00007610ff407816 */ /* 0x000fc60000000040 */
[----:B------:R-:W-:Y:S01]  /*5900*/  IMAD.WIDE R66, R2, 0x2, R82 ;  /* 0x0000000202427825 */ /* 0x000fe200078e0252 */
[----:B------:R0:W2:Y:S03]  /*5910*/  @!P3 LDG.E.U16 R65, desc[UR16][R70.64] ;  /* 0x000000104641b981 */ /* 0x0000a6000c1e1500 */
[----:B------:R-:W-:Y:S01]  /*5920*/  VIADD R2, R81, 0xffffffc6 ;  /* 0xffffffc651027836 */ /* 0x000fe20000000000 */
[----:B------:R0:W2:Y:S04]  /*5930*/  @!P3 LDG.E.U16 R64, desc[UR16][R66.64] ;  /* 0x000000104240b981 */ /* 0x0000a8000c1e1500 */
[----:B------:R-:W-:Y:S01]  /*5940*/  ISETP.GE.U32.AND P3, PT, R2, 0x7fffff87, PT ;  /* 0x7fffff870200780c */ /* 0x000fe20003f66070 */
[----:B------:R0:W-:Y:S01]  /*5950*/  STL.64 [R1+0x190], R70 ;  /* 0x0001904601007387 */ /* 0x0001e20000100a00 */
[----:B------:R-:W-:-:S03]  /*5960*/  IMAD R2, R90, 0x31, RZ ;  /* 0x000000315a027824 */ /* 0x000fc600078e02ff */
[----:B-1----:R-:W2:Y:S04]  /*5970*/  LDL.LU.64 R58, [R1+0x1560] ;  /* 0x00156000013a7983 */ /* 0x002ea80000300a00 */
[----:B------:R-:W-:Y:S01]  /*5980*/  STL.64 [R1+0x188], R66 ;  /* 0x0001884201007387 */ /* 0x000fe20000100a00 */
[----:B0-----:R-:W-:-:S03]  /*5990*/  IMAD.WIDE R70, R2, 0x2, R86 ;  /* 0x0000000202467825 */ /* 0x001fc600078e0256 */
[----:B---3--:R-:W-:Y:S01]  /*59a0*/  STL [R1+0x100], R72 ;  /* 0x0001004801007387 */ /* 0x008fe20000100800 */
[----:B----4-:R-:W-:-:S03]  /*59b0*/  PRMT R68, RZ, 0x7610, R68 ;  /* 0x00007610ff447816 */ /* 0x010fc60000000044 */
[----:B--2---:R0:W-:Y:S01]  /*59c0*/  STL [R1+0x104], R73 ;  /* 0x0001044901007387 */ /* 0x0041e20000100800 */
[----:B------:R-:W-:-:S03]  /*59d0*/  PRMT R69, RZ, 0x7610, R69 ;  /* 0x00007610ff457816 */ /* 0x000fc60000000045 */
[----:B------:R-:W2:Y:S01]  /*59e0*/  @!P4 LDG.E.U16 R68, desc[UR16][R70.64] ;  /* 0x000000104644c981 */ /* 0x000ea2000c1e1500 */
[----:B0-----:R-:W-:-:S05]  /*59f0*/  IMAD.WIDE R72, R2, 0x2, R88 ;  /* 0x0000000202487825 */ /* 0x001fca00078e0258 */
[----:B------:R-:W3:Y:S01]  /*5a00*/  @!P4 LDG.E.U16 R69, desc[UR16][R72.64] ;  /* 0x000000104845c981 */ /* 0x000ee2000c1e1500 */
[----:B------:R-:W-:Y:S01]  /*5a10*/  PRMT R61, RZ, 0x7610, R61 ;  /* 0x00007610ff3d7816 */ /* 0x000fe2000000003d */
[C---:B------:R-:W-:Y:S02]  /*5a20*/  IMAD.WIDE R66, R2.reuse, 0x2, R84 ;  /* 0x0000000202427825 */ /* 0x040fe400078e0254 */
[----:B------:R-:W-:Y:S04]  /*5a30*/  STL [R1+0xf8], R64 ;  /* 0x0000f84001007387 */ /* 0x000fe80000100800 */
[----:B------:R0:W-:Y:S04]  /*5a40*/  STL [R1+0xfc], R65 ;  /* 0x0000fc4101007387 */ /* 0x0001e80000100800 */
[----:B------:R-:W-:Y:S04]  /*5a50*/  STL.64 [R1+0xa0], R72 ;  /* 0x0000a04801007387 */ /* 0x000fe80000100a00 */
[----:B------:R-:W-:Y:S01]  /*5a60*/  STL.64 [R1+0x98], R70 ;  /* 0x0000984601007387 */ /* 0x000fe20000100a00 */
[----:B0-----:R-:W-:-:S03]  /*5a70*/  IMAD.WIDE R64, R2, 0x2, R82 ;  /* 0x0000000202407825 */ /* 0x001fc600078e0252 */
[----:B------:R0:W-:Y:S04]  /*5a80*/  STL.64 [R1+0x90], R66 ;  /* 0x0000904201007387 */ /* 0x0001e80000100a00 */
[----:B------:R0:W4:Y:S01]  /*5a90*/  @!P4 LDG.E.U16 R61, desc[UR16][R66.64] ;  /* 0x00000010423dc981 */ /* 0x000122000c1e1500 */
[----:B------:R-:W-:-:S03]  /*5aa0*/  PRMT R50, RZ, 0x7610, R50 ;  /* 0x00007610ff327816 */ /* 0x000fc60000000032 */
[----:B------:R-:W-:Y:S01]  /*5ab0*/  STL.64 [R1+0x88], R64 ;  /* 0x0000884001007387 */ /* 0x000fe20000100a00 */
[----:B------:R-:W-:Y:S01]  /*5ac0*/  PRMT R51, RZ, 0x7610, R51 ;  /* 0x00007610ff337816 */ /* 0x000fe20000000033 */
[----:B0-----:R-:W-:-:S04]  /*5ad0*/  IMAD R66, R90, 0x39, RZ ;  /* 0x000000395a427824 */ /* 0x001fc800078e02ff */
[----:B------:R-:W-:-:S04]  /*5ae0*/  IMAD.WIDE R72, R66, 0x2, R88 ;  /* 0x0000000242487825 */ /* 0x000fc800078e0258 */
[C---:B------:R-:W-:Y:S01]  /*5af0*/  IMAD.WIDE R70, R66.reuse, 0x2, R86 ;  /* 0x0000000242467825 */ /* 0x040fe200078e0256 */
[----:B--2---:R-:W-:Y:S04]  /*5b00*/  STL [R1+0xf0], R68 ;  /* 0x0000f04401007387 */ /* 0x004fe80000100800 */
[----:B---3--:R0:W-:Y:S02]  /*5b10*/  STL [R1+0xf4], R69 ;  /* 0x0000f44501007387 */ /* 0x0081e40000100800 */
[----:B0-----:R-:W-:-:S04]  /*5b20*/  IMAD.WIDE R68, R66, 0x2, R84 ;  /* 0x0000000242447825 */ /* 0x001fc800078e0254 */
[----:B------:R-:W-:Y:S01]  /*5b30*/  IMAD.WIDE R66, R66, 0x2, R82 ;  /* 0x0000000242427825 */ /* 0x000fe200078e0252 */
[----:B------:R-:W2:Y:S04]  /*5b40*/  @!P3 LDG.E.U16 R51, desc[UR16][R68.64] ;  /* 0x000000104433b981 */ /* 0x000ea8000c1e1500 */
[----:B------:R-:W3:Y:S01]  /*5b50*/  @!P3 LDG.E.U16 R50, desc[UR16][R66.64] ;  /* 0x000000104232b981 */ /* 0x000ee2000c1e1500 */
[----:B------:R-:W-:Y:S01]  /*5b60*/  PRMT R60, RZ, 0x7610, R60 ;  /* 0x00007610ff3c7816 */ /* 0x000fe2000000003c */
[----:B------:R-:W-:Y:S01]  /*5b70*/  VIADD R2, R81, 0xfffffffe ;  /* 0xfffffffe51027836 */ /* 0x000fe20000000000 */
[----:B------:R-:W-:Y:S02]  /*5b80*/  PRMT R58, RZ, 0x7610, R58 ;  /* 0x00007610ff3a7816 */ /* 0x000fe4000000003a */
[----:B------:R-:W-:-:S02]  /*5b90*/  PRMT R59, RZ, 0x7610, R59 ;  /* 0x00007610ff3b7816 */ /* 0x000fc4000000003b */
[----:B------:R-:W4:Y:S01]  /*5ba0*/  @!P4 LDG.E.U16 R60, desc[UR16][R64.64] ;  /* 0x00000010403cc981 */ /* 0x000f22000c1e1500 */
[----:B------:R-:W-:-:S03]  /*5bb0*/  ISETP.GE.U32.AND P4, PT, R2, 0x7fffffbf, PT ;  /* 0x7fffffbf0200780c */ /* 0x000fc60003f86070 */
[----:B------:R-:W-:Y:S04]  /*5bc0*/  STL.64 [R1+0x1018], R72 ;  /* 0x0010184801007387 */ /* 0x000fe80000100a00 */
[----:B------:R-:W-:Y:S01]  /*5bd0*/  STL.64 [R1+0x1028], R70 ;  /* 0x0010284601007387 */ /* 0x000fe20000100a00 */
[----:B------:R-:W-:-:S03]  /*5be0*/  PRMT R63, RZ, 0x7610, R63 ;  /* 0x00007610ff3f7816 */ /* 0x000fc6000000003f */
[----:B------:R-:W-:Y:S04]  /*5bf0*/  STL.64 [R1+0x1030], R68 ;  /* 0x0010304401007387 */ /* 0x000fe80000100a00 */
[----:B------:R-:W4:Y:S04]  /*5c00*/  @!P3 LDG.E.U16 R58, desc[UR16][R70.64] ;  /* 0x00000010463ab981 */ /* 0x000f28000c1e1500 */
[----:B------:R-:W-:Y:S04]  /*5c10*/  STL.64 [R1+0x1038], R66 ;  /* 0x0010384201007387 */ /* 0x000fe80000100a00 */
[----:B------:R-:W4:Y:S04]  /*5c20*/  @!P3 LDG.E.U16 R59, desc[UR16][R72.64] ;  /* 0x00000010483bb981 */ /* 0x000f28000c1e1500 */
[----:B---3--:R-:W-:Y:S04]  /*5c30*/  STL [R1+0xd8], R50 ;  /* 0x0000d83201007387 */ /* 0x008fe80000100800 */
[----:B--2---:R0:W-:Y:S02]  /*5c40*/  STL [R1+0xdc], R51 ;  /* 0x0000dc3301007387 */ /* 0x0041e40000100800 */
[----:B0-----:R-:W-:-:S05]  /*5c50*/  IMAD.WIDE R50, R90, 0x2, R88 ;  /* 0x000000025a327825 */ /* 0x001fca00078e0258 */
[----:B------:R-:W2:Y:S01]  /*5c60*/  @!P4 LDG.E.U16 R63, desc[UR16][R50.64] ;  /* 0x00000010323fc981 */ /* 0x000ea2000c1e1500 */
[----:B------:R-:W-:-:S03]  /*5c70*/  PRMT R52, RZ, 0x7610, R52 ;  /* 0x00007610ff347816 */ /* 0x000fc60000000034 */
[----:B----4-:R-:W-:Y:S01]  /*5c80*/  STL [R1+0xe8], R60 ;  /* 0x0000e83c01007387 */ /* 0x010fe20000100800 */
[----:B------:R-:W-:-:S03]  /*5c90*/  IMAD.WIDE R64, R90, 0x2, R86 ;  /* 0x000000025a407825 */ /* 0x000fc600078e0256 */
[----:B------:R-:W-:Y:S01]  /*5ca0*/  STL [R1+0xec], R61 ;  /* 0x0000ec3d01007387 */ /* 0x000fe20000100800 */
[----:B------:R-:W-:-:S03]  /*5cb0*/  PRMT R53, RZ, 0x7610, R53 ;  /* 0x00007610ff357816 */ /* 0x000fc60000000035 */
[----:B------:R-:W-:Y:S04]  /*5cc0*/  STL [R1+0xe0], R58 ;  /* 0x0000e03a01007387 */ /* 0x000fe80000100800 */
[----:B------:R0:W-:Y:S04]  /*5cd0*/  STL [R1+0xe4], R59 ;  /* 0x0000e43b01007387 */ /* 0x0001e80000100800 */
[----:B------:R1:W-:Y:S04]  /*5ce0*/  STL.64 [R1+0x6a0], R50 ;  /* 0x0006a03201007387 */ /* 0x0003e80000100a00 */
[----:B------:R3:W4:Y:S01]  /*5cf0*/  @!P4 LDG.E.U16 R53, desc[UR16][R64.64] ;  /* 0x000000104035c981 */ /* 0x000722000c1e1500 */
[----:B0-----:R-:W-:-:S03]  /*5d00*/  IMAD.WIDE R58, R90, 0x2, R82 ;  /* 0x000000025a3a7825 */ /* 0x001fc600078e0252 */
[----:B------:R-:W-:Y:S04]  /*5d10*/  STL.64 [R1+0x698], R64 ;  /* 0x0006984001007387 */ /* 0x000fe80000100a00 */
[----:B-1----:R-:W4:Y:S04]  /*5d20*/  LDL.LU.64 R50, [R1+0x1558] ;  /* 0x0015580001327983 */ /* 0x002f280000300a00 */
[----:B------:R-:W4:Y:S04]  /*5d30*/  @!P4 LDG.E.U16 R52, desc[UR16][R58.64] ;  /* 0x000000103a34c981 */ /* 0x000f28000c1e1500 */
[----:B--2---:R0:W-:Y:S04]  /*5d40*/  STL [R1+0x1e4], R63 ;  /* 0x0001e43f01007387 */ /* 0x0041e80000100800 */
[----:B0-----:R-:W2:Y:S01]  /*5d50*/  LDL.LU R63, [R1+0x1550] ;  /* 0x00155000013f7983 */ /* 0x001ea20000300800 */
[----:B------:R-:W-:Y:S01]  /*5d60*/  VIADD R2, R81, 0xfffffffd ;  /* 0xfffffffd51027836 */ /* 0x000fe20000000000 */
[----:B------:R-:W-:Y:S01]  /*5d70*/  PRMT R4, RZ, 0x7610, R4 ;  /* 0x00007610ff047816 */ /* 0x000fe20000000004 */
[----:B------:R-:W-:-:S03]  /*5d80*/  IMAD.WIDE R60, R90, 0x2, R84 ;  /* 0x000000025a3c7825 */ /* 0x000fc600078e0254 */
[----:B------:R-:W-:Y:S01]  /*5d90*/  ISETP.GE.U32.AND P3, PT, R2, 0x7fffffbe, PT ;  /* 0x7fffffbe0200780c */ /* 0x000fe20003f66070 */
[----:B------:R-:W-:Y:S01]  /*5da0*/  VIADD R2, R81, 0xfffffff5 ;  /* 0xfffffff551027836 */ /* 0x000fe20000000000 */
[----:B------:R0:W2:Y:S04]  /*5db0*/  @!P4 LDG.E.U16 R4, desc[UR16][R60.64] ;  /* 0x000000103c04c981 */ /* 0x0000a8000c1e1500 */
[----:B------:R-:W-:Y:S01]  /*5dc0*/  ISETP.GE.U32.AND P4, PT, R2, 0x7fffffb6, PT ;  /* 0x7fffffb60200780c */ /* 0x000fe20003f86070 */
[----:B------:R0:W-:Y:S01]  /*5dd0*/  STL.64 [R1+0x690], R60 ;  /* 0x0006903c01007387 */ /* 0x0001e20000100a00 */
[----:B------:R-:W-:-:S03]  /*5de0*/  IMAD.SHL.U32 R2, R90, 0x2, RZ ;  /* 0x000000025a027824 */ /* 0x000fc600078e00ff */
[----:B------:R1:W-:Y:S01]  /*5df0*/  STL.64 [R1+0x688], R58 ;  /* 0x0006883a01007387 */ /* 0x0003e20000100a00 */
[C---:B---3--:R-:W-:Y:S01]  /*5e00*/  IMAD.WIDE R64, R2.reuse, 0x2, R86 ;  /* 0x0000000202407825 */ /* 0x048fe200078e0256 */
[----:B------:R-:W-:Y:S02]  /*5e10*/  PRMT R62, RZ, 0x7610, R62 ;  /* 0x00007610ff3e7816 */ /* 0x000fe4000000003e */
[----:B----4-:R-:W-:Y:S02]  /*5e20*/  PRMT R50, RZ, 0x7610, R50 ;  /* 0x00007610ff327816 */ /* 0x010fe40000000032 */
[----:B------:R-:W-:Y:S01]  /*5e30*/  PRMT R51, RZ, 0x7610, R51 ;  /* 0x00007610ff337816 */ /* 0x000fe20000000033 */
[C---:B0-----:R-:W-:Y:S01]  /*5e40*/  IMAD.WIDE R60, R2.reuse, 0x2, R84 ;  /* 0x00000002023c7825 */ /* 0x041fe200078e0254 */
[----:B------:R-:W-:Y:S04]  /*5e50*/  STL [R1+0x1d8], R52 ;  /* 0x0001d83401007387 */ /* 0x000fe80000100800 */
[----:B------:R0:W-:Y:S01]  /*5e60*/  STL [R1+0x1e0], R53 ;  /* 0x0001e03501007387 */ /* 0x0001e20000100800 */
[----:B-1----:R-:W-:-:S03]  /*5e70*/  IMAD.WIDE R58, R2, 0x2, R82 ;  /* 0x00000002023a7825 */ /* 0x002fc600078e0252 */
[----:B------:R-:W3:Y:S04]  /*5e80*/  @!P3 LDG.E.U16 R51, desc[UR16][R60.64] ;  /* 0x000000103c33b981 */ /* 0x000ee8000c1e1500 */
[----:B------:R-:W4:Y:S01]  /*5e90*/  @!P3 LDG.E.U16 R50, desc[UR16][R58.64] ;  /* 0x000000103a32b981 */ /* 0x000f22000c1e1500 */
[----:B0-----:R-:W-:-:S03]  /*5ea0*/  IMAD.WIDE R52, R2, 0x2, R88 ;  /* 0x0000000202347825 */ /* 0x001fc600078e0258 */
[----:B------:R-:W3:Y:S04]  /*5eb0*/  @!P3 LDG.E.U16 R62, desc[UR16][R64.64] ;  /* 0x00000010403eb981 */ /* 0x000ee8000c1e1500 */
[----:B------:R0:W-:Y:S04]  /*5ec0*/  STL.64 [R1+0x680], R52 ;  /* 0x0006803401007387 */ /* 0x0001e80000100a00 */
[----:B------:R1:W-:Y:S01]  /*5ed0*/  STL.64 [R1+0x678], R64 ;  /* 0x0006784001007387 */ /* 0x0003e20000100a00 */
[----:B--2---:R-:W-:-:S06]  /*5ee0*/  PRMT R63, RZ, 0x7610, R63 ;  /* 0x00007610ff3f7816 */ /* 0x004fcc000000003f */
[----:B------:R-:W2:Y:S04]  /*5ef0*/  @!P3 LDG.E.U16 R63, desc[UR16][R52.64] ;  /* 0x00000010343fb981 */ /* 0x000ea8000c1e1500 */
[----:B0-----:R-:W2:Y:S04]  /*5f00*/  LDL.LU.64 R52, [R1+0x1548] ;  /* 0x0015480001347983 */ /* 0x001ea80000300a00 */
[----:B------:R-:W-:Y:S04]  /*5f10*/  STL.64 [R1+0x670], R60 ;  /* 0x0006703c01007387 */ /* 0x000fe80000100a00 */
[----:B-1----:R-:W2:Y:S01]  /*5f20*/  LDL.LU.64 R64, [R1+0x1540] ;  /* 0x0015400001407983 */ /* 0x002ea20000300a00 */
[----:B------:R-:W-:-:S03]  /*5f30*/  VIADD R2, R81, 0xffffffed ;  /* 0xffffffed51027836 */ /* 0x000fc60000000000 */
[----:B------:R0:W-:Y:S02]  /*5f40*/  STL.64 [R1+0x668], R58 ;  /* 0x0006683a01007387 */ /* 0x0001e40000100a00 */
[----:B------:R-:W-:Y:S01]  /*5f50*/  ISETP.GE.U32.AND P3, PT, R2, 0x7fffffae, PT ;  /* 0x7fffffae0200780c */ /* 0x000fe20003f66070 */
[----:B------:R-:W-:Y:S01]  /*5f60*/  IMAD R2, R90, 0xa, RZ ;  /* 0x0000000a5a027824 */ /* 0x000fe200078e02ff */
[----:B----4-:R-:W-:Y:S04]  /*5f70*/  STL [R1+0x204], R50 ;  /* 0x0002043201007387 */ /* 0x010fe80000100800 */
[----:B---3--:R1:W-:Y:S01]  /*5f80*/  STL [R1+0x2c8], R51 ;  /* 0x0002c83301007387 */ /* 0x0083e20000100800 */
[----:B0-----:R-:W-:-:S03]  /*5f90*/  IMAD.WIDE R58, R2, 0x2, R82 ;  /* 0x00000002023a7825 */ /* 0x001fc600078e0252 */
[----:B------:R-:W-:Y:S01]  /*5fa0*/  STL [R1+0x2cc], R62 ;  /* 0x0002cc3e01007387 */ /* 0x000fe20000100800 */
[----:B------:R-:W-:-:S04]  /*5fb0*/  IMAD.WIDE R60, R2, 0x2, R84 ;  /* 0x00000002023c7825 */ /* 0x000fc800078e0254 */
[C---:B-1----:R-:W-:Y:S01]  /*5fc0*/  IMAD.WIDE R50, R2.reuse, 0x2, R88 ;  /* 0x0000000202327825 */ /* 0x042fe200078e0258 */
[----:B--2---:R0:W-:Y:S04]  /*5fd0*/  STL [R1+0x2d0], R63 ;  /* 0x0002d03f01007387 */ /* 0x0041e80000100800 */
[----:B------:R1:W-:Y:S01]  /*5fe0*/  STL.64 [R1+0x580], R50 ;  /* 0x0005803201007387 */ /* 0x0003e20000100a00 */
[----:B------:R-:W-:Y:S01]  /*5ff0*/  PRMT R52, RZ, 0x7610, R52 ;  /* 0x00007610ff347816 */ /* 0x000fe20000000034 */
[----:B0-----:R-:W-:Y:S01]  /*6000*/  IMAD.WIDE R62, R2, 0x2, R86 ;  /* 0x00000002023e7825 */ /* 0x001fe200078e0256 */
[----:B------:R-:W-:Y:S02]  /*6010*/  PRMT R53, RZ, 0x7610, R53 ;  /* 0x00007610ff357816 */ /* 0x000fe40000000035 */
[----:B------:R-:W-:-:S02]  /*6020*/  PRMT R65, RZ, 0x7610, R65 ;  /* 0x00007610ff417816 */ /* 0x000fc40000000041 */
[----:B------:R-:W-:Y:S01]  /*6030*/  PRMT R64, RZ, 0x7610, R64 ;  /* 0x00007610ff407816 */ /* 0x000fe20000000040 */
[----:B------:R0:W-:Y:S04]  /*6040*/  STL.64 [R1+0x578], R62 ;  /* 0x0005783e01007387 */ /* 0x0001e80000100a00 */
[----:B------:R-:W2:Y:S04]  /*6050*/  @!P4 LDG.E.U16 R65, desc[UR16][R50.64] ;  /* 0x000000103241c981 */ /* 0x000ea8000c1e1500 */
[----:B------:R-:W3:Y:S04]  /*6060*/  @!P4 LDG.E.U16 R52, desc[UR16][R58.64] ;  /* 0x000000103a34c981 */ /* 0x000ee8000c1e1500 */
[----:B------:R4:W2:Y:S04]  /*6070*/  @!P4 LDG.E.U16 R53, desc[UR16][R60.64] ;  /* 0x000000103c35c981 */ /* 0x0008a8000c1e1500 */
[----:B-1----:R-:W2:Y:S04]  /*6080*/  LDL.LU.64 R50, [R1+0x1538] ;  /* 0x0015380001327983 */ /* 0x002ea80000300a00 */
[----:B------:R4:W-:Y:S04]  /*6090*/  STL.64 [R1+0x570], R60 ;  /* 0x0005703c01007387 */ /* 0x0009e80000100a00 */
[----:B------:R-:W2:Y:S04]  /*60a0*/  @!P4 LDG.E.U16 R64, desc[UR16][R62.64] ;  /* 0x000000103e40c981 */ /* 0x000ea8000c1e1500 */
[----:B0-----:R-:W2:Y:S01]  /*60b0*/  LDL.LU.64 R62, [R1+0x1530] ;  /* 0x00153000013e7983 */ /* 0x001ea20000300a00 */
[----:B------:R-:W-:-:S03]  /*60c0*/  VIADD R2, R81, 0xffffffe5 ;  /* 0xffffffe551027836 */ /* 0x000fc60000000000 */
[----:B------:R0:W-:Y:S02]  /*60d0*/  STL.64 [R1+0x568], R58 ;  /* 0x0005683a01007387 */ /* 0x0001e40000100a00 */
[----:B------:R-:W-:Y:S01]  /*60e0*/  ISETP.GE.U32.AND P4, PT, R2, 0x7fffffa6, PT ;  /* 0x7fffffa60200780c */ /* 0x000fe20003f86070 */
[----:B------:R-:W-:-:S04]  /*60f0*/  IMAD R2, R90, 0x12, RZ ;  /* 0x000000125a027824 */ /* 0x000fc800078e02ff */
[----:B----4-:R-:W-:-:S04]  /*6100*/  IMAD.WIDE R60, R2, 0x2, R84 ;  /* 0x00000002023c7825 */ /* 0x010fc800078e0254 */
[C---:B0-----:R-:W-:Y:S01]  /*6110*/  IMAD.WIDE R58, R2.reuse, 0x2, R82 ;  /* 0x00000002023a7825 */ /* 0x041fe200078e0252 */
[----:B---3--:R-:W-:Y:S04]  /*6120*/  STL [R1+0x3d0], R52 ;  /* 0x0003d03401007387 */ /* 0x008fe80000100800 */
[----:B--2---:R0:W-:Y:S01]  /*6130*/  STL [R1+0x1f8], R53 ;  /* 0x0001f83501007387 */ /* 0x0041e20000100800 */
        /* <DEDUP_REMOVED lines=38> */
[----:B-1----:R-:W2:Y:S04]  /*63a0*/  LDL.LU.64 R50, [R1+0x1518] ;  /* 0x0015180001327983 */ /* 0x002ea80000300a00 */
[----:B------:R1:W-:Y:S04]  /*63b0*/  STL.64 [R1+0x370], R60 ;  /* 0x0003703c01007387 */ /* 0x0003e80000100a00 */
[----:B0-----:R-:W2:Y:S04]  /*63c0*/  LDL.LU.64 R62, [R1+0x1510] ;  /* 0x00151000013e7983 */ /* 0x001ea80000300a00 */
[----:B------:R1:W2:Y:S01]  /*63d0*/  @!P4 LDG.E.U16 R53, desc[UR16][R60.64] ;  /* 0x000000103c35c981 */ /* 0x0002a2000c1e1500 */
[----:B------:R-:W-:-:S03]  /*63e0*/  VIADD R2, R81, 0xffffffd5 ;  /* 0xffffffd551027836 */ /* 0x000fc60000000000 */
[----:B------:R0:W-:Y:S02]  /*63f0*/  STL.64 [R1+0x368], R58 ;  /* 0x0003683a01007387 */ /* 0x0001e40000100a00 */
[----:B------:R-:W-:Y:S01]  /*6400*/  ISETP.GE.U32.AND P4, PT, R2, 0x7fffff96, PT ;  /* 0x7fffff960200780c */ /* 0x000fe20003f86070 */
[----:B------:R-:W-:-:S04]  /*6410*/  IMAD R2, R90, 0x22, RZ ;  /* 0x000000225a027824 */ /* 0x000fc800078e02ff */
[----:B-1----:R-:W-:-:S04]  /*6420*/  IMAD.WIDE R60, R2, 0x2, R86 ;  /* 0x00000002023c7825 */ /* 0x002fc800078e0256 */
[----:B0-----:R-:W-:Y:S01]  /*6430*/  IMAD.WIDE R58, R2, 0x2, R84 ;  /* 0x00000002023a7825 */ /* 0x001fe200078e0254 */
[----:B----4-:R-:W-:Y:S04]  /*6440*/  STL [R1+0x2e8], R64 ;  /* 0x0002e84001007387 */ /* 0x010fe80000100800 */
[----:B---3--:R0:W-:Y:S01]  /*6450*/  STL [R1+0x2ec], R65 ;  /* 0x0002ec4101007387 */ /* 0x0081e20000100800 */
[----:B--2---:R-:W-:-:S03]  /*6460*/  PRMT R50, RZ, 0x7610, R50 ;  /* 0x00007610ff327816 */ /* 0x004fc60000000032 */
[----:B------:R-:W-:Y:S01]  /*6470*/  STL [R1+0x2e0], R52 ;  /* 0x0002e03401007387 */ /* 0x000fe20000100800 */
[----:B------:R-:W-:Y:S02]  /*6480*/  PRMT R51, RZ, 0x7610, R51 ;  /* 0x00007610ff337816 */ /* 0x000fe40000000033 */
[----:B------:R-:W-:Y:S01]  /*6490*/  PRMT R63, RZ, 0x7610, R63 ;  /* 0x00007610ff3f7816 */ /* 0x000fe2000000003f */
[----:B0-----:R-:W-:-:S03]  /*64a0*/  IMAD.WIDE R64, R2, 0x2, R88 ;  /* 0x0000000202407825 */ /* 0x001fc600078e0258 */
[----:B------:R-:W2:Y:S04]  /*64b0*/  @!P3 LDG.E.U16 R51, desc[UR16][R58.64] ;  /* 0x000000103a33b981 */ /* 0x000ea8000c1e1500 */
[----:B------:R0:W-:Y:S04]  /*64c0*/  STL [R1+0x2e4], R53 ;  /* 0x0002e43501007387 */ /* 0x0001e80000100800 */
[----:B------:R1:W-:Y:S04]  /*64d0*/  STL.64 [R1+0x280], R64 ;  /* 0x0002804001007387 */ /* 0x0003e80000100a00 */
[----:B------:R-:W3:Y:S01]  /*64e0*/  @!P3 LDG.E.U16 R63, desc[UR16][R64.64] ;  /* 0x00000010403fb981 */ /* 0x000ee2000c1e1500 */
[----:B0-----:R-:W-:-:S03]  /*64f0*/  IMAD.WIDE R52, R2, 0x2, R82 ;  /* 0x0000000202347825 */ /* 0x001fc600078e0252 */
[----:B------:R0:W-:Y:S04]  /*6500*/  STL.64 [R1+0x278], R60 ;  /* 0x0002783c01007387 */ /* 0x0001e80000100a00 */
[----:B------:R4:W2:Y:S04]  /*6510*/  @!P3 LDG.E.U16 R50, desc[UR16][R52.64] ;  /* 0x000000103432b981 */ /* 0x0008a8000c1e1500 */
[----:B-1----:R-:W3:Y:S01]  /*6520*/  LDL.LU.64 R64, [R1+0x1508] ;  /* 0x0015080001407983 */ /* 0x002ee20000300a00 */
[----:B------:R-:W-:Y:S01]  /*6530*/  PRMT R62, RZ, 0x7610, R62 ;  /* 0x00007610ff3e7816 */ /* 0x000fe2000000003e */
[----:B------:R-:W-:-:S02]  /*6540*/  VIADD R2, R81, 0xffffffcd ;  /* 0xffffffcd51027836 */ /* 0x000fc40000000000 */
[----:B------:R-:W-:Y:S04]  /*6550*/  STL.64 [R1+0x270], R58 ;  /* 0x0002703a01007387 */ /* 0x000fe80000100a00 */
[----:B------:R-:W3:Y:S01]  /*6560*/  @!P3 LDG.E.U16 R62, desc[UR16][R60.64] ;  /* 0x000000103c3eb981 */ /* 0x000ee2000c1e1500 */
[----:B------:R-:W-:Y:S01]  /*6570*/  ISETP.GE.U32.AND P3, PT, R2, 0x7fffff8e, PT ;  /* 0x7fffff8e0200780c */ /* 0x000fe20003f66070 */
[----:B------:R-:W-:Y:S02]  /*6580*/  IMAD R2, R90, 0x2a, RZ ;  /* 0x0000002a5a027824 */ /* 0x000fe400078e02ff */
[----:B0-----:R-:W3:Y:S04]  /*6590*/  LDL.LU.64 R60, [R1+0x1500] ;  /* 0x00150000013c7983 */ /* 0x001ee80000300a00 */
[----:B------:R4:W-:Y:S02]  /*65a0*/  STL.64 [R1+0x268], R52 ;  /* 0x0002683401007387 */ /* 0x0009e40000100a00 */
[----:B----4-:R-:W-:-:S02]  /*65b0*/  IMAD.WIDE R52, R2, 0x2, R88 ;  /* 0x0000000202347825 */ /* 0x010fc400078e0258 */
[----:B--2---:R-:W-:Y:S01]  /*65c0*/  STL [R1+0x4e0], R50 ;  /* 0x0004e03201007387 */ /* 0x004fe20000100800 */
[----:B---3--:R-:W-:-:S03]  /*65d0*/  PRMT R64, RZ, 0x7610, R64 ;  /* 0x00007610ff407816 */ /* 0x008fc60000000040 */
[----:B------:R0:W-:Y:S01]  /*65e0*/  STL [R1+0x2d4], R51 ;  /* 0x0002d43301007387 */ /* 0x0001e20000100800 */
[----:B------:R-:W-:-:S06]  /*65f0*/  PRMT R65, RZ, 0x7610, R65 ;  /* 0x00007610ff417816 */ /* 0x000fcc0000000041 */
[----:B------:R-:W2:Y:S01]  /*6600*/  @!P4 LDG.E.U16 R65, desc[UR16][R52.64] ;  /* 0x000000103441c981 */ /* 0x000ea2000c1e1500 */
[----:B0-----:R-:W-:-:S05]  /*6610*/  IMAD.WIDE R50, R2, 0x2, R86 ;  /* 0x0000000202327825 */ /* 0x001fca00078e0256 */
[----:B------:R-:W3:Y:S01]  /*6620*/  @!P4 LDG.E.U16 R64, desc[UR16][R50.64] ;  /* 0x000000103240c981 */ /* 0x000ee2000c1e1500 */
[----:B------:R-:W-:Y:S01]  /*6630*/  PRMT R55, RZ, 0x7610, R55 ;  /* 0x00007610ff377816 */ /* 0x000fe20000000037 */
[C---:B------:R-:W-:Y:S01]  /*6640*/  IMAD.WIDE R58, R2.reuse, 0x2, R82 ;  /* 0x00000002023a7825 */ /* 0x040fe200078e0252 */
[----:B------:R-:W-:Y:S01]  /*6650*/  PRMT R54, RZ, 0x7610, R54 ;  /* 0x00007610ff367816 */ /* 0x000fe20000000036 */
[----:B------:R-:W-:Y:S04]  /*6660*/  STL [R1+0x2d8], R62 ;  /* 0x0002d83e01007387 */ /* 0x000fe80000100800 */
[----:B------:R0:W-:Y:S04]  /*6670*/  STL [R1+0x2dc], R63 ;  /* 0x0002dc3f01007387 */ /* 0x0001e80000100800 */
[----:B------:R1:W-:Y:S04]  /*6680*/  STL.64 [R1+0x180], R52 ;  /* 0x0001803401007387 */ /* 0x0003e80000100a00 */
[----:B------:R-:W4:Y:S01]  /*6690*/  @!P4 LDG.E.U16 R54, desc[UR16][R58.64] ;  /* 0x000000103a36c981 */ /* 0x000f22000c1e1500 */
[----:B0-----:R-:W-:-:S04]  /*66a0*/  IMAD.WIDE R62, R2, 0x2, R84 ;  /* 0x00000002023e7825 */ /* 0x001fc800078e0254 */
[----:B------:R-:W-:Y:S01]  /*66b0*/  VIADD R2, R81, 0xffffffc5 ;  /* 0xffffffc551027836 */ /* 0x000fe20000000000 */
[----:B------:R0:W-:Y:S04]  /*66c0*/  STL.64 [R1+0x178], R50 ;  /* 0x0001783201007387 */ /* 0x0001e80000100a00 */
[----:B------:R0:W4:Y:S01]  /*66d0*/  @!P4 LDG.E.U16 R55, desc[UR16][R62.64] ;  /* 0x000000103e37c981 */ /* 0x000122000c1e1500 */
[----:B------:R-:W-:Y:S01]  /*66e0*/  ISETP.GE.U32.AND P4, PT, R2, 0x7fffff86, PT ;  /* 0x7fffff860200780c */ /* 0x000fe20003f86070 */
[----:B------:R-:W-:Y:S02]  /*66f0*/  IMAD R2, R90, 0x32, RZ ;  /* 0x000000325a027824 */ /* 0x000fe400078e02ff */
[----:B-1----:R-:W4:Y:S01]  /*6700*/  LDL.LU.64 R52, [R1+0x14f8] ;  /* 0x0014f80001347983 */ /* 0x002f220000300a00 */
[----:B------:R-:W-:-:S03]  /*6710*/  PRMT R60, RZ, 0x7610, R60 ;  /* 0x00007610ff3c7816 */ /* 0x000fc6000000003c */
[----:B------:R1:W-:Y:S01]  /*6720*/  STL.64 [R1+0x170], R62 ;  /* 0x0001703e01007387 */ /* 0x0003e20000100a00 */
[----:B------:R-:W-:-:S03]  /*6730*/  PRMT R61, RZ, 0x7610, R61 ;  /* 0x00007610ff3d7816 */ /* 0x000fc6000000003d */
[----:B0-----:R-:W4:Y:S04]  /*6740*/  LDL.LU.64 R50, [R1+0x14f0] ;  /* 0x0014f00001327983 */ /* 0x001f280000300a00 */
[----:B------:R-:W-:Y:S01]  /*6750*/  STL.64 [R1+0x168], R58 ;  /* 0x0001683a01007387 */ /* 0x000fe20000100a00 */
[----:B-1----:R-:W-:-:S05]  /*6760*/  IMAD.WIDE R62, R2, 0x2, R86 ;  /* 0x00000002023e7825 */ /* 0x002fca00078e0256 */
[----:B------:R-:W4:Y:S04]  /*6770*/  @!P3 LDG.E.U16 R60, desc[UR16][R62.64] ;  /* 0x000000103e3cb981 */ /* 0x000f28000c1e1500 */
[----:B---3--:R-:W-:Y:S04]  /*6780*/  STL [R1+0x4d8], R64 ;  /* 0x0004d84001007387 */ /* 0x008fe80000100800 */
[----:B--2---:R0:W-:Y:S02]  /*6790*/  STL [R1+0x4dc], R65 ;  /* 0x0004dc4101007387 */ /* 0x0041e40000100800 */
[----:B0-----:R-:W-:-:S05]  /*67a0*/  IMAD.WIDE R64, R2, 0x2, R88 ;  /* 0x0000000202407825 */ /* 0x001fca00078e0258 */
[----:B------:R-:W2:Y:S01]  /*67b0*/  @!P3 LDG.E.U16 R61, desc[UR16][R64.64] ;  /* 0x00000010403db981 */ /* 0x000ea2000c1e1500 */
[----:B------:R-:W-:-:S03]  /*67c0*/  IMAD.WIDE R58, R2, 0x2, R84 ;  /* 0x00000002023a7825 */ /* 0x000fc600078e0254 */
[----:B----4-:R-:W-:Y:S04]  /*67d0*/  STL [R1+0x4d0], R54 ;  /* 0x0004d03601007387 */ /* 0x010fe80000100800 */
[----:B------:R0:W-:Y:S01]  /*67e0*/  STL [R1+0x4d4], R55 ;  /* 0x0004d43701007387 */ /* 0x0001e20000100800 */
[----:B------:R-:W-:-:S03]  /*67f0*/  PRMT R53, RZ, 0x7610, R53 ;  /* 0x00007610ff357816 */ /* 0x000fc60000000035 */
[----:B------:R-:W-:Y:S01]  /*6800*/  STL.64 [R1+0x80], R64 ;  /* 0x0000804001007387 */ /* 0x000fe20000100a00 */
[----:B0-----:R-:W-:-:S03]  /*6810*/  IMAD.WIDE R54, R2, 0x2, R82 ;  /* 0x0000000202367825 */ /* 0x001fc600078e0252 */
[----:B------:R-:W-:Y:S04]  /*6820*/  STL.64 [R1+0x78], R62 ;  /* 0x0000783e01007387 */ /* 0x000fe80000100a00 */
[----:B------:R0:W-:Y:S04]  /*6830*/  STL.64 [R1+0x70], R58 ;  /* 0x0000703a01007387 */ /* 0x0001e80000100a00 */
[----:B------:R0:W3:Y:S01]  /*6840*/  @!P3 LDG.E.U16 R53, desc[UR16][R58.64] ;  /* 0x000000103a35b981 */ /* 0x0000e2000c1e1500 */
[----:B------:R-:W-:-:S03]  /*6850*/  PRMT R16, RZ, 0x7610, R16 ;  /* 0x00007610ff107816 */ /* 0x000fc60000000010 */
[----:B------:R-:W-:Y:S01]  /*6860*/  STL.64 [R1+0x68], R54 ;  /* 0x0000683601007387 */ /* 0x000fe20000100a00 */
[----:B------:R-:W-:-:S03]  /*6870*/  PRMT R17, RZ, 0x7610, R17 ;  /* 0x00007610ff117816 */ /* 0x000fc60000000011 */
[----:B------:R-:W-:Y:S01]  /*6880*/  STL [R1+0x4c8], R60 ;  /* 0x0004c83c01007387 */ /* 0x000fe20000100800 */
[----:B0-----:R-:W-:Y:S01]  /*6890*/  IMAD R58, R90, 0x3a, RZ ;  /* 0x0000003a5a3a7824 */ /* 0x001fe200078e02ff */
[----:B------:R-:W-:-:S03]  /*68a0*/  PRMT R52, RZ, 0x7610, R52 ;  /* 0x00007610ff347816 */ /* 0x000fc60000000034 */
[C---:B------:R-:W-:Y:S01]  /*68b0*/  IMAD.WIDE R64, R58.reuse, 0x2, R88 ;  /* 0x000000023a407825 */ /* 0x040fe200078e0258 */
[----:B------:R-:W-:Y:S02]  /*68c0*/  PRMT R50, RZ, 0x7610, R50 ;  /* 0x00007610ff327816 */ /* 0x000fe40000000032 */
[----:B------:R-:W-:Y:S01]  /*68d0*/  PRMT R51, RZ, 0x7610, R51 ;  /* 0x00007610ff337816 */ /* 0x000fe20000000033 */
[C---:B------:R-:W-:Y:S01]  /*68e0*/  IMAD.WIDE R62, R58.reuse, 0x2, R86 ;  /* 0x000000023a3e7825 */ /* 0x040fe200078e0256 */
[----:B------:R0:W4:Y:S04]  /*68f0*/  @!P3 LDG.E.U16 R52, desc[UR16][R54.64] ;  /* 0x000000103634b981 */ /* 0x000128000c1e1500 */
[----:B------:R-:W3:Y:S04]  /*6900*/  @!P4 LDG.E.U16 R50, desc[UR16][R62.64] ;  /* 0x000000103e32c981 */ /* 0x000ee8000c1e1500 */
[----:B------:R-:W3:Y:S04]  /*6910*/  @!P4 LDG.E.U16 R51, desc[UR16][R64.64] ;  /* 0x000000104033c981 */ /* 0x000ee8000c1e1500 */
[----:B--2---:R1:W-:Y:S02]  /*6920*/  STL [R1+0x4cc], R61 ;  /* 0x0004cc3d01007387 */ /* 0x0043e40000100800 */
[----:B-1----:R-:W-:-:S04]  /*6930*/  IMAD.WIDE R60, R58, 0x2, R84 ;  /* 0x000000023a3c7825 */ /* 0x002fc800078e0254 */
[----:B------:R-:W-:Y:S01]  /*6940*/  IMAD.WIDE R58, R58, 0x2, R82 ;  /* 0x000000023a3a7825 */ /* 0x000fe200078e0252 */
[----:B------:R-:W2:Y:S04]  /*6950*/  @!P4 LDG.E.U16 R17, desc[UR16][R60.64] ;  /* 0x000000103c11c981 */ /* 0x000ea8000c1e1500 */
[----:B------:R-:W2:Y:S01]  /*6960*/  @!P4 LDG.E.U16 R16, desc[UR16][R58.64] ;  /* 0x000000103a10c981 */ /* 0x000ea2000c1e1500 */
[----:B------:R-:W-:-:S03]  /*6970*/  VIADD R2, R81, 0xfffffffc ;  /* 0xfffffffc51027836 */ /* 0x000fc60000000000 */
[----:B------:R-:W-:Y:S02]  /*6980*/  STL.64 [R1+0x1058], R64 ;  /* 0x0010584001007387 */ /* 0x000fe40000100a00 */
[----:B------:R-:W-:Y:S01]  /*6990*/  ISETP.GE.U32.AND P3, PT, R2, 0x7fffffbd, PT ;  /* 0x7fffffbd0200780c */ /* 0x000fe20003f66070 */
[----:B------:R-:W-:Y:S01]  /*69a0*/  VIADD R2, R81, 0xfffffff4 ;  /* 0xfffffff451027836 */ /* 0x000fe20000000000 */
[----:B------:R-:W-:Y:S04]  /*69b0*/  STL.64 [R1+0x1060], R62 ;  /* 0x0010603e01007387 */ /* 0x000fe80000100a00 */
[----:B------:R-:W-:Y:S01]  /*69c0*/  STL.64 [R1+0x1068], R60 ;  /* 0x0010683c01007387 */ /* 0x000fe20000100a00 */
[----:B------:R-:W-:-:S03]  /*69d0*/  ISETP.GE.U32.AND P4, PT, R2, 0x7fffffb5, PT ;  /* 0x7fffffb50200780c */ /* 0x000fc60003f86070 */
[----:B------:R-:W-:Y:S01]  /*69e0*/  STL [R1+0x13a4], R60 ;  /* 0x0013a43c01007387 */ /* 0x000fe20000100800 */
[----:B------:R-:W-:-:S03]  /*69f0*/  IMAD R2, R90, 0x3, RZ ;  /* 0x000000035a027824 */ /* 0x000fc600078e02ff */
[----:B------:R-:W-:Y:S01]  /*6a00*/  STL.64 [R1+0x1078], R58 ;  /* 0x0010783a01007387 */ /* 0x000fe20000100a00 */
[----:B------:R-:W-:Y:S01]  /*6a10*/  PRMT R57, RZ, 0x7610, R57 ;  /* 0x00007610ff397816 */ /* 0x000fe20000000039 */
[----:B0-----:R-:W-:Y:S01]  /*6a20*/  IMAD.WIDE R54, R2, 0x2, R86 ;  /* 0x0000000202367825 */ /* 0x001fe200078e0256 */
[----:B------:R-:W-:Y:S02]  /*6a30*/  PRMT R18, RZ, 0x7610, R18 ;  /* 0x00007610ff127816 */ /* 0x000fe40000000012 */
[----:B------:R-:W-:Y:S02]  /*6a40*/  PRMT R19, RZ, 0x7610, R19 ;  /* 0x00007610ff137816 */ /* 0x000fe40000000013 */
[----:B------:R-:W-:-:S06]  /*6a50*/  PRMT R56, RZ, 0x7610, R56 ;  /* 0x00007610ff387816 */ /* 0x000fcc0000000038 */
[----:B------:R-:W4:Y:S04]  /*6a60*/  @!P3 LDG.E.U16 R56, desc[UR16][R54.64] ;  /* 0x000000103638b981 */ /* 0x000f28000c1e1500 */
[----:B--2---:R-:W-:Y:S04]  /*6a70*/  STL [R1+0x4e4], R16 ;  /* 0x0004e41001007387 */ /* 0x004fe80000100800 */
[----:B------:R0:W-:Y:S04]  /*6a80*/  STL [R1+0x4e8], R17 ;  /* 0x0004e81101007387 */ /* 0x0001e80000100800 */
[----:B---3--:R-:W-:Y:S04]  /*6a90*/  STL [R1+0x404], R53 ;  /* 0x0004043501007387 */ /* 0x008fe80000100800 */
[----:B----4-:R1:W-:Y:S01]  /*6aa0*/  STL [R1+0x400], R52 ;  /* 0x0004003401007387 */ /* 0x0103e20000100800 */
[----:B0-----:R-:W-:-:S03]  /*6ab0*/  IMAD.WIDE R16, R2, 0x2, R88 ;  /* 0x0000000202107825 */ /* 0x001fc600078e0258 */
[----:B------:R-:W-:Y:S04]  /*6ac0*/  STL [R1+0x4ec], R50 ;  /* 0x0004ec3201007387 */ /* 0x000fe80000100800 */
[----:B------:R0:W-:Y:S01]  /*6ad0*/  STL [R1+0x778], R51 ;  /* 0x0007783301007387 */ /* 0x0001e20000100800 */
[----:B-1----:R-:W-:-:S03]  /*6ae0*/  IMAD.WIDE R52, R2, 0x2, R84 ;  /* 0x0000000202347825 */ /* 0x002fc600078e0254 */
[----:B------:R1:W-:Y:S04]  /*6af0*/  STL.64 [R1+0x660], R16 ;  /* 0x0006601001007387 */ /* 0x0003e80000100a00 */
[----:B------:R-:W2:Y:S01]  /*6b00*/  @!P3 LDG.E.U16 R57, desc[UR16][R16.64] ;  /* 0x000000101039b981 */ /* 0x000ea2000c1e1500 */
[----:B0-----:R-:W-:-:S03]  /*6b10*/  IMAD.WIDE R50, R2, 0x2, R82 ;  /* 0x0000000202327825 */ /* 0x001fc600078e0252 */
[----:B------:R0:W-:Y:S04]  /*6b20*/  STL.64 [R1+0x658], R54 ;  /* 0x0006583601007387 */ /* 0x0001e80000100a00 */
[----:B------:R-:W3:Y:S04]  /*6b30*/  @!P3 LDG.E.U16 R18, desc[UR16][R50.64] ;  /* 0x000000103212b981 */ /* 0x000ee8000c1e1500 */
[----:B-1----:R-:W4:Y:S04]  /*6b40*/  LDL.LU.64 R16, [R1+0x14e8] ;  /* 0x0014e80001107983 */ /* 0x002f280000300a00 */
[----:B------:R1:W2:Y:S04]  /*6b50*/  @!P3 LDG.E.U16 R19, desc[UR16][R52.64] ;  /* 0x000000103413b981 */ /* 0x0002a8000c1e1500 */
[----:B------:R1:W-:Y:S04]  /*6b60*/  STL.64 [R1+0x650], R52 ;  /* 0x0006503401007387 */ /* 0x0003e80000100a00 */
[----:B0-----:R-:W2:Y:S01]  /*6b70*/  LDL.LU.64 R54, [R1+0x14e0] ;  /* 0x0014e00001367983 */ /* 0x001ea20000300a00 */
[----:B------:R-:W-:-:S03]  /*6b80*/  VIADD R2, R81, 0xffffffec ;  /* 0xffffffec51027836 */ /* 0x000fc60000000000 */
[----:B------:R0:W-:Y:S02]  /*6b90*/  STL.64 [R1+0x648], R50 ;  /* 0x0006483201007387 */ /* 0x0001e40000100a00 */
[----:B------:R-:W-:Y:S01]  /*6ba0*/  ISETP.GE.U32.AND P3, PT, R2, 0x7fffffad, PT ;  /* 0x7fffffad0200780c */ /* 0x000fe20003f66070 */
[----:B------:R-:W-:-:S04]  /*6bb0*/  IMAD R2, R90, 0xb, RZ ;  /* 0x0000000b5a027824 */ /* 0x000fc800078e02ff */
[----:B-1----:R-:W-:-:S04]  /*6bc0*/  IMAD.WIDE R52, R2, 0x2, R84 ;  /* 0x0000000202347825 */ /* 0x002fc800078e0254 */
[----:B0-----:R-:W-:Y:S01]  /*6bd0*/  IMAD.WIDE R50, R2, 0x2, R82 ;  /* 0x0000000202327825 */ /* 0x001fe200078e0252 */
[----:B---3--:R-:W-:Y:S01]  /*6be0*/  STL [R1+0x7dc], R18 ;  /* 0x0007dc1201007387 */ /* 0x008fe20000100800 */
[----:B----4-:R-:W-:-:S03]  /*6bf0*/  PRMT R16, RZ, 0x7610, R16 ;  /* 0x00007610ff107816 */ /* 0x010fc60000000010 */
[----:B--2---:R0:W-:Y:S01]  /*6c00*/  STL [R1+0x7e0], R19 ;  /* 0x0007e01301007387 */ /* 0x0041e20000100800 */
[----:B------:R-:W-:-:S03]  /*6c10*/  PRMT R17, RZ, 0x7610, R17 ;  /* 0x00007610ff117816 */ /* 0x000fc60000000011 */
[----:B------:R-:W-:Y:S01]  /*6c20*/  STL [R1+0x7e4], R56 ;  /* 0x0007e43801007387 */ /* 0x000fe20000100800 */
[----:B------:R-:W-:-:S03]  /*6c30*/  PRMT R55, RZ, 0x7610, R55 ;  /* 0x00007610ff377816 */ /* 0x000fc60000000037 */
[----:B------:R1:W-:Y:S01]  /*6c40*/  STL [R1+0x7e8], R57 ;  /* 0x0007e83901007387 */ /* 0x0003e20000100800 */
[C---:B0-----:R-:W-:Y:S01]  /*6c50*/  IMAD.WIDE R18, R2.reuse, 0x2, R88 ;  /* 0x0000000202127825 */ /* 0x041fe200078e0258 */
[----:B------:R-:W-:Y:S02]  /*6c60*/  PRMT R54, RZ, 0x7610, R54 ;  /* 0x00007610ff367816 */ /* 0x000fe40000000036 */
[----:B------:R-:W2:Y:S04]  /*6c70*/  @!P4 LDG.E.U16 R16, desc[UR16][R50.64] ;  /* 0x000000103210c981 */ /* 0x000ea8000c1e1500 */
[----:B------:R0:W3:Y:S01]  /*6c80*/  @!P4 LDG.E.U16 R17, desc[UR16][R52.64] ;  /* 0x000000103411c981 */ /* 0x0000e2000c1e1500 */
[----:B-1----:R-:W-:-:S03]  /*6c90*/  IMAD.WIDE R56, R2, 0x2, R86 ;  /* 0x0000000202387825 */ /* 0x002fc600078e0256 */
[----:B------:R1:W-:Y:S04]  /*6ca0*/  STL.64 [R1+0x560], R18 ;  /* 0x0005601201007387 */ /* 0x0003e80000100a00 */
[----:B------:R4:W-:Y:S04]  /*6cb0*/  STL.64 [R1+0x558], R56 ;  /* 0x0005583801007387 */ /* 0x0009e80000100a00 */
[----:B------:R-:W3:Y:S04]  /*6cc0*/  @!P4 LDG.E.U16 R55, desc[UR16][R18.64] ;  /* 0x000000101237c981 */ /* 0x000ee8000c1e1500 */
[----:B------:R-:W3:Y:S04]  /*6cd0*/  @!P4 LDG.E.U16 R54, desc[UR16][R56.64] ;  /* 0x000000103836c981 */ /* 0x000ee8000c1e1500 */
[----:B-1----:R-:W3:Y:S04]  /*6ce0*/  LDL.LU.64 R18, [R1+0x14d8] ;  /* 0x0014d80001127983 */ /* 0x002ee80000300a00 */
[----:B------:R0:W-:Y:S04]  /*6cf0*/  STL.64 [R1+0x550], R52 ;  /* 0x0005503401007387 */ /* 0x0001e80000100a00 */
[----:B----4-:R-:W4:Y:S01]  /*6d00*/  LDL.LU.64 R56, [R1+0x14d0] ;  /* 0x0014d00001387983 */ /* 0x010f220000300a00 */
[----:B------:R-:W-:-:S03]  /*6d10*/  VIADD R2, R81, 0xffffffe4 ;  /* 0xffffffe451027836 */ /* 0x000fc60000000000 */
[----:B------:R1:W-:Y:S02]  /*6d20*/  STL.64 [R1+0x548], R50 ;  /* 0x0005483201007387 */ /* 0x0003e40000100a00 */
[----:B------:R-:W-:Y:S01]  /*6d30*/  ISETP.GE.U32.AND P4, PT, R2, 0x7fffffa5, PT ;  /* 0x7fffffa50200780c */ /* 0x000fe20003f86070 */
[----:B------:R-:W-:-:S04]  /*6d40*/  IMAD R2, R90, 0x13, RZ ;  /* 0x000000135a027824 */ /* 0x000fc800078e02ff */
[----:B0-----:R-:W-:-:S04]  /*6d50*/  IMAD.WIDE R52, R2, 0x2, R84 ;  /* 0x0000000202347825 */ /* 0x001fc800078e0254 */
[C---:B-1----:R-:W-:Y:S01]  /*6d60*/  IMAD.WIDE R50, R2.reuse, 0x2, R82 ;  /* 0x0000000202327825 */ /* 0x042fe200078e0252 */
[----:B--2---:R-:W-:Y:S04]  /*6d70*/  STL [R1+0x7cc], R16 ;  /* 0x0007cc1001007387 */ /* 0x004fe80000100800 */
[----:B---3--:R0:W-:Y:S02]  /*6d80*/  STL [R1+0x7d0], R17 ;  /* 0x0007d01101007387 */ /* 0x0081e40000100800 */
[----:B0-----:R-:W-:Y:S02]  /*6d90*/  IMAD.WIDE R16, R2, 0x2, R88 ;  /* 0x0000000202107825 */ /* 0x001fe400078e0258 */
[----:B------:R-:W-:Y:S04]  /*6da0*/  STL [R1+0x7d4], R54 ;  /* 0x0007d43601007387 */ /* 0x000fe80000100800 */
[----:B------:R0:W-:Y:S01]  /*6db0*/  STL [R1+0x7d8], R55 ;  /* 0x0007d83701007387 */ /* 0x0001e20000100800 */
[----:B------:R-:W-:-:S02]  /*6dc0*/  PRMT R18, RZ, 0x7610, R18 ;  /* 0x00007610ff127816 */ /* 0x000fc40000000012 */
[----:B------:R-:W-:Y:S01]  /*6dd0*/  PRMT R19, RZ, 0x7610, R19 ;  /* 0x00007610ff137816 */ /* 0x000fe20000000013 */
[----:B------:R1:W-:Y:S04]  /*6de0*/  STL.64 [R1+0x460], R16 ;  /* 0x0004601001007387 */ /* 0x0003e80000100a00 */
[----:B------:R-:W2:Y:S01]  /*6df0*/  @!P3 LDG.E.U16 R18, desc[UR16][R50.64] ;  /* 0x000000103212b981 */ /* 0x000ea2000c1e1500 */
[----:B----4-:R-:W-:Y:S01]  /*6e00*/  PRMT R57, RZ, 0x7610, R57 ;  /* 0x00007610ff397816 */ /* 0x010fe20000000039 */
[----:B0-----:R-:W-:Y:S01]  /*6e10*/  IMAD.WIDE R54, R2, 0x2, R86 ;  /* 0x0000000202367825 */ /* 0x001fe200078e0256 */
[----:B------:R-:W-:Y:S01]  /*6e20*/  PRMT R56, RZ, 0x7610, R56 ;  /* 0x00007610ff387816 */ /* 0x000fe20000000038 */
[----:B------:R-:W3:Y:S04]  /*6e30*/  @!P3 LDG.E.U16 R19, desc[UR16][R52.64] ;  /* 0x000000103413b981 */ /* 0x000ee8000c1e1500 */
[----:B------:R0:W-:Y:S04]  /*6e40*/  STL.64 [R1+0x458], R54 ;  /* 0x0004583601007387 */ /* 0x0001e80000100a00 */
[----:B------:R-:W4:Y:S04]  /*6e50*/  @!P3 LDG.E.U16 R57, desc[UR16][R16.64] ;  /* 0x000000101039b981 */ /* 0x000f28000c1e1500 */
[----:B------:R-:W4:Y:S04]  /*6e60*/  @!P3 LDG.E.U16 R56, desc[UR16][R54.64] ;  /* 0x000000103638b981 */ /* 0x000f28000c1e1500 */
[----:B-1----:R-:W4:Y:S04]  /*6e70*/  LDL.LU.64 R16, [R1+0x14c8] ;  /* 0x0014c80001107983 */ /* 0x002f280000300a00 */
[----:B------:R-:W-:Y:S04]  /*6e80*/  STL.64 [R1+0x450], R52 ;  /* 0x0004503401007387 */ /* 0x000fe80000100a00 */
[----:B0-----:R-:W4:Y:S01]  /*6e90*/  LDL.LU.64 R54, [R1+0x14c0] ;  /* 0x0014c00001367983 */ /* 0x001f220000300a00 */
[----:B------:R-:W-:-:S03]  /*6ea0*/  VIADD R2, R81, 0xffffffdc ;  /* 0xffffffdc51027836 */ /* 0x000fc60000000000 */
[----:B------:R-:W-:Y:S02]  /*6eb0*/  STL.64 [R1+0x448], R50 ;  /* 0x0004483201007387 */ /* 0x000fe40000100a00 */
[----:B------:R-:W-:Y:S01]  /*6ec0*/  ISETP.GE.U32.AND P3, PT, R2, 0x7fffff9d, PT ;  /* 0x7fffff9d0200780c */ /* 0x000fe20003f66070 */
[----:B------:R-:W-:Y:S01]  /*6ed0*/  IMAD R2, R90, 0x1b, RZ ;  /* 0x0000001b5a027824 */ /* 0x000fe200078e02ff */
[----:B--2---:R-:W-:Y:S04]  /*6ee0*/  STL [R1+0x7bc], R18 ;  /* 0x0007bc1201007387 */ /* 0x004fe80000100800 */
[----:B---3--:R0:W-:Y:S02]  /*6ef0*/  STL [R1+0x7c0], R19 ;  /* 0x0007c01301007387 */ /* 0x0081e40000100800 */
[----:B0-----:R-:W-:-:S02]  /*6f00*/  IMAD.WIDE R18, R2, 0x2, R88 ;  /* 0x0000000202127825 */ /* 0x001fc400078e0258 */
[----:B----4-:R-:W-:Y:S04]  /*6f10*/  STL [R1+0x7c4], R56 ;  /* 0x0007c43801007387 */ /* 0x010fe80000100800 */
[----:B------:R0:W-:Y:S04]  /*6f20*/  STL [R1+0x7c8], R57 ;  /* 0x0007c83901007387 */ /* 0x0001e80000100800 */
[----:B------:R1:W-:Y:S01]  /*6f30*/  STL.64 [R1+0x360], R18 ;  /* 0x0003601201007387 */ /* 0x0003e20000100a00 */
[----:B------:R-:W-:Y:S01]  /*6f40*/  PRMT R55, RZ, 0x7610, R55 ;  /* 0x00007610ff377816 */ /* 0x000fe20000000037 */
[----:B0-----:R-:W-:-:S05]  /*6f50*/  IMAD.WIDE R56, R2, 0x2, R86 ;  /* 0x0000000202387825 */ /* 0x001fca00078e0256 */
[----:B------:R0:W-:Y:S04]  /*6f60*/  STL.64 [R1+0x358], R56 ;  /* 0x0003583801007387 */ /* 0x0001e80000100a00 */
[----:B------:R-:W2:Y:S04]  /*6f70*/  @!P4 LDG.E.U16 R55, desc[UR16][R18.64] ;  /* 0x000000101237c981 */ /* 0x000ea8000c1e1500 */
[----:B-1----:R-:W3:Y:S01]  /*6f80*/  LDL.LU.64 R18, [R1+0x14b8] ;  /* 0x0014b80001127983 */ /* 0x002ee20000300a00 */
[----:B------:R-:W-:Y:S01]  /*6f90*/  PRMT R16, RZ, 0x7610, R16 ;  /* 0x00007610ff107816 */ /* 0x000fe20000000010 */
[----:B------:R-:W-:Y:S01]  /*6fa0*/  IMAD.WIDE R50, R2, 0x2, R82 ;  /* 0x0000000202327825 */ /* 0x000fe200078e0252 */
[----:B------:R-:W-:-:S02]  /*6fb0*/  PRMT R17, RZ, 0x7610, R17 ;  /* 0x00007610ff117816 */ /* 0x000fc40000000011 */
[----:B------:R-:W-:Y:S01]  /*6fc0*/  PRMT R54, RZ, 0x7610, R54 ;  /* 0x00007610ff367816 */ /* 0x000fe20000000036 */
[----:B------:R-:W-:Y:S01]  /*6fd0*/  IMAD.WIDE R52, R2, 0x2, R84 ;  /* 0x0000000202347825 */ /* 0x000fe200078e0254 */
[----:B------:R-:W4:Y:S03]  /*6fe0*/  @!P4 LDG.E.U16 R16, desc[UR16][R50.64] ;  /* 0x000000103210c981 */ /* 0x000f26000c1e1500 */
[----:B------:R-:W-:Y:S01]  /*6ff0*/  VIADD R2, R81, 0xffffffd4 ;  /* 0xffffffd451027836 */ /* 0x000fe20000000000 */
[----:B------:R1:W2:Y:S04]  /*7000*/  @!P4 LDG.E.U16 R17, desc[UR16][R52.64] ;  /* 0x000000103411c981 */ /* 0x0002a8000c1e1500 */
[----:B------:R1:W-:Y:S04]  /*7010*/  STL.64 [R1+0x350], R52 ;  /* 0x0003503401007387 */ /* 0x0003e80000100a00 */
[----:B------:R-:W2:Y:S01]  /*7020*/  @!P4 LDG.E.U16 R54, desc[UR16][R56.64] ;  /* 0x000000103836c981 */ /* 0x000ea2000c1e1500 */
[----:B------:R-:W-:Y:S01]  /*7030*/  ISETP.GE.U32.AND P4, PT, R2, 0x7fffff95, PT ;  /* 0x7fffff950200780c */ /* 0x000fe20003f86070 */
[----:B------:R-:W-:-:S02]  /*7040*/  IMAD R2, R90, 0x23, RZ ;  /* 0x000000235a027824 */ /* 0x000fc400078e02ff */
[----:B0-----:R-:W2:Y:S02]  /*7050*/  LDL.LU.64 R56, [R1+0x14b0] ;  /* 0x0014b00001387983 */ /* 0x001ea40000300a00 */
[C---:B-1----:R-:W-:Y:S02]  /*7060*/  IMAD.WIDE R52, R2.reuse, 0x2, R84 ;  /* 0x0000000202347825 */ /* 0x042fe400078e0254 */
[----:B------:R0:W-:Y:S02]  /*7070*/  STL.64 [R1+0x348], R50 ;  /* 0x0003483201007387 */ /* 0x0001e40000100a00 */
[----:B0-----:R-:W-:Y:S01]  /*7080*/  IMAD.WIDE R50, R2, 0x2, R82 ;  /* 0x0000000202327825 */ /* 0x001fe200078e0252 */
[----:B---3--:R-:W-:Y:S02]  /*7090*/  PRMT R18, RZ, 0x7610, R18 ;  /* 0x00007610ff127816 */ /* 0x008fe40000000012 */
[----:B------:R-:W-:-:S04]  /*70a0*/  PRMT R19, RZ, 0x7610, R19 ;  /* 0x00007610ff137816 */ /* 0x000fc80000000013 */
[----:B------:R-:W3:Y:S04]  /*70b0*/  @!P3 LDG.E.U16 R18, desc[UR16][R50.64] ;  /* 0x000000103212b981 */ /* 0x000ee8000c1e1500 */
[----:B------:R0:W3:Y:S04]  /*70c0*/  @!P3 LDG.E.U16 R19, desc[UR16][R52.64] ;  /* 0x000000103413b981 */ /* 0x0000e8000c1e1500 */
[----:B----4-:R-:W-:Y:S04]  /*70d0*/  STL [R1+0x7ac], R16 ;  /* 0x0007ac1001007387 */ /* 0x010fe80000100800 */
[----:B--2---:R1:W-:Y:S04]  /*70e0*/  STL [R1+0x7b0], R17 ;  /* 0x0007b01101007387 */ /* 0x0043e80000100800 */
[----:B------:R-:W-:Y:S04]  /*70f0*/  STL [R1+0x7b4], R54 ;  /* 0x0007b43601007387 */ /* 0x000fe80000100800 */
[----:B------:R2:W-:Y:S01]  /*7100*/  STL [R1+0x7b8], R55 ;  /* 0x0007b83701007387 */ /* 0x0005e20000100800 */
[----:B-1----:R-:W-:Y:S01]  /*7110*/  IMAD.WIDE R16, R2, 0x2, R88 ;  /* 0x0000000202107825 */ /* 0x002fe200078e0258 */
[----:B------:R-:W-:-:S02]  /*7120*/  PRMT R57, RZ, 0x7610, R57 ;  /* 0x00007610ff397816 */ /* 0x000fc40000000039 */
[----:B------:R-:W-:Y:S01]  /*7130*/  PRMT R56, RZ, 0x7610, R56 ;  /* 0x00007610ff387816 */ /* 0x000fe20000000038 */
[----:B--2---:R-:W-:Y:S01]  /*7140*/  IMAD.WIDE R54, R2, 0x2, R86 ;  /* 0x0000000202367825 */ /* 0x004fe200078e0256 */
[----:B------:R1:W-:Y:S03]  /*7150*/  STL.64 [R1+0x260], R16 ;  /* 0x0002601001007387 */ /* 0x0003e60000100a00 */
[----:B------:R-:W-:Y:S01]  /*7160*/  VIADD R2, R81, 0xffffffcc ;  /* 0xffffffcc51027836 */ /* 0x000fe20000000000 */
[----:B------:R2:W-:Y:S04]  /*7170*/  STL.64 [R1+0x258], R54 ;  /* 0x0002583601007387 */ /* 0x0005e80000100a00 */
[----:B------:R-:W4:Y:S04]  /*7180*/  @!P3 LDG.E.U16 R57, desc[UR16][R16.64] ;  /* 0x000000101039b981 */ /* 0x000f28000c1e1500 */
[----:B------:R-:W4:Y:S01]  /*7190*/  @!P3 LDG.E.U16 R56, desc[UR16][R54.64] ;  /* 0x000000103638b981 */ /* 0x000f22000c1e1500 */
[----:B------:R-:W-:Y:S01]  /*71a0*/  ISETP.GE.U32.AND P3, PT, R2, 0x7fffff8d, PT ;  /* 0x7fffff8d0200780c */ /* 0x000fe20003f66070 */
[----:B------:R-:W-:-:S02]  /*71b0*/  IMAD R2, R90, 0x2b, RZ ;  /* 0x0000002b5a027824 */ /* 0x000fc400078e02ff */
[----:B-1----:R-:W4:Y:S04]  /*71c0*/  LDL.LU.64 R16, [R1+0x14a8] ;  /* 0x0014a80001107983 */ /* 0x002f280000300a00 */
[----:B------:R0:W-:Y:S01]  /*71d0*/  STL.64 [R1+0x250], R52 ;  /* 0x0002503401007387 */ /* 0x0001e20000100a00 */
[----:B------:R-:W-:-:S03]  /*71e0*/  PRMT R0, RZ, 0x7610, R0 ;  /* 0x00007610ff007816 */ /* 0x000fc60000000000 */
[----:B--2---:R-:W2:Y:S04]  /*71f0*/  LDL.LU.64 R54, [R1+0x14a0] ;  /* 0x0014a00001367983 */ /* 0x004ea80000300a00 */
[----:B------:R1:W-:Y:S01]  /*7200*/  STL.64 [R1+0x248], R50 ;  /* 0x0002483201007387 */ /* 0x0003e20000100a00 */
[----:B------:R-:W-:Y:S02]  /*7210*/  PRMT R14, RZ, 0x7610, R14 ;  /* 0x00007610ff0e7816 */ /* 0x000fe4000000000e */
[----:B------:R-:W-:Y:S01]  /*7220*/  PRMT R15, RZ, 0x7610, R15 ;  /* 0x00007610ff0f7816 */ /* 0x000fe2000000000f */
[----:B0-----:R-:W-:-:S05]  /*7230*/  IMAD.WIDE R52, R2, 0x2, R84 ;  /* 0x0000000202347825 */ /* 0x001fca00078e0254 */
[----:B------:R-:W2:Y:S01]  /*7240*/  @!P4 LDG.E.U16 R15, desc[UR16][R52.64] ;  /* 0x00000010340fc981 */ /* 0x000ea2000c1e1500 */
[----:B-1----:R-:W-:-:S05]  /*7250*/  IMAD.WIDE R50, R2, 0x2, R82 ;  /* 0x0000000202327825 */ /* 0x002fca00078e0252 */
[----:B------:R-:W2:Y:S04]  /*7260*/  @!P4 LDG.E.U16 R14, desc[UR16][R50.64] ;  /* 0x00000010320ec981 */ /* 0x000ea8000c1e1500 */
[----:B---3--:R-:W-:Y:S04]  /*7270*/  STL [R1+0x79c], R18 ;  /* 0x00079c1201007387 */ /* 0x008fe80000100800 */
[----:B------:R0:W-:Y:S02]  /*7280*/  STL [R1+0x7a0], R19 ;  /* 0x0007a01301007387 */ /* 0x0001e40000100800 */
[----:B0-----:R-:W-:-:S05]  /*7290*/  IMAD.WIDE R18, R2, 0x2, R88 ;  /* 0x0000000202127825 */ /* 0x001fca00078e0258 */
[----:B------:R-:W3:Y:S01]  /*72a0*/  @!P4 LDG.E.U16 R0, desc[UR16][R18.64] ;  /* 0x000000101200c981 */ /* 0x000ee2000c1e1500 */
[----:B------:R-:W-:-:S03]  /*72b0*/  PRMT R3, RZ, 0x7610, R3 ;  /* 0x00007610ff037816 */ /* 0x000fc60000000003 */
[----:B----4-:R-:W-:Y:S04]  /*72c0*/  STL [R1+0x7a4], R56 ;  /* 0x0007a43801007387 */ /* 0x010fe80000100800 */
[----:B------:R0:W-:Y:S04]  /*72d0*/  STL [R1+0x7a8], R57 ;  /* 0x0007a83901007387 */ /* 0x0001e80000100800 */
[----:B------:R1:W-:Y:S01]  /*72e0*/  STL.64 [R1+0x160], R18 ;  /* 0x0001601201007387 */ /* 0x0003e20000100a00 */
[----:B0-----:R-:W-:Y:S01]  /*72f0*/  IMAD.WIDE R56, R2, 0x2, R86 ;  /* 0x0000000202387825 */ /* 0x001fe200078e0256 */
[----:B--2---:R-:W-:-:S03]  /*7300*/  PRMT R55, RZ, 0x7610, R55 ;  /* 0x00007610ff377816 */ /* 0x004fc60000000037 */
[----:B------:R-:W-:Y:S01]  /*7310*/  VIADD R2, R81, 0xffffffc4 ;  /* 0xffffffc451027836 */ /* 0x000fe20000000000 */
[----:B------:R0:W-:Y:S04]  /*7320*/  STL.64 [R1+0x158], R56 ;  /* 0x0001583801007387 */ /* 0x0001e80000100a00 */
[----:B-1----:R-:W2:Y:S04]  /*7330*/  LDL.LU.64 R18, [R1+0x1498] ;  /* 0x0014980001127983 */ /* 0x002ea80000300a00 */
[----:B------:R0:W4:Y:S01]  /*7340*/  @!P4 LDG.E.U16 R55, desc[UR16][R56.64] ;  /* 0x000000103837c981 */ /* 0x000122000c1e1500 */
[----:B------:R-:W-:Y:S01]  /*7350*/  ISETP.GE.U32.AND P4, PT, R2, 0x7fffff85, PT ;  /* 0x7fffff850200780c */ /* 0x000fe20003f86070 */
[----:B------:R-:W-:Y:S01]  /*7360*/  IMAD R2, R90, 0x33, RZ ;  /* 0x000000335a027824 */ /* 0x000fe200078e02ff */
[----:B------:R-:W-:-:S03]  /*7370*/  PRMT R54, RZ, 0x7610, R54 ;  /* 0x00007610ff367816 */ /* 0x000fc60000000036 */
[----:B0-----:R-:W-:-:S05]  /*7380*/  IMAD.WIDE R56, R2, 0x2, R88 ;  /* 0x0000000202387825 */ /* 0x001fca00078e0258 */
[----:B------:R-:W4:Y:S04]  /*7390*/  @!P3 LDG.E.U16 R54, desc[UR16][R56.64] ;  /* 0x000000103836b981 */ /* 0x000f28000c1e1500 */
[----:B---3--:R0:W-:Y:S04]  /*73a0*/  STL [R1+0x798], R0 ;  /* 0x0007980001007387 */ /* 0x0081e80000100800 */
[----:B0-----:R-:W3:Y:S04]  /*73b0*/  LDL.LU R0, [R1+0x1490] ;  /* 0x0014900001007983 */ /* 0x001ee80000300800 */
[----:B------:R-:W-:Y:S04]  /*73c0*/  STL.64 [R1+0x150], R52 ;  /* 0x0001503401007387 */ /* 0x000fe80000100a00 */
[----:B------:R-:W-:Y:S04]  /*73d0*/  STL.64 [R1+0x148], R50 ;  /* 0x0001483201007387 */ /* 0x000fe80000100a00 */
[----:B------:R-:W-:Y:S04]  /*73e0*/  STL [R1+0x78c], R14 ;  /* 0x00078c0e01007387 */ /* 0x000fe80000100800 */
[----:B------:R0:W-:Y:S02]  /*73f0*/  STL [R1+0x790], R15 ;  /* 0x0007900f01007387 */ /* 0x0001e40000100800 */
[----:B0-----:R-:W-:-:S05]  /*7400*/  IMAD.WIDE R14, R2, 0x2, R82 ;  /* 0x00000002020e7825 */ /* 0x001fca00078e0252 */
[----:B------:R-:W3:Y:S01]  /*7410*/  @!P3 LDG.E.U16 R3, desc[UR16][R14.64] ;  /* 0x000000100e03b981 */ /* 0x000ee2000c1e1500 */
[----:B------:R-:W-:-:S04]  /*7420*/  IMAD.WIDE R52, R2, 0x2, R86 ;  /* 0x0000000202347825 */ /* 0x000fc800078e0256 */
[----:B------:R-:W-:Y:S01]  /*7430*/  IMAD.WIDE R50, R2, 0x2, R84 ;  /* 0x0000000202327825 */ /* 0x000fe200078e0254 */
[----:B--2---:R-:W-:Y:S01]  /*7440*/  PRMT R18, RZ, 0x7610, R18 ;  /* 0x00007610ff127816 */ /* 0x004fe20000000012 */
[----:B------:R-:W-:Y:S01]  /*7450*/  STL.64 [R1+0x60], R56 ;  /* 0x0000603801007387 */ /* 0x000fe20000100a00 */
[----:B------:R-:W-:-:S03]  /*7460*/  PRMT R19, RZ, 0x7610, R19 ;  /* 0x00007610ff137816 */ /* 0x000fc60000000013 */
[----:B------:R-:W-:Y:S04]  /*7470*/  STL.64 [R1+0x58], R52 ;  /* 0x0000583401007387 */ /* 0x000fe80000100a00 */
[----:B------:R0:W-:Y:S04]  /*7480*/  STL.64 [R1+0x50], R50 ;  /* 0x0000503201007387 */ /* 0x0001e80000100a00 */
[----:B------:R0:W2:Y:S01]  /*7490*/  @!P3 LDG.E.U16 R18, desc[UR16][R50.64] ;  /* 0x000000103212b981 */ /* 0x0000a2000c1e1500 */
[----:B------:R-:W-:-:S03]  /*74a0*/  PRMT R10, RZ, 0x7610, R10 ;  /* 0x00007610ff0a7816 */ /* 0x000fc6000000000a */
[----:B------:R-:W-:Y:S01]  /*74b0*/  STL.64 [R1+0x48], R14 ;  /* 0x0000480e01007387 */ /* 0x000fe20000100a00 */
[----:B------:R-:W-:-:S03]  /*74c0*/  PRMT R11, RZ, 0x7610, R11 ;  /* 0x00007610ff0b7816 */ /* 0x000fc6000000000b */
[----:B------:R1:W2:Y:S01]  /*74d0*/  @!P3 LDG.E.U16 R19, desc[UR16][R52.64] ;  /* 0x000000103413b981 */ /* 0x0002a2000c1e1500 */
[----:B0-----:R-:W-:Y:S01]  /*74e0*/  IMAD R50, R90, 0x3b, RZ ;  /* 0x0000003b5a327824 */ /* 0x001fe200078e02ff */
[----:B------:R-:W-:Y:S02]  /*74f0*/  PRMT R8, RZ, 0x7610, R8 ;  /* 0x00007610ff087816 */ /* 0x000fe40000000008 */
[----:B------:R-:W-:Y:S01]  /*7500*/  PRMT R9, RZ, 0x7610, R9 ;  /* 0x00007610ff097816 */ /* 0x000fe20000000009 */
[----:B------:R-:W-:-:S04]  /*7510*/  IMAD.WIDE R56, R50, 0x2, R88 ;  /* 0x0000000232387825 */ /* 0x000fc800078e0258 */
[C---:B-1----:R-:W-:Y:S01]  /*7520*/  IMAD.WIDE R52, R50.reuse, 0x2, R84 ;  /* 0x0000000232347825 */ /* 0x042fe200078e0254 */
[----:B------:R-:W2:Y:S04]  /*7530*/  @!P4 LDG.E.U16 R11, desc[UR16][R56.64] ;  /* 0x00000010380bc981 */ /* 0x000ea8000c1e1500 */
[----:B------:R-:W2:Y:S04]  /*7540*/  @!P4 LDG.E.U16 R9, desc[UR16][R52.64] ;  /* 0x000000103409c981 */ /* 0x000ea8000c1e1500 */
[----:B---3--:R-:W-:Y:S04]  /*7550*/  STL [R1+0x13f4], R3 ;  /* 0x0013f40301007387 */ /* 0x008fe80000100800 */
[----:B----4-:R-:W-:Y:S04]  /*7560*/  STL [R1+0x794], R55 ;  /* 0x0007943701007387 */ /* 0x010fe80000100800 */
[----:B------:R0:W-:Y:S02]  /*7570*/  STL [R1+0x788], R54 ;  /* 0x0007883601007387 */ /* 0x0001e40000100800 */
[----:B0-----:R-:W-:-:S04]  /*7580*/  IMAD.WIDE R54, R50, 0x2, R86 ;  /* 0x0000000232367825 */ /* 0x001fc800078e0256 */
[----:B------:R-:W-:Y:S01]  /*7590*/  IMAD.WIDE R50, R50, 0x2, R82 ;  /* 0x0000000232327825 */ /* 0x000fe200078e0252 */
[----:B------:R-:W3:Y:S04]  /*75a0*/  @!P4 LDG.E.U16 R10, desc[UR16][R54.64] ;  /* 0x00000010360ac981 */ /* 0x000ee8000c1e1500 */
[----:B------:R-:W4:Y:S04]  /*75b0*/  @!P4 LDG.E.U16 R8, desc[UR16][R50.64] ;  /* 0x000000103208c981 */ /* 0x000f28000c1e1500 */
[----:B------:R-:W-:Y:S04]  /*75c0*/  STL.64 [R1+0x1088], R56 ;  /* 0x0010883801007387 */ /* 0x000fe80000100a00 */
        /* <DEDUP_REMOVED lines=9> */
[----:B------:R-:W-:Y:S04]  /*7660*/  STL [R1+0x12b8], R54 ;  /* 0x0012b83601007387 */ /* 0x000fe80000100800 */
[----:B------:R-:W-:Y:S01]  /*7670*/  STL [R1+0x12f0], R54 ;  /* 0x0012f03601007387 */ /* 0x000fe20000100800 */
[----:B------:R-:W-:-:S03]  /*7680*/  ISETP.GE.U32.AND P3, PT, R2, 0x7fffffbc, PT ;  /* 0x7fffffbc0200780c */ /* 0x000fc60003f66070 */
[----:B------:R-:W-:Y:S01]  /*7690*/  STL [R1+0x13b0], R54 ;  /* 0x0013b03601007387 */ /* 0x000fe20000100800 */
[----:B------:R-:W-:-:S03]  /*76a0*/  VIADD R2, R81, 0xfffffff3 ;  /* 0xfffffff351027836 */ /* 0x000fc60000000000 */
[----:B------:R-:W-:Y:S04]  /*76b0*/  STL [R1+0x1090], R55 ;  /* 0x0010903701007387 */ /* 0x000fe80000100800 */
[----:B------:R-:W-:Y:S04]  /*76c0*/  STL [R1+0x1340], R55 ;  /* 0x0013403701007387 */ /* 0x000fe80000100800 */
[----:B--2---:R-:W-:Y:S04]  /*76d0*/  STL [R1+0x784], R19 ;  /* 0x0007841301007387 */ /* 0x004fe80000100800 */
[----:B------:R-:W-:Y:S04]  /*76e0*/  STL [R1+0x13b4], R55 ;  /* 0x0013b43701007387 */ /* 0x000fe80000100800 */
[----:B------:R0:W-:Y:S01]  /*76f0*/  STL [R1+0x780], R18 ;  /* 0x0007801201007387 */ /* 0x0001e20000100800 */
[----:B------:R-:W-:-:S03]  /*7700*/  ISETP.GE.U32.AND P4, PT, R2, 0x7fffffb4, PT ;  /* 0x7fffffb40200780c */ /* 0x000fc60003f86070 */
[----:B------:R-:W-:Y:S01]  /*7710*/  STL.64 [R1+0x1098], R52 ;  /* 0x0010983401007387 */ /* 0x000fe20000100a00 */
[----:B------:R-:W-:-:S03]  /*7720*/  IMAD.SHL.U32 R2, R90, 0x4, RZ ;  /* 0x000000045a027824 */ /* 0x000fc600078e00ff */
[----:B------:R-:W-:Y:S04]  /*7730*/  STL.64 [R1+0x10a0], R50 ;  /* 0x0010a03201007387 */ /* 0x000fe80000100a00 */
[----:B------:R-:W-:Y:S04]  /*7740*/  STL [R1+0x13bc], R50 ;  /* 0x0013bc3201007387 */ /* 0x000fe80000100800 */
[----:B------:R-:W-:Y:S01]  /*7750*/  STL [R1+0x13b8], R51 ;  /* 0x0013b83301007387 */ /* 0x000fe20000100800 */
[----:B------:R-:W-:Y:S01]  /*7760*/  PRMT R6, RZ, 0x7610, R6 ;  /* 0x00007610ff067816 */ /* 0x000fe20000000006 */
[----:B0-----:R-:W-:Y:S01]  /*7770*/  IMAD.WIDE R18, R2, 0x2, R86 ;  /* 0x0000000202127825 */ /* 0x001fe200078e0256 */
[----:B------:R-:W-:-:S02]  /*7780*/  PRMT R17, RZ, 0x7610, R17 ;  /* 0x00007610ff117816 */ /* 0x000fc40000000011 */
[----:B------:R-:W-:Y:S01]  /*7790*/  PRMT R7, RZ, 0x7610, R7 ;  /* 0x00007610ff077816 */ /* 0x000fe20000000007 */
[----:B------:R-:W-:Y:S01]  /*77a0*/  IMAD.WIDE R14, R2, 0x2, R84 ;  /* 0x00000002020e7825 */ /* 0x000fe200078e0254 */
[----:B------:R-:W-:-:S04]  /*77b0*/  PRMT R16, RZ, 0x7610, R16 ;  /* 0x00007610ff107816 */ /* 0x000fc80000000010 */
[----:B------:R0:W2:Y:S04]  /*77c0*/  @!P3 LDG.E.U16 R7, desc[UR16][R14.64] ;  /* 0x000000100e07b981 */ /* 0x0000a8000c1e1500 */
[----:B------:R-:W2:Y:S04]  /*77d0*/  @!P3 LDG.E.U16 R16, desc[UR16][R18.64] ;  /* 0x000000101210b981 */ /* 0x000ea8000c1e1500 */
[----:B---3--:R-:W-:Y:S04]  /*77e0*/  STL [R1+0x7f4], R10 ;  /* 0x0007f40a01007387 */ /* 0x008fe80000100800 */
[----:B------:R1:W-:Y:S04]  /*77f0*/  STL [R1+0x7f8], R11 ;  /* 0x0007f80b01007387 */ /* 0x0003e80000100800 */
[----:B----4-:R-:W-:Y:S04]  /*7800*/  STL [R1+0x7ec], R8 ;  /* 0x0007ec0801007387 */ /* 0x010fe80000100800 */
[----:B------:R3:W-:Y:S01]  /*7810*/  STL [R1+0x7f0], R9 ;  /* 0x0007f00901007387 */ /* 0x0007e20000100800 */
[----:B-1----:R-:W-:-:S04]  /*7820*/  IMAD.WIDE R10, R2, 0x2, R88 ;  /* 0x00000002020a7825 */ /* 0x002fc800078e0258 */
[----:B---3--:R-:W-:Y:S01]  /*7830*/  IMAD.WIDE R8, R2, 0x2, R82 ;  /* 0x0000000202087825 */ /* 0x008fe200078e0252 */
[----:B------:R1:W-:Y:S04]  /*7840*/  STL.64 [R1+0x640], R10 ;  /* 0x0006400a01007387 */ /* 0x0003e80000100a00 */
[----:B------:R3:W4:Y:S04]  /*7850*/  @!P3 LDG.E.U16 R6, desc[UR16][R8.64] ;  /* 0x000000100806b981 */ /* 0x000728000c1e1500 */
[----:B------:R0:W-:Y:S04]  /*7860*/  STL.64 [R1+0x638], R18 ;  /* 0x0006381201007387 */ /* 0x0001e80000100a00 */
[----:B------:R-:W2:Y:S04]  /*7870*/  @!P3 LDG.E.U16 R17, desc[UR16][R10.64] ;  /* 0x000000100a11b981 */ /* 0x000ea8000c1e1500 */
[----:B-1----:R-:W2:Y:S04]  /*7880*/  LDL.LU.64 R10, [R1+0x1488] ;  /* 0x00148800010a7983 */ /* 0x002ea80000300a00 */
[----:B------:R1:W-:Y:S04]  /*7890*/  STL.64 [R1+0x630], R14 ;  /* 0x0006300e01007387 */ /* 0x0003e80000100a00 */
[----:B0-----:R-:W2:Y:S01]  /*78a0*/  LDL.LU.64 R18, [R1+0x1480] ;  /* 0x0014800001127983 */ /* 0x001ea20000300a00 */
[----:B------:R-:W-:-:S03]  /*78b0*/  VIADD R2, R81, 0xffffffeb ;  /* 0xffffffeb51027836 */ /* 0x000fc60000000000 */
[----:B------:R3:W-:Y:S02]  /*78c0*/  STL.64 [R1+0x628], R8 ;  /* 0x0006280801007387 */ /* 0x0007e40000100a00 */
[----:B------:R-:W-:Y:S01]  /*78d0*/  ISETP.GE.U32.AND P3, PT, R2, 0x7fffffac, PT ;  /* 0x7fffffac0200780c */ /* 0x000fe20003f66070 */
[----:B------:R-:W-:-:S04]  /*78e0*/  IMAD R2, R90, 0xc, RZ ;  /* 0x0000000c5a027824 */ /* 0x000fc800078e02ff */
[----:B-1----:R-:W-:-:S04]  /*78f0*/  IMAD.WIDE R14, R2, 0x2, R82 ;  /* 0x00000002020e7825 */ /* 0x002fc800078e0252 */
[C---:B---3--:R-:W-:Y:S01]  /*7900*/  IMAD.WIDE R8, R2.reuse, 0x2, R86 ;  /* 0x0000000202087825 */ /* 0x048fe200078e0256 */
[----:B----4-:R-:W-:Y:S04]  /*7910*/  STL [R1+0x86c], R6 ;  /* 0x00086c0601007387 */ /* 0x010fe80000100800 */
[----:B--2---:R0:W-:Y:S04]  /*7920*/  STL [R1+0x870], R7 ;  /* 0x0008700701007387 */ /* 0x0041e80000100800 */
[----:B------:R-:W-:Y:S04]  /*7930*/  STL [R1+0x874], R16 ;  /* 0x0008741001007387 */ /* 0x000fe80000100800 */
[----:B------:R1:W-:Y:S01]  /*7940*/  STL [R1+0x878], R17 ;  /* 0x0008781101007387 */ /* 0x0003e20000100800 */
[----:B0-----:R-:W-:Y:S01]  /*7950*/  IMAD.WIDE R6, R2, 0x2, R88 ;  /* 0x0000000202067825 */ /* 0x001fe200078e0258 */
[----:B------:R-:W-:-:S02]  /*7960*/  PRMT R10, RZ, 0x7610, R10 ;  /* 0x00007610ff0a7816 */ /* 0x000fc4000000000a */
[----:B------:R-:W-:Y:S01]  /*7970*/  PRMT R11, RZ, 0x7610, R11 ;  /* 0x00007610ff0b7816 */ /* 0x000fe2000000000b */
[----:B-1----:R-:W-:-:S03]  /*7980*/  IMAD.WIDE R16, R2, 0x2, R84 ;  /* 0x0000000202107825 */ /* 0x002fc600078e0254 */
[----:B------:R-:W2:Y:S01]  /*7990*/  @!P4 LDG.E.U16 R10, desc[UR16][R14.64] ;  /* 0x000000100e0ac981 */ /* 0x000ea2000c1e1500 */
[----:B------:R-:W-:Y:S02]  /*79a0*/  PRMT R18, RZ, 0x7610, R18 ;  /* 0x00007610ff127816 */ /* 0x000fe40000000012 */
[----:B------:R-:W-:Y:S01]  /*79b0*/  PRMT R19, RZ, 0x7610, R19 ;  /* 0x00007610ff137816 */ /* 0x000fe20000000013 */
[----:B------:R0:W3:Y:S04]  /*79c0*/  @!P4 LDG.E.U16 R11, desc[UR16][R16.64] ;  /* 0x00000010100bc981 */ /* 0x0000e8000c1e1500 */
[----:B------:R-:W4:Y:S04]  /*79d0*/  @!P4 LDG.E.U16 R18, desc[UR16][R8.64] ;  /* 0x000000100812c981 */ /* 0x000f28000c1e1500 */
[----:B------:R-:W4:Y:S01]  /*79e0*/  @!P4 LDG.E.U16 R19, desc[UR16][R6.64] ;  /* 0x000000100613c981 */ /* 0x000f22000c1e1500 */
[----:B------:R-:W-:-:S03]  /*79f0*/  VIADD R2, R81, 0xffffffe3 ;  /* 0xffffffe351027836 */ /* 0x000fc60000000000 */
[----:B------:R1:W-:Y:S04]  /*7a00*/  STL.64 [R1+0x540], R6 ;  /* 0x0005400601007387 */ /* 0x0003e80000100a00 */
[----:B------:R0:W-:Y:S01]  /*7a10*/  STL.64 [R1+0x538], R8 ;  /* 0x0005380801007387 */ /* 0x0001e20000100a00 */
[----:B------:R-:W-:Y:S01]  /*7a20*/  ISETP.GE.U32.AND P4, PT, R2, 0x7fffffa4, PT ;  /* 0x7fffffa40200780c */ /* 0x000fe20003f86070 */
[----:B------:R-:W-:Y:S02]  /*7a30*/  IMAD R2, R90, 0x14, RZ ;  /* 0x000000145a027824 */ /* 0x000fe400078e02ff */
[----:B-1----:R-:W4:Y:S04]  /*7a40*/  LDL.LU.64 R6, [R1+0x1478] ;  /* 0x0014780001067983 */ /* 0x002f280000300a00 */
[----:B------:R1:W-:Y:S04]  /*7a50*/  STL.64 [R1+0x530], R16 ;  /* 0x0005301001007387 */ /* 0x0003e80000100a00 */
[----:B0-----:R-:W4:Y:S04]  /*7a60*/  LDL.LU.64 R8, [R1+0x1470] ;  /* 0x0014700001087983 */ /* 0x001f280000300a00 */
[----:B------:R0:W-:Y:S01]  /*7a70*/  STL.64 [R1+0x528], R14 ;  /* 0x0005280e01007387 */ /* 0x0001e20000100a00 */
[----:B------:R-:W-:-:S02]  /*7a80*/  PRMT R52, RZ, 0x7610, R52 ;  /* 0x00007610ff347816 */ /* 0x000fc40000000034 */
[----:B------:R-:W-:Y:S01]  /*7a90*/  PRMT R50, RZ, 0x7610, R50 ;  /* 0x00007610ff327816 */ /* 0x000fe20000000032 */
[----:B-1----:R-:W-:Y:S01]  /*7aa0*/  IMAD.WIDE R16, R2, 0x2, R84 ;  /* 0x0000000202107825 */ /* 0x002fe200078e0254 */
[----:B------:R-:W-:Y:S02]  /*7ab0*/  PRMT R51, RZ, 0x7610, R51 ;  /* 0x00007610ff337816 */ /* 0x000fe40000000033 */
[----:B------:R-:W-:-:S04]  /*7ac0*/  PRMT R55, RZ, 0x7610, R55 ;  /* 0x00007610ff377816 */ /* 0x000fc80000000037 */
[----:B------:R-:W4:Y:S01]  /*7ad0*/  @!P3 LDG.E.U16 R51, desc[UR16][R16.64] ;  /* 0x000000101033b981 */ /* 0x000f22000c1e1500 */
[----:B0-----:R-:W-:-:S05]  /*7ae0*/  IMAD.WIDE R14, R2, 0x2, R82 ;  /* 0x00000002020e7825 */ /* 0x001fca00078e0252 */
[----:B------:R0:W4:Y:S01]  /*7af0*/  @!P3 LDG.E.U16 R55, desc[UR16][R14.64] ;  /* 0x000000100e37b981 */ /* 0x000122000c1e1500 */
[----:B------:R-:W-:-:S03]  /*7b00*/  PRMT R54, RZ, 0x7610, R54 ;  /* 0x00007610ff367816 */ /* 0x000fc60000000036 */
[----:B--2---:R-:W-:Y:S04]  /*7b10*/  STL [R1+0x85c], R10 ;  /* 0x00085c0a01007387 */ /* 0x004fe80000100800 */
[----:B---3--:R1:W-:Y:S04]  /*7b20*/  STL [R1+0x860], R11 ;  /* 0x0008600b01007387 */ /* 0x0083e80000100800 */
[----:B----4-:R-:W-:Y:S04]  /*7b30*/  STL [R1+0x864], R18 ;  /* 0x0008641201007387 */ /* 0x010fe80000100800 */
[----:B------:R2:W-:Y:S01]  /*7b40*/  STL [R1+0x868], R19 ;  /* 0x0008681301007387 */ /* 0x0005e20000100800 */
[----:B-1----:R-:W-:-:S05]  /*7b50*/  IMAD.WIDE R10, R2, 0x2, R88 ;  /* 0x00000002020a7825 */ /* 0x002fca00078e0258 */
[----:B------:R-:W3:Y:S01]  /*7b60*/  @!P3 LDG.E.U16 R52, desc[UR16][R10.64] ;  /* 0x000000100a34b981 */ /* 0x000ee2000c1e1500 */
[----:B--2---:R-:W-:-:S04]  /*7b70*/  IMAD.WIDE R18, R2, 0x2, R86 ;  /* 0x0000000202127825 */ /* 0x004fc800078e0256 */
[----:B------:R-:W-:Y:S01]  /*7b80*/  VIADD R2, R81, 0xffffffdb ;  /* 0xffffffdb51027836 */ /* 0x000fe20000000000 */
[----:B------:R1:W2:Y:S04]  /*7b90*/  @!P3 LDG.E.U16 R50, desc[UR16][R18.64] ;  /* 0x000000101232b981 */ /* 0x0002a8000c1e1500 */
[----:B------:R4:W-:Y:S01]  /*7ba0*/  STL.64 [R1+0x440], R10 ;  /* 0x0004400a01007387 */ /* 0x0009e20000100a00 */
[----:B------:R-:W-:Y:S01]  /*7bb0*/  ISETP.GE.U32.AND P3, PT, R2, 0x7fffff9c, PT ;  /* 0x7fffff9c0200780c */ /* 0x000fe20003f66070 */
[----:B------:R-:W-:Y:S02]  /*7bc0*/  IMAD R2, R90, 0x1c, RZ ;  /* 0x0000001c5a027824 */ /* 0x000fe400078e02ff */
[----:B------:R-:W-:Y:S04]  /*7bd0*/  STL.64 [R1+0x438], R18 ;  /* 0x0004381201007387 */ /* 0x000fe80000100a00 */
[----:B----4-:R-:W4:Y:S04]  /*7be0*/  LDL.LU.64 R10, [R1+0x1468] ;  /* 0x00146800010a7983 */ /* 0x010f280000300a00 */
[----:B------:R-:W-:Y:S04]  /*7bf0*/  STL.64 [R1+0x430], R16 ;  /* 0x0004301001007387 */ /* 0x000fe80000100a00 */
[----:B------:R0:W-:Y:S02]  /*7c00*/  STL.64 [R1+0x428], R14 ;  /* 0x0004280e01007387 */ /* 0x0001e40000100a00 */
[----:B0-----:R-:W-:-:S05]  /*7c10*/  IMAD.WIDE R14, R2, 0x2, R88 ;  /* 0x00000002020e7825 */ /* 0x001fca00078e0258 */
[----:B------:R-:W3:Y:S01]  /*7c20*/  @!P4 LDG.E.U16 R54, desc[UR16][R14.64] ;  /* 0x000000100e36c981 */ /* 0x000ee2000c1e1500 */
[----:B------:R-:W-:Y:S01]  /*7c30*/  PRMT R56, RZ, 0x7610, R56 ;  /* 0x00007610ff387816 */ /* 0x000fe20000000038 */
[C---:B-1----:R-:W-:Y:S01]  /*7c40*/  IMAD.WIDE R18, R2.reuse, 0x2, R86 ;  /* 0x0000000202127825 */ /* 0x042fe200078e0256 */
[----:B------:R-:W-:Y:S02]  /*7c50*/  PRMT R57, RZ, 0x7610, R57 ;  /* 0x00007610ff397816 */ /* 0x000fe40000000039 */
[----:B------:R-:W-:Y:S01]  /*7c60*/  PRMT R60, RZ, 0x7610, R60 ;  /* 0x00007610ff3c7816 */ /* 0x000fe2000000003c */
[C---:B------:R-:W-:Y:S01]  /*7c70*/  IMAD.WIDE R16, R2.reuse, 0x2, R82 ;  /* 0x0000000202107825 */ /* 0x040fe200078e0252 */
[----:B------:R-:W4:Y:S04]  /*7c80*/  @!P4 LDG.E.U16 R56, desc[UR16][R18.64] ;  /* 0x000000101238c981 */ /* 0x000f28000c1e1500 */
[----:B------:R0:W4:Y:S04]  /*7c90*/  @!P4 LDG.E.U16 R60, desc[UR16][R16.64] ;  /* 0x00000010103cc981 */ /* 0x000128000c1e1500 */
[----:B--2---:R-:W-:Y:S04]  /*7ca0*/  STL [R1+0x13c0], R50 ;  /* 0x0013c03201007387 */ /* 0x004fe80000100800 */
[----:B------:R1:W-:Y:S04]  /*7cb0*/  STL [R1+0x13c4], R51 ;  /* 0x0013c43301007387 */ /* 0x0003e80000100800 */
[----:B------:R-:W-:Y:S01]  /*7cc0*/  STL [R1+0x13c8], R55 ;  /* 0x0013c83701007387 */ /* 0x000fe20000100800 */
[----:B-1----:R-:W-:-:S03]  /*7cd0*/  IMAD.WIDE R50, R2, 0x2, R84 ;  /* 0x0000000202327825 */ /* 0x002fc600078e0254 */
[----:B------:R1:W-:Y:S04]  /*7ce0*/  STL.64 [R1+0x340], R14 ;  /* 0x0003400e01007387 */ /* 0x0003e80000100a00 */
[----:B------:R2:W-:Y:S04]  /*7cf0*/  STL.64 [R1+0x338], R18 ;  /* 0x0003381201007387 */ /* 0x0005e80000100a00 */
[----:B------:R0:W4:Y:S04]  /*7d00*/  @!P4 LDG.E.U16 R57, desc[UR16][R50.64] ;  /* 0x000000103239c981 */ /* 0x000128000c1e1500 */
[----:B-1----:R-:W4:Y:S04]  /*7d10*/  LDL.LU.64 R14, [R1+0x1460] ;  /* 0x00146000010e7983 */ /* 0x002f280000300a00 */
[----:B------:R-:W-:Y:S04]  /*7d20*/  STL.64 [R1+0x330], R50 ;  /* 0x0003303201007387 */ /* 0x000fe80000100a00 */
[----:B---3--:R-:W-:Y:S04]  /*7d30*/  STL [R1+0x13cc], R54 ;  /* 0x0013cc3601007387 */ /* 0x008fe80000100800 */
[----:B------:R0:W-:Y:S04]  /*7d40*/  STL.64 [R1+0x328], R16 ;  /* 0x0003281001007387 */ /* 0x0001e80000100a00 */
[----:B--2---:R-:W2:Y:S01]  /*7d50*/  LDL.LU.64 R18, [R1+0x1458] ;  /* 0x0014580001127983 */ /* 0x004ea20000300a00 */
[----:B------:R-:W-:Y:S01]  /*7d60*/  VIADD R2, R81, 0xffffffd3 ;  /* 0xffffffd351027836 */ /* 0x000fe20000000000 */
[----:B------:R-:W-:-:S04]  /*7d70*/  PRMT R91, RZ, 0x7610, R91 ;  /* 0x00007610ff5b7816 */ /* 0x000fc8000000005b */
[----:B------:R-:W-:Y:S01]  /*7d80*/  ISETP.GE.U32.AND P4, PT, R2, 0x7fffff94, PT ;  /* 0x7fffff940200780c */ /* 0x000fe20003f86070 */
[----:B------:R-:W-:Y:S01]  /*7d90*/  IMAD R2, R90, 0x24, RZ ;  /* 0x000000245a027824 */ /* 0x000fe200078e02ff */
[----:B----4-:R-:W-:Y:S01]  /*7da0*/  STL [R1+0x13d0], R56 ;  /* 0x0013d03801007387 */ /* 0x010fe20000100800 */
[----:B------:R-:W-:Y:S02]  /*7db0*/  PRMT R93, RZ, 0x7610, R93 ;  /* 0x00007610ff5d7816 */ /* 0x000fe4000000005d */
[----:B0-----:R-:W-:Y:S01]  /*7dc0*/  IMAD.WIDE R16, R2, 0x2, R88 ;  /* 0x0000000202107825 */ /* 0x001fe200078e0258 */
[----:B------:R-:W-:-:S03]  /*7dd0*/  PRMT R92, RZ, 0x7610, R92 ;  /* 0x00007610ff5c7816 */ /* 0x000fc6000000005c */
[C---:B------:R-:W-:Y:S01]  /*7de0*/  IMAD.WIDE R54, R2.reuse, 0x2, R84 ;  /* 0x0000000202367825 */ /* 0x040fe200078e0254 */
[----:B------:R-:W3:Y:S03]  /*7df0*/  @!P3 LDG.E.U16 R91, desc[UR16][R16.64] ;  /* 0x00000010105bb981 */ /* 0x000ee6000c1e1500 */
[C---:B------:R-:W-:Y:S01]  /*7e00*/  IMAD.WIDE R50, R2.reuse, 0x2, R82 ;  /* 0x0000000202327825 */ /* 0x040fe200078e0252 */
[----:B------:R-:W4:Y:S04]  /*7e10*/  @!P3 LDG.E.U16 R92, desc[UR16][R54.64] ;  /* 0x00000010365cb981 */ /* 0x000f28000c1e1500 */
[----:B------:R0:W-:Y:S04]  /*7e20*/  STL [R1+0x13d4], R57 ;  /* 0x0013d43901007387 */ /* 0x0001e80000100800 */
[----:B------:R-:W-:Y:S01]  /*7e30*/  STL [R1+0x858], R52 ;  /* 0x0008583401007387 */ /* 0x000fe20000100800 */
[----:B0-----:R-:W-:-:S03]  /*7e40*/  IMAD.WIDE R56, R2, 0x2, R86 ;  /* 0x0000000202387825 */ /* 0x001fc600078e0256 */
[----:B------:R-:W-:Y:S04]  /*7e50*/  STL [R1+0x13d8], R60 ;  /* 0x0013d83c01007387 */ /* 0x000fe80000100800 */
[----:B------:R0:W-:Y:S04]  /*7e60*/  STL.64 [R1+0x240], R16 ;  /* 0x0002401001007387 */ /* 0x0001e80000100a00 */
[----:B------:R1:W4:Y:S04]  /*7e70*/  @!P3 LDG.E.U16 R93, desc[UR16][R56.64] ;  /* 0x00000010385db981 */ /* 0x000328000c1e1500 */
[----:B------:R1:W-:Y:S01]  /*7e80*/  STL.64 [R1+0x238], R56 ;  /* 0x0002383801007387 */ /* 0x0003e20000100a00 */
[----:B--2---:R-:W-:-:S03]  /*7e90*/  PRMT R19, RZ, 0x7610, R19 ;  /* 0x00007610ff137816 */ /* 0x004fc60000000013 */
[----:B0-----:R-:W2:Y:S04]  /*7ea0*/  LDL.LU.64 R16, [R1+0x1450] ;  /* 0x0014500001107983 */ /* 0x001ea80000300a00 */
[----:B------:R0:W2:Y:S01]  /*7eb0*/  @!P3 LDG.E.U16 R19, desc[UR16][R50.64] ;  /* 0x000000103213b981 */ /* 0x0000a2000c1e1500 */
[----:B------:R-:W-:-:S03]  /*7ec0*/  VIADD R2, R81, 0xffffffcb ;  /* 0xffffffcb51027836 */ /* 0x000fc60000000000 */
[----:B------:R0:W-:Y:S02]  /*7ed0*/  STL.64 [R1+0x230], R54 ;  /* 0x0002303601007387 */ /* 0x0001e40000100a00 */
[----:B------:R-:W-:Y:S01]  /*7ee0*/  ISETP.GE.U32.AND P3, PT, R2, 0x7fffff8c, PT ;  /* 0x7fffff8c0200780c */ /* 0x000fe20003f66070 */
[----:B------:R-:W-:Y:S01]  /*7ef0*/  IMAD R2, R90, 0x2c, RZ ;  /* 0x0000002c5a027824 */ /* 0x000fe200078e02ff */
[----:B------:R-:W-:Y:S01]  /*7f00*/  PRMT R18, RZ, 0x7610, R18 ;  /* 0x00007610ff127816 */ /* 0x000fe20000000012 */
[----:B---3--:R-:W-:Y:S01]  /*7f10*/  STL [R1+0x13dc], R91 ;  /* 0x0013dc5b01007387 */ /* 0x008fe20000100800 */
[----:B------:R-:W-:-:S03]  /*7f20*/  IMAD.MOV.U32 R52, RZ, RZ, R13 ;  /* 0x000000ffff347224 */ /* 0x000fc600078e000d */
[----:B------:R3:W-:Y:S01]  /*7f30*/  STL.64 [R1+0x228], R50 ;  /* 0x0002283201007387 */ /* 0x0007e20000100a00 */
[----:B------:R-:W-:Y:S01]  /*7f40*/  PRMT R15, RZ, 0x7610, R15 ;  /* 0x00007610ff0f7816 */ /* 0x000fe2000000000f */
[----:B-1----:R-:W-:-:S04]  /*7f50*/  IMAD.WIDE R56, R2, 0x2, R84 ;  /* 0x0000000202387825 */ /* 0x002fc800078e0254 */
[----:B0-----:R-:W-:-:S05]  /*7f60*/  IMAD.WIDE R54, R2, 0x2, R82 ;  /* 0x0000000202367825 */ /* 0x001fca00078e0252 */
[----:B------:R-:W2:Y:S01]  /*7f70*/  @!P4 LDG.E.U16 R15, desc[UR16][R54.64] ;  /* 0x00000010360fc981 */ /* 0x000ea2000c1e1500 */
[----:B---3--:R-:W-:Y:S02]  /*7f80*/  IMAD.MOV.U32 R50, RZ, RZ, R12 ;  /* 0x000000ffff327224 */ /* 0x008fe400078e000c */
[----:B------:R-:W-:-:S05]  /*7f90*/  IMAD.WIDE R12, R2, 0x2, R88 ;  /* 0x00000002020c7825 */ /* 0x000fca00078e0258 */
[----:B------:R-:W3:Y:S04]  /*7fa0*/  @!P4 LDG.E.U16 R18, desc[UR16][R12.64] ;  /* 0x000000100c12c981 */ /* 0x000ee8000c1e1500 */
[----:B----4-:R-:W-:Y:S04]  /*7fb0*/  STL [R1+0x13e0], R93 ;  /* 0x0013e05d01007387 */ /* 0x010fe80000100800 */
[----:B------:R0:W-:Y:S01]  /*7fc0*/  STL [R1+0x13e4], R92 ;  /* 0x0013e45c01007387 */ /* 0x0001e20000100800 */
[----:B--2---:R-:W-:Y:S02]  /*7fd0*/  PRMT R17, RZ, 0x7610, R17 ;  /* 0x00007610ff117816 */ /* 0x004fe40000000011 */
[----:B------:R-:W-:Y:S01]  /*7fe0*/  PRMT R16, RZ, 0x7610, R16 ;  /* 0x00007610ff107816 */ /* 0x000fe20000000010 */
[----:B0-----:R-:W-:Y:S01]  /*7ff0*/  IMAD.WIDE R92, R2, 0x2, R86 ;  /* 0x00000002025c7825 */ /* 0x001fe200078e0256 */
[----:B------:R-:W-:Y:S04]  /*8000*/  STL [R1+0x13e8], R19 ;  /* 0x0013e81301007387 */ /* 0x000fe80000100800 */
[----:B------:R0:W-:Y:S04]  /*8010*/  STL.64 [R1+0x140], R12 ;  /* 0x0001400c01007387 */ /* 0x0001e80000100a00 */
[----:B------:R-:W-:Y:S04]  /*8020*/  STL.64 [R1+0x138], R92 ;  /* 0x0001385c01007387 */ /* 0x000fe80000100a00 */
[----:B------:R-:W2:Y:S04]  /*8030*/  @!P4 LDG.E.U16 R17, desc[UR16][R92.64] ;  /* 0x000000105c11c981 */ /* 0x000ea8000c1e1500 */
[----:B0-----:R-:W4:Y:S04]  /*8040*/  LDL.LU.64 R12, [R1+0x1448] ;  /* 0x00144800010c7983 */ /* 0x001f280000300a00 */
[----:B------:R0:W4:Y:S01]  /*8050*/  @!P4 LDG.E.U16 R16, desc[UR16][R56.64] ;  /* 0x000000103810c981 */ /* 0x000122000c1e1500 */
[----:B------:R-:W-:Y:S01]  /*8060*/  VIADD R2, R81, 0xffffffc3 ;  /* 0xffffffc351027836 */ /* 0x000fe20000000000 */
[----:B------:R-:W-:-:S04]  /*8070*/  PRMT R14, RZ, 0x7610, R14 ;  /* 0x00007610ff0e7816 */ /* 0x000fc8000000000e */
[----:B------:R-:W-:Y:S01]  /*8080*/  ISETP.GE.U32.AND P4, PT, R2, 0x7fffff84, PT ;  /* 0x7fffff840200780c */ /* 0x000fe20003f86070 */
[----:B------:R-:W-:Y:S01]  /*8090*/  IMAD R2, R90, 0x34, RZ ;  /* 0x000000345a027824 */ /* 0x000fe200078e02ff */
[----:B------:R0:W-:Y:S01]  /*80a0*/  STL.64 [R1+0x130], R56 ;  /* 0x0001303801007387 */ /* 0x0001e20000100a00 */
[----:B------:R-:W-:-:S03]  /*80b0*/  IMAD.MOV.U32 R60, RZ, RZ, R52 ;  /* 0x000000ffff3c7224 */ /* 0x000fc600078e0034 */
[----:B---3--:R1:W-:Y:S01]  /*80c0*/  STL [R1+0x13ec], R18 ;  /* 0x0013ec1201007387 */ /* 0x0083e20000100800 */
[----:B------:R-:W-:-:S03]  /*80d0*/  IMAD.MOV.U32 R52, RZ, RZ, R42 ;  /* 0x000000ffff347224 */ /* 0x000fc600078e002a */
[----:B------:R3:W-:Y:S01]  /*80e0*/  STL.64 [R1+0x128], R54 ;  /* 0x0001283601007387 */ /* 0x0007e20000100a00 */
[----:B------:R-:W-:Y:S02]  /*80f0*/  IMAD R42, R90, 0x3c, RZ ;  /* 0x0000003c5a2a7824 */ /* 0x000fe400078e02ff */
[C---:B0-----:R-:W-:Y:S01]  /*8100*/  IMAD.WIDE R56, R2.reuse, 0x2, R88 ;  /* 0x0000000202387825 */ /* 0x041fe200078e0258 */
[----:B------:R-:W-:Y:S02]  /*8110*/  PRMT R11, RZ, 0x7610, R11 ;  /* 0x00007610ff0b7816 */ /* 0x000fe4000000000b */
[----:B------:R-:W-:Y:S01]  /*8120*/  PRMT R10, RZ, 0x7610, R10 ;  /* 0x00007610ff0a7816 */ /* 0x000fe2000000000a */
[C---:B-1----:R-:W-:Y:S01]  /*8130*/  IMAD.WIDE R18, R2.reuse, 0x2, R84 ;  /* 0x0000000202127825 */ /* 0x042fe200078e0254 */
[----:B------:R0:W4:Y:S03]  /*8140*/  @!P3 LDG.E.U16 R14, desc[UR16][R56.64] ;  /* 0x00000010380eb981 */ /* 0x000126000c1e1500 */
[----:B---3--:R-:W-:Y:S01]  /*8150*/  IMAD.WIDE R54, R2, 0x2, R86 ;  /* 0x0000000202367825 */ /* 0x008fe200078e0256 */
[----:B------:R-:W-:-:S03]  /*8160*/  PRMT R9, RZ, 0x7610, R9 ;  /* 0x00007610ff097816 */ /* 0x000fc60000000009 */
[----:B------:R-:W-:Y:S01]  /*8170*/  IMAD.MOV.U32 R91, RZ, RZ, R47 ;  /* 0x000000ffff5b7224 */ /* 0x000fe200078e002f */
[----:B------:R-:W-:Y:S01]  /*8180*/  PRMT R8, RZ, 0x7610, R8 ;  /* 0x00007610ff087816 */ /* 0x000fe20000000008 */
[----:B------:R-:W-:Y:S01]  /*8190*/  IMAD.MOV.U32 R51, RZ, RZ, R45 ;  /* 0x000000ffff337224 */ /* 0x000fe200078e002d */
[----:B--2---:R-:W-:Y:S01]  /*81a0*/  STL [R1+0x13f0], R17 ;  /* 0x0013f01101007387 */ /* 0x004fe20000100800 */
[----:B----4-:R-:W-:Y:S02]  /*81b0*/  PRMT R13, RZ, 0x7610, R13 ;  /* 0x00007610ff0d7816 */ /* 0x010fe4000000000d */
[----:B------:R-:W-:Y:S01]  /*81c0*/  PRMT R12, RZ, 0x7610, R12 ;  /* 0x00007610ff0c7816 */ /* 0x000fe2000000000c */
[----:B------:R1:W-:Y:S04]  /*81d0*/  STL [R1+0x13f8], R16 ;  /* 0x0013f81001007387 */ /* 0x0003e80000100800 */
[----:B------:R-:W-:Y:S04]  /*81e0*/  STL [R1+0x13fc], R15 ;  /* 0x0013fc0f01007387 */ /* 0x000fe80000100800 */
[----:B------:R0:W-:Y:S01]  /*81f0*/  STL.64 [R1+0x40], R56 ;  /* 0x0000403801007387 */ /* 0x0001e20000100a00 */
[----:B-1----:R-:W-:-:S03]  /*8200*/  IMAD.WIDE R16, R2, 0x2, R82 ;  /* 0x0000000202107825 */ /* 0x002fc600078e0252 */
[----:B------:R1:W-:Y:S04]  /*8210*/  STL.64 [R1+0x38], R54 ;  /* 0x0000383601007387 */ /* 0x0003e80000100a00 */
[----:B------:R1:W2:Y:S01]  /*8220*/  @!P3 LDG.E.U16 R13, desc[UR16][R54.64] ;  /* 0x00000010360db981 */ /* 0x0002a2000c1e1500 */
[----:B0-----:R-:W-:-:S03]  /*8230*/  IMAD.MOV.U32 R57, RZ, RZ, R49 ;  /* 0x000000ffff397224 */ /* 0x001fc600078e0031 */
[----:B------:R0:W3:Y:S01]  /*8240*/  @!P3 LDG.E.U16 R12, desc[UR16][R18.64] ;  /* 0x00000010120cb981 */ /* 0x0000e2000c1e1500 */
[----:B------:R-:W-:Y:S02]  /*8250*/  IMAD.MOV.U32 R56, RZ, RZ, R48 ;  /* 0x000000ffff387224 */ /* 0x000fe400078e0030 */
[C---:B------:R-:W-:Y:S01]  /*8260*/  IMAD.WIDE R48, R42.reuse, 0x2, R88 ;  /* 0x000000022a307825 */ /* 0x040fe200078e0258 */
[----:B------:R4:W3:Y:S03]  /*8270*/  @!P3 LDG.E.U16 R11, desc[UR16][R16.64] ;  /* 0x00000010100bb981 */ /* 0x0008e6000c1e1500 */
[----:B-1----:R-:W-:Y:S01]  /*8280*/  IMAD.MOV.U32 R54, RZ, RZ, R46 ;  /* 0x000000ffff367224 */ /* 0x002fe200078e002e */
[----:B------:R-:W3:Y:S01]  /*8290*/  @!P4 LDG.E.U16 R10, desc[UR16][R48.64] ;  /* 0x00000010300ac981 */ /* 0x000ee2000c1e1500 */
[----:B------:R-:W-:-:S04]  /*82a0*/  IMAD.WIDE R46, R42, 0x2, R86 ;  /* 0x000000022a2e7825 */ /* 0x000fc800078e0256 */
[----:B------:R-:W-:Y:S01]  /*82b0*/  IMAD.MOV.U32 R55, RZ, RZ, R44 ;  /* 0x000000ffff377224 */ /* 0x000fe200078e002c */
[----:B------:R-:W3:Y:S01]  /*82c0*/  @!P4 LDG.E.U16 R9, desc[UR16][R46.64] ;  /* 0x000000102e09c981 */ /* 0x000ee2000c1e1500 */
[----:B------:R-:W-:-:S05]  /*82d0*/  IMAD.WIDE R44, R42, 0x2, R84 ;  /* 0x000000022a2c7825 */ /* 0x000fca00078e0254 */
[----:B------:R-:W3:Y:S01]  /*82e0*/  @!P4 LDG.E.U16 R8, desc[UR16][R44.64] ;  /* 0x000000102c08c981 */ /* 0x000ee2000c1e1500 */
[C---:B------:R-:W-:Y:S01]  /*82f0*/  VIADD R2, R81.reuse, 0xfffffffa ;  /* 0xfffffffa51027836 */ /* 0x040fe20000000000 */
[----:B------:R-:W-:Y:S01]  /*8300*/  PRMT R7, RZ, 0x7610, R7 ;  /* 0x00007610ff077816 */ /* 0x000fe20000000007 */
[----:B------:R-:W-:Y:S01]  /*8310*/  IMAD.MOV.U32 R93, RZ, RZ, R43 ;  /* 0x000000ffff5d7224 */ /* 0x000fe200078e002b */
[----:B------:R0:W-:Y:S01]  /*8320*/  STL.64 [R1+0x30], R18 ;  /* 0x0000301201007387 */ /* 0x0001e20000100a00 */
[----:B------:R-:W-:Y:S01]  /*8330*/  IMAD.WIDE R42, R42, 0x2, R82 ;  /* 0x000000022a2a7825 */ /* 0x000fe200078e0252 */
[----:B------:R-:W-:Y:S02]  /*8340*/  ISETP.GE.U32.AND P3, PT, R2, 0x7fffffbb, PT ;  /* 0x7fffffbb0200780c */ /* 0x000fe40003f66070 */
[----:B------:R-:W-:Y:S01]  /*8350*/  STL [R1+0x1400], R14 ;  /* 0x0014000e01007387 */ /* 0x000fe20000100800 */
[----:B------:R-:W-:-:S03]  /*8360*/  VIADD R2, R81, 0xfffffff2 ;  /* 0xfffffff251027836 */ /* 0x000fc60000000000 */
[----:B------:R4:W-:Y:S04]  /*8370*/  STL.64 [R1+0x28], R16 ;  /* 0x0000281001007387 */ /* 0x0009e80000100a00 */
[----:B------:R-:W3:Y:S01]  /*8380*/  @!P4 LDG.E.U16 R7, desc[UR16][R42.64] ;  /* 0x000000102a07c981 */ /* 0x000ee2000c1e1500 */
[----:B------:R-:W-:Y:S01]  /*8390*/  ISETP.GE.U32.AND P4, PT, R2, 0x7fffffb3, PT ;  /* 0x7fffffb30200780c */ /* 0x000fe20003f86070 */
[----:B------:R-:W-:Y:S01]  /*83a0*/  IMAD R2, R90, 0x5, RZ ;  /* 0x000000055a027824 */ /* 0x000fe200078e02ff */
[----:B------:R-:W-:Y:S02]  /*83b0*/  PRMT R6, RZ, 0x7610, R6 ;  /* 0x00007610ff067816 */ /* 0x000fe40000000006 */
[----:B------:R-:W-:Y:S01]  /*83c0*/  PRMT R5, RZ, 0x7610, R5 ;  /* 0x00007610ff057816 */ /* 0x000fe20000000005 */
[----:B0-----:R-:W-:Y:S01]  /*83d0*/  IMAD.WIDE R18, R2, 0x2, R88 ;  /* 0x0000000202127825 */ /* 0x001fe200078e0258 */
[----:B------:R-:W-:-:S02]  /*83e0*/  PRMT R80, RZ, 0x7610, R80 ;  /* 0x00007610ff507816 */ /* 0x000fc40000000050 */
[----:B------:R-:W-:Y:S01]  /*83f0*/  PRMT R79, RZ, 0x7610, R79 ;  /* 0x00007610ff4f7816 */ /* 0x000fe2000000004f */
[C---:B----4-:R-:W-:Y:S01]  /*8400*/  IMAD.WIDE R16, R2.reuse, 0x2, R86 ;  /* 0x0000000202107825 */ /* 0x050fe200078e0256 */
[----:B------:R-:W4:Y:S03]  /*8410*/  @!P3 LDG.E.U16 R6, desc[UR16][R18.64] ;  /* 0x000000101206b981 */ /* 0x000f26000c1e1500 */
[----:B------:R-:W-:Y:S01]  /*8420*/  IMAD.WIDE R14, R2, 0x2, R84 ;  /* 0x00000002020e7825 */ /* 0x000fe200078e0254 */
[----:B------:R-:W4:Y:S04]  /*8430*/  @!P3 LDG.E.U16 R5, desc[UR16][R16.64] ;  /* 0x000000101005b981 */ /* 0x000f28000c1e1500 */
[----:B------:R0:W4:Y:S01]  /*8440*/  @!P3 LDG.E.U16 R80, desc[UR16][R14.64] ;  /* 0x000000100e50b981 */ /* 0x000122000c1e1500 */
[----:B------:R-:W-:-:S03]  /*8450*/  PRMT R78, RZ, 0x7610, R78 ;  /* 0x00007610ff4e7816 */ /* 0x000fc6000000004e */
[----:B--2---:R-:W-:Y:S04]  /*8460*/  STL [R1+0x1404], R13 ;  /* 0x0014040d01007387 */ /* 0x004fe80000100800 */
[----:B---3--:R1:W-:Y:S04]  /*8470*/  STL [R1+0x1408], R12 ;  /* 0x0014080c01007387 */ /* 0x0083e80000100800 */
[----:B------:R-:W-:Y:S04]  /*8480*/  STL [R1+0x140c], R11 ;  /* 0x00140c0b01007387 */ /* 0x000fe80000100800 */
[----:B------:R-:W-:Y:S04]  /*8490*/  STL [R1+0x1410], R10 ;  /* 0x0014100a01007387 */ /* 0x000fe80000100800 */
[----:B------:R-:W-:Y:S01]  /*84a0*/  STL.64 [R1+0x10b0], R48 ;  /* 0x0010b03001007387 */ /* 0x000fe20000100a00 */
[----:B-1----:R-:W-:-:S03]  /*84b0*/  IMAD.WIDE R12, R2, 0x2, R82 ;  /* 0x00000002020c7825 */ /* 0x002fc600078e0252 */
[----:B------:R-:W-:Y:S01]  /*84c0*/  STL [R1+0x1414], R48 ;  /* 0x0014143001007387 */ /* 0x000fe20000100800 */
[----:B------:R-:W-:-:S03]  /*84d0*/  VIADD R2, R81, 0xffffffea ;  /* 0xffffffea51027836 */ /* 0x000fc60000000000 */
[----:B------:R-:W-:Y:S04]  /*84e0*/  STL [R1+0x1418], R9 ;  /* 0x0014180901007387 */ /* 0x000fe80000100800 */
[----:B------:R-:W-:Y:S04]  /*84f0*/  STL.64 [R1+0x10c0], R46 ;  /* 0x0010c02e01007387 */ /* 0x000fe80000100a00 */
[----:B------:R-:W-:Y:S04]  /*8500*/  STL [R1+0x1420], R46 ;  /* 0x0014202e01007387 */ /* 0x000fe80000100800 */
[----:B------:R-:W-:Y:S04]  /*8510*/  STL [R1+0x141c], R47 ;  /* 0x00141c2f01007387 */ /* 0x000fe80000100800 */
[----:B------:R-:W-:Y:S04]  /*8520*/  STL [R1+0x1424], R8 ;  /* 0x0014240801007387 */ /* 0x000fe80000100800 */
[----:B------:R-:W-:Y:S04]  /*8530*/  STL.64 [R1+0x10d0], R44 ;  /* 0x0010d02c01007387 */ /* 0x000fe80000100a00 */
[----:B------:R-:W-:Y:S04]  /*8540*/  STL [R1+0x142c], R44 ;  /* 0x00142c2c01007387 */ /* 0x000fe80000100800 */
[----:B------:R1:W2:Y:S01]  /*8550*/  @!P3 LDG.E.U16 R79, desc[UR16][R12.64] ;  /* 0x000000100c4fb981 */ /* 0x0002a2000c1e1500 */
[----:B------:R-:W-:Y:S01]  /*8560*/  ISETP.GE.U32.AND P3, PT, R2, 0x7fffffab, PT ;  /* 0x7fffffab0200780c */ /* 0x000fe20003f66070 */
[----:B------:R-:W-:-:S02]  /*8570*/  IMAD R2, R90, 0xd, RZ ;  /* 0x0000000d5a027824 */ /* 0x000fc400078e02ff */
[----:B------:R-:W-:Y:S04]  /*8580*/  STL [R1+0x1428], R45 ;  /* 0x0014282d01007387 */ /* 0x000fe80000100800 */
[----:B------:R-:W-:Y:S04]  /*8590*/  STL.64 [R1+0x10d8], R42 ;  /* 0x0010d82a01007387 */ /* 0x000fe80000100a00 */
[----:B------:R-:W-:Y:S04]  /*85a0*/  STL.64 [R1+0x620], R18 ;  /* 0x0006201201007387 */ /* 0x000fe80000100a00 */
[----:B------:R-:W-:Y:S04]  /*85b0*/  STL.64 [R1+0x618], R16 ;  /* 0x0006181001007387 */ /* 0x000fe80000100a00 */
[----:B------:R0:W-:Y:S02]  /*85c0*/  STL.64 [R1+0x610], R14 ;  /* 0x0006100e01007387 */ /* 0x0001e40000100a00 */
[----:B0-----:R-:W-:-:S05]  /*85d0*/  IMAD.WIDE R14, R2, 0x2, R88 ;  /* 0x00000002020e7825 */ /* 0x001fca00078e0258 */
[----:B------:R-:W2:Y:S01]  /*85e0*/  @!P4 LDG.E.U16 R78, desc[UR16][R14.64] ;  /* 0x000000100e4ec981 */ /* 0x000ea2000c1e1500 */
[----:B------:R-:W-:Y:S02]  /*85f0*/  IMAD.MOV.U32 R92, RZ, RZ, R50 ;  /* 0x000000ffff5c7224 */ /* 0x000fe400078e0032 */
[----:B------:R-:W0:Y:S01]  /*8600*/  S2R R50, SR_TID.X ;  /* 0x0000000000327919 */ /* 0x000e220000002100 */
[----:B------:R-:W-:Y:S01]  /*8610*/  IMAD.WIDE R10, R2, 0x2, R84 ;  /* 0x00000002020a7825 */ /* 0x000fe200078e0254 */
[----:B------:R1:W-:Y:S01]  /*8620*/  STL.64 [R1+0x608], R12 ;  /* 0x0006080c01007387 */ /* 0x0003e20000100a00 */
[----:B------:R-:W-:-:S03]  /*8630*/  PRMT R75, RZ, 0x7610, R75 ;  /* 0x00007610ff4b7816 */ /* 0x000fc6000000004b */
[----:B----4-:R3:W-:Y:S01]  /*8640*/  STL.64 [R1+0x1430], R6 ;  /* 0x0014300601007387 */ /* 0x0107e20000100a00 */
[----:B------:R-:W-:Y:S02]  /*8650*/  PRMT R77, RZ, 0x7610, R77 ;  /* 0x00007610ff4d7816 */ /* 0x000fe4000000004d */
[----:B------:R-:W-:Y:S01]  /*8660*/  PRMT R76, RZ, 0x7610, R76 ;  /* 0x00007610ff4c7816 */ /* 0x000fe2000000004c */
[----:B------:R-:W-:Y:S01]  /*8670*/  STL.64 [R1+0x520], R14 ;  /* 0x0005200e01007387 */ /* 0x000fe20000100a00 */
[----:B-1----:R-:W-:Y:S01]  /*8680*/  IMAD.WIDE R12, R2, 0x2, R86 ;  /* 0x00000002020c7825 */ /* 0x002fe200078e0256 */
[----:B------:R-:W-:-:S04]  /*8690*/  @!UP1 UIADD3 UR10, UPT, UPT, -UR10, 0x100000, URZ ;  /* 0x001000000a0a9890 */ /* 0x000fc8000fffe1ff */
[----:B------:R-:W-:Y:S02]  /*86a0*/  @!UP1 USHF.L.U32 UR11, UR10, 0xb, URZ ;  /* 0x0000000b0a0b9899 */ /* 0x000fe400080006ff */
[----:B------:R-:W-:Y:S01]  /*86b0*/  @!UP1 USHF.L.U32 UR10, UR10, 0x1, URZ ;  /* 0x000000010a0a9899 */ /* 0x000fe200080006ff */
[----:B------:R-:W4:Y:S01]  /*86c0*/  @!P4 LDG.E.U16 R76, desc[UR16][R10.64] ;  /* 0x000000100a4cc981 */ /* 0x000f22000c1e1500 */
[----:B---3--:R-:W-:-:S03]  /*86d0*/  IMAD.WIDE R6, R2, 0x2, R82 ;  /* 0x0000000202067825 */ /* 0x008fc600078e0252 */
[----:B------:R-:W-:Y:S01]  /*86e0*/  STL.64 [R1+0x518], R12 ;  /* 0x0005180c01007387 */ /* 0x000fe20000100a00 */
[----:B------:R-:W-:-:S03]  /*86f0*/  VIADD R2, R81, 0xffffffe2 ;  /* 0xffffffe251027836 */ /* 0x000fc60000000000 */
[----:B------:R-:W-:Y:S04]  /*8700*/  STL.64 [R1+0x510], R10 ;  /* 0x0005100a01007387 */ /* 0x000fe80000100a00 */
[----:B------:R1:W3:Y:S01]  /*8710*/  @!P4 LDG.E.U16 R75, desc[UR16][R6.64] ;  /* 0x00000010064bc981 */ /* 0x0002e2000c1e1500 */
[----:B------:R-:W-:-:S03]  /*8720*/  IMAD.MOV.U32 R19, RZ, RZ, R92 ;  /* 0x000000ffff137224 */ /* 0x000fc600078e005c */
[----:B------:R1:W3:Y:S01]  /*8730*/  @!P4 LDG.E.U16 R77, desc[UR16][R12.64] ;  /* 0x000000100c4dc981 */ /* 0x0002e2000c1e1500 */
[----:B------:R-:W-:Y:S01]  /*8740*/  ISETP.GE.U32.AND P4, PT, R2, 0x7fffffa3, PT ;  /* 0x7fffffa30200780c */ /* 0x000fe20003f86070 */
[----:B------:R-:W-:Y:S01]  /*8750*/  IMAD.MOV.U32 R92, RZ, RZ, R20 ;  /* 0x000000ffff5c7224 */ /* 0x000fe200078e0014 */
[----:B0-----:R-:W-:Y:S01]  /*8760*/  LOP3.LUT R2, R50, 0x40, RZ, 0xc0, !PT ;  /* 0x0000004032027812 */ /* 0x001fe200078ec0ff */
[----:B------:R-:W-:Y:S01]  /*8770*/  VOTEU.ALL UP1, P1 ;  /* 0x0000000000ff7886 */ /* 0x000fe20000820000 */
[----:B------:R-:W-:Y:S02]  /*8780*/  PRMT R74, RZ, 0x7610, R74 ;  /* 0x00007610ff4a7816 */ /* 0x000fe4000000004a */
[----:B------:R-:W-:Y:S02]  /*8790*/  PRMT R73, RZ, 0x7610, R73 ;  /* 0x00007610ff497816 */ /* 0x000fe40000000049 */
[----:B------:R-:W-:Y:S01]  /*87a0*/  PRMT R72, RZ, 0x7610, R72 ;  /* 0x00007610ff487816 */ /* 0x000fe20000000048 */
[----:B------:R0:W1:Y:S01]  /*87b0*/  @!UP1 SYNCS.EXCH.64 URZ, [UR5+0x28008], UR10 ;  /* 0x0280080a05ff95b2 */ /* 0x0000620008000100 */
[----:B------:R-:W-:-:S02]  /*87c0*/  PRMT R71, RZ, 0x7610, R71 ;  /* 0x00007610ff477816 */ /* 0x000fc40000000047 */
[----:B------:R-:W-:Y:S02]  /*87d0*/  PRMT R70, RZ, 0x7610, R70 ;  /* 0x00007610ff467816 */ /* 0x000fe40000000046 */
[----:B------:R-:W-:Y:S02]  /*87e0*/  PRMT R69, RZ, 0x7610, R69 ;  /* 0x00007610ff457816 */ /* 0x000fe40000000045 */
[----:B------:R-:W-:Y:S02]  /*87f0*/  PRMT R68, RZ, 0x7610, R68 ;  /* 0x00007610ff447816 */ /* 0x000fe40000000044 */
[----:B------:R-:W-:Y:S02]  /*8800*/  PRMT R67, RZ, 0x7610, R67 ;  /* 0x00007610ff437816 */ /* 0x000fe40000000043 */
[----:B------:R-:W-:Y:S01]  /*8810*/  PRMT R66, RZ, 0x7610, R66 ;  /* 0x00007610ff427816 */ /* 0x000fe20000000042 */
[----:B0-----:R-:W0:Y:S01]  /*8820*/  LDCU UR10, c[0x0][0x3b0] ;  /* 0x00007600ff0a77ac */ /* 0x001e220008000800 */
[----:B------:R-:W-:-:S02]  /*8830*/  PRMT R65, RZ, 0x7610, R65 ;  /* 0x00007610ff417816 */ /* 0x000fc40000000041 */
[----:B------:R-:W-:Y:S01]  /*8840*/  PRMT R64, RZ, 0x7610, R64 ;  /* 0x00007610ff407816 */ /* 0x000fe20000000040 */
[----:B------:R-:W0:Y:S01]  /*8850*/  LDCU UR11, c[0x0][0x3b0] ;  /* 0x00007600ff0b77ac */ /* 0x000e220008000800 */
[----:B------:R-:W-:Y:S02]  /*8860*/  PRMT R63, RZ, 0x7610, R63 ;  /* 0x00007610ff3f7816 */ /* 0x000fe4000000003f */
[----:B------:R-:W-:Y:S02]  /*8870*/  PRMT R53, RZ, 0x7610, R53 ;  /* 0x00007610ff357816 */ /* 0x000fe40000000035 */
[----:B------:R-:W-:Y:S02]  /*8880*/  PRMT R49, RZ, 0x7610, R49 ;  /* 0x00007610ff317816 */ /* 0x000fe40000000031 */
[----:B------:R-:W-:Y:S02]  /*8890*/  PRMT R62, RZ, 0x7610, R62 ;  /* 0x00007610ff3e7816 */ /* 0x000fe4000000003e */
[----:B------:R-:W-:Y:S01]  /*88a0*/  PRMT R61, RZ, 0x7610, R61 ;  /* 0x00007610ff3d7816 */ /* 0x000fe2000000003d */
[----:B--2---:R-:W-:Y:S04]  /*88b0*/  STL.64 [R1+0x1438], R78 ;  /* 0x0014384e01007387 */ /* 0x004fe80000100a00 */
[----:B------:R1:W-:Y:S02]  /*88c0*/  STL.64 [R1+0x508], R6 ;  /* 0x0005080601007387 */ /* 0x0003e40000100a00 */
[----:B-1----:R-:W-:Y:S01]  /*88d0*/  LOP3.LUT R6, R50, 0x3f, RZ, 0xc0, !PT ;  /* 0x0000003f32067812 */ /* 0x002fe200078ec0ff */
[----:B------:R-:W-:-:S04]  /*88e0*/  IMAD R7, R90, 0x15, RZ ;  /* 0x000000155a077824 */ /* 0x000fc800078e02ff */
[----:B------:R-:W-:Y:S02]  /*88f0*/  IMAD.SHL.U32 R20, R6, 0x2, RZ ;  /* 0x0000000206147824 */ /* 0x000fe400078e00ff */
[----:B------:R-:W-:-:S04]  /*8900*/  IMAD.WIDE R16, R7, 0x2, R88 ;  /* 0x0000000207107825 */ /* 0x000fc800078e0258 */
[----:B------:R-:W-:Y:S02]  /*8910*/  IMAD R2, R2, 0x80, R20 ;  /* 0x0000008002027824 */ /* 0x000fe400078e0214 */
[C---:B------:R-:W-:Y:S01]  /*8920*/  IMAD.WIDE R14, R7.reuse, 0x2, R86 ;  /* 0x00000002070e7825 */ /* 0x040fe200078e0256 */
[----:B------:R-:W-:Y:S03]  /*8930*/  STL.64 [R1+0x420], R16 ;  /* 0x0004201001007387 */ /* 0x000fe60000100a00 */
[C---:B------:R-:W-:Y:S01]  /*8940*/  IMAD.WIDE R12, R7.reuse, 0x2, R84 ;  /* 0x00000002070c7825 */ /* 0x040fe200078e0254 */
[----:B------:R1:W-:Y:S03]  /*8950*/  STS.U16 [R2+UR5], R21 ;  /* 0x0000001502007988 */ /* 0x0003e60008000405 */
[----:B------:R-:W-:Y:S01]  /*8960*/  IMAD.WIDE R10, R7, 0x2, R82 ;  /* 0x00000002070a7825 */ /* 0x000fe200078e0252 */
[----:B------:R2:W-:Y:S03]  /*8970*/  STL.64 [R1+0x418], R14 ;  /* 0x0004180e01007387 */ /* 0x0005e60000100a00 */
[----:B------:R-:W-:Y:S01]  /*8980*/  VIADD R6, R81, 0xffffffda ;  /* 0xffffffda51067836 */ /* 0x000fe20000000000 */
[----:B------:R-:W3:Y:S01]  /*8990*/  @!P3 LDG.E.U16 R74, desc[UR16][R16.64] ;  /* 0x00000010104ab981 */ /* 0x000ee2000c1e1500 */
[----:B-1----:R-:W-:-:S03]  /*89a0*/  IMAD R21, R90, 0x1d, RZ ;  /* 0x0000001d5a157824 */ /* 0x002fc600078e02ff */
[----:B------:R1:W-:Y:S04]  /*89b0*/  STL.64 [R1+0x410], R12 ;  /* 0x0004100c01007387 */ /* 0x0003e80000100a00 */
[----:B------:R2:W3:Y:S04]  /*89c0*/  @!P3 LDG.E.U16 R73, desc[UR16][R14.64] ;  /* 0x000000100e49b981 */ /* 0x0004e8000c1e1500 */
[----:B------:R1:W3:Y:S04]  /*89d0*/  @!P3 LDG.E.U16 R72, desc[UR16][R12.64] ;  /* 0x000000100c48b981 */ /* 0x0002e8000c1e1500 */
[----:B------:R0:W3:Y:S01]  /*89e0*/  @!P3 LDG.E.U16 R71, desc[UR16][R10.64] ;  /* 0x000000100a47b981 */ /* 0x0000e2000c1e1500 */
[----:B------:R-:W-:Y:S01]  /*89f0*/  ISETP.GE.U32.AND P3, PT, R6, 0x7fffff9b, PT ;  /* 0x7fffff9b0600780c */ /* 0x000fe20003f66070 */
[----:B--2---:R-:W-:-:S02]  /*8a00*/  IMAD.WIDE R14, R21, 0x2, R88 ;  /* 0x00000002150e7825 */ /* 0x004fc400078e0258 */
[----:B------:R0:W-:Y:S02]  /*8a10*/  STL.64 [R1+0x408], R10 ;  /* 0x0004080a01007387 */ /* 0x0001e40000100a00 */
[C---:B-1----:R-:W-:Y:S02]  /*8a20*/  IMAD.WIDE R12, R21.reuse, 0x2, R86 ;  /* 0x00000002150c7825 */ /* 0x042fe400078e0256 */
[----:B------:R1:W2:Y:S02]  /*8a30*/  @!P4 LDG.E.U16 R70, desc[UR16][R14.64] ;  /* 0x000000100e46c981 */ /* 0x0002a4000c1e1500 */
[C---:B------:R-:W-:Y:S02]  /*8a40*/  IMAD.WIDE R6, R21.reuse, 0x2, R82 ;  /* 0x0000000215067825 */ /* 0x040fe400078e0252 */
[----:B------:R1:W2:Y:S02]  /*8a50*/  @!P4 LDG.E.U16 R69, desc[UR16][R12.64] ;  /* 0x000000100c45c981 */ /* 0x0002a4000c1e1500 */
[----:B0-----:R-:W-:-:S02]  /*8a60*/  IMAD.WIDE R10, R21, 0x2, R84 ;  /* 0x00000002150a7825 */ /* 0x001fc400078e0254 */
[----:B------:R-:W2:Y:S02]  /*8a70*/  @!P4 LDG.E.U16 R67, desc[UR16][R6.64] ;  /* 0x000000100643c981 */ /* 0x000ea4000c1e1500 */
[----:B------:R-:W-:Y:S02]  /*8a80*/  VIADD R21, R81, 0xffffffd2 ;  /* 0xffffffd251157836 */ /* 0x000fe40000000000 */
[----:B------:R0:W2:Y:S03]  /*8a90*/  @!P4 LDG.E.U16 R68, desc[UR16][R10.64] ;  /* 0x000000100a44c981 */ /* 0x0000a6000c1e1500 */
[----:B------:R-:W-:Y:S01]  /*8aa0*/  ISETP.GE.U32.AND P4, PT, R21, 0x7fffff93, PT ;  /* 0x7fffff931500780c */ /* 0x000fe20003f86070 */
[----:B------:R1:W-:Y:S01]  /*8ab0*/  STL.64 [R1+0x320], R14 ;  /* 0x0003200e01007387 */ /* 0x0003e20000100a00 */
[----:B------:R-:W-:-:S03]  /*8ac0*/  IMAD R21, R90, 0x25, RZ ;  /* 0x000000255a157824 */ /* 0x000fc600078e02ff */
[----:B------:R0:W-:Y:S04]  /*8ad0*/  STL.64 [R1+0x318], R12 ;  /* 0x0003180c01007387 */ /* 0x0001e80000100a00 */
[----:B------:R4:W-:Y:S04]  /*8ae0*/  STL.64 [R1+0x310], R10 ;  /* 0x0003100a01007387 */ /* 0x0009e80000100a00 */
[----:B------:R4:W-:Y:S01]  /*8af0*/  STL.64 [R1+0x308], R6 ;  /* 0x0003080601007387 */ /* 0x0009e20000100a00 */
[----:B-1----:R-:W-:-:S04]  /*8b00*/  IMAD.WIDE R14, R21, 0x2, R88 ;  /* 0x00000002150e7825 */ /* 0x002fc800078e0258 */
[C---:B0-----:R-:W-:Y:S01]  /*8b10*/  IMAD.WIDE R12, R21.reuse, 0x2, R86 ;  /* 0x00000002150c7825 */ /* 0x041fe200078e0256 */
        /* <DEDUP_REMOVED lines=13> */
[----:B------:R0:W-:Y:S01]  /*8bf0*/  STL.64 [R1+0x208], R6 ;  /* 0x0002080601007387 */ /* 0x0001e20000100a00 */
[----:B-1----:R-:W-:-:S03]  /*8c00*/  IMAD.WIDE R12, R21, 0x2, R86 ;  /* 0x00000002150c7825 */ /* 0x002fc600078e0256 */
[----:B------:R1:W-:Y:S01]  /*8c10*/  STS.U16 [R2+UR5+0x4800], R25 ;  /* 0x0048001902007988 */ /* 0x0003e20008000405 */
[----:B------:R-:W-:-:S03]  /*8c20*/  IMAD.WIDE R10, R21, 0x2, R84 ;  /* 0x00000002150a7825 */ /* 0x000fc600078e0254 */
[----:B------:R-:W-:Y:S01]  /*8c30*/  STL.64 [R1+0x120], R14 ;  /* 0x0001200e01007387 */ /* 0x000fe20000100a00 */
[----:B0-----:R-:W-:-:S03]  /*8c40*/  IMAD.WIDE R6, R21, 0x2, R82 ;  /* 0x0000000215067825 */ /* 0x001fc600078e0252 */
[----:B------:R-:W-:Y:S01]  /*8c50*/  STL.64 [R1+0x118], R12 ;  /* 0x0001180c01007387 */ /* 0x000fe20000100a00 */
[----:B-1----:R-:W-:-:S03]  /*8c60*/  IMAD R25, R90, 0x35, RZ ;  /* 0x000000355a197824 */ /* 0x002fc600078e02ff */
[----:B------:R0:W-:Y:S01]  /*8c70*/  STS.U16 [R2+UR5+0x8800], R24 ;  /* 0x0088001802007988 */ /* 0x0001e20008000405 */
[----:B------:R-:W-:-:S03]  /*8c80*/  VIADD R21, R81, 0xffffffc2 ;  /* 0xffffffc251157836 */ /* 0x000fc60000000000 */
[----:B------:R1:W-:Y:S04]  /*8c90*/  STS.U16 [R2+UR5+0xc800], R23 ;  /* 0x00c8001702007988 */ /* 0x0003e80008000405 */
[----:B------:R1:W-:Y:S01]  /*8ca0*/  STL.64 [R1+0x110], R10 ;  /* 0x0001100a01007387 */ /* 0x0003e20000100a00 */
[----:B0-----:R-:W-:-:S03]  /*8cb0*/  PRMT R24, RZ, 0x7610, R24 ;  /* 0x00007610ff187816 */ /* 0x001fc60000000018 */
[----:B------:R0:W2:Y:S01]  /*8cc0*/  @!P4 LDG.E.U16 R53, desc[UR16][R10.64] ;  /* 0x000000100a35c981 */ /* 0x0000a2000c1e1500 */
[----:B-1----:R-:W-:-:S03]  /*8cd0*/  PRMT R23, RZ, 0x7610, R23 ;  /* 0x00007610ff177816 */ /* 0x002fc60000000017 */
[----:B------:R1:W-:Y:S04]  /*8ce0*/  STL.64 [R1+0x108], R6 ;  /* 0x0001080601007387 */ /* 0x0003e80000100a00 */
[----:B------:R1:W2:Y:S01]  /*8cf0*/  @!P4 LDG.E.U16 R49, desc[UR16][R6.64] ;  /* 0x000000100631c981 */ /* 0x0002a2000c1e1500 */
[----:B0-----:R-:W-:-:S03]  /*8d00*/  IMAD.WIDE R10, R25, 0x2, R88 ;  /* 0x00000002190a7825 */ /* 0x001fc600078e0258 */
[----:B------:R-:W2:Y:S04]  /*8d10*/  @!P4 LDG.E.U16 R62, desc[UR16][R14.64] ;  /* 0x000000100e3ec981 */ /* 0x000ea8000c1e1500 */
[----:B------:R-:W2:Y:S01]  /*8d20*/  @!P4 LDG.E.U16 R61, desc[UR16][R12.64] ;  /* 0x000000100c3dc981 */ /* 0x000ea2000c1e1500 */
[----:B-1----:R-:W-:Y:S01]  /*8d30*/  IMAD.WIDE R6, R25, 0x2, R86 ;  /* 0x0000000219067825 */ /* 0x002fe200078e0256 */
[----:B------:R-:W-:Y:S02]  /*8d40*/  ISETP.GE.U32.AND P4, PT, R21, 0x7fffff83, PT ;  /* 0x7fffff831500780c */ /* 0x000fe40003f86070 */
[----:B------:R0:W-:Y:S01]  /*8d50*/  STS.U16 [R2+UR5+0xc00], R22 ;  /* 0x000c001602007988 */ /* 0x0001e20008000405 */
[----:B------:R-:W-:-:S03]  /*8d60*/  PRMT R21, RZ, 0x7610, R21 ;  /* 0x00007610ff157816 */ /* 0x000fc60000000015 */
[----:B------:R1:W-:Y:S04]  /*8d70*/  STL.64 [R1+0x20], R10 ;  /* 0x0000200a01007387 */ /* 0x0003e80000100a00 */
[----:B------:R1:W2:Y:S01]  /*8d80*/  @!P3 LDG.E.U16 R24, desc[UR16][R10.64] ;  /* 0x000000100a18b981 */ /* 0x0002a2000c1e1500 */
[----:B0-----:R-:W-:-:S03]  /*8d90*/  PRMT R22, RZ, 0x7610, R22 ;  /* 0x00007610ff167816 */ /* 0x001fc60000000016 */
[----:B------:R0:W-:Y:S04]  /*8da0*/  STL.64 [R1+0x18], R6 ;  /* 0x0000180601007387 */ /* 0x0001e80000100a00 */
[----:B------:R0:W2:Y:S01]  /*8db0*/  @!P3 LDG.E.U16 R23, desc[UR16][R6.64] ;  /* 0x000000100617b981 */ /* 0x0000a2000c1e1500 */
[----:B-1----:R-:W-:-:S03]  /*8dc0*/  IMAD.WIDE R10, R25, 0x2, R84 ;  /* 0x00000002190a7825 */ /* 0x002fc600078e0254 */
[----:B------:R1:W-:Y:S04]  /*8dd0*/  STS.U16 [R2+UR5+0x1800], R34 ;  /* 0x0018002202007988 */ /* 0x0003e80008000405 */
[----:B------:R-:W2:Y:S01]  /*8de0*/  @!P3 LDG.E.U16 R22, desc[UR16][R10.64] ;  /* 0x000000100a16b981 */ /* 0x000ea2000c1e1500 */
[----:B0-----:R-:W-:-:S04]  /*8df0*/  IMAD.WIDE R6, R25, 0x2, R82 ;  /* 0x0000000219067825 */ /* 0x001fc800078e0252 */
[----:B------:R-:W-:Y:S01]  /*8e00*/  VIADD R25, R81, 0xfffffff9 ;  /* 0xfffffff951197836 */ /* 0x000fe20000000000 */
[----:B------:R0:W2:Y:S01]  /*8e10*/  @!P3 LDG.E.U16 R21, desc[UR16][R6.64] ;  /* 0x000000100615b981 */ /* 0x0000a2000c1e1500 */
[----:B-1----:R-:W-:-:S03]  /*8e20*/  IMAD R34, R90, 0x3d, RZ ;  /* 0x0000003d5a227824 */ /* 0x002fc600078e02ff */
[----:B------:R-:W-:Y:S01]  /*8e30*/  ISETP.GE.U32.AND P3, PT, R25, 0x7fffffba, PT ;  /* 0x7fffffba1900780c */ /* 0x000fe20003f66070 */
[----:B------:R1:W-:Y:S01]  /*8e40*/  STS.U16 [R2+UR5+0x4000], R33 ;  /* 0x0040002102007988 */ /* 0x0003e20008000405 */
[----:B------:R-:W-:-:S03]  /*8e50*/  PRMT R25, RZ, 0x7610, R25 ;  /* 0x00007610ff197816 */ /* 0x000fc60000000019 */
[----:B------:R-:W-:Y:S04]  /*8e60*/  STS.U16 [R2+UR5+0x5000], R41 ;  /* 0x0050002902007988 */ /* 0x000fe80008000405 */
[----:B------:R0:W-:Y:S01]  /*8e70*/  STS.U16 [R2+UR5+0x9000], R40 ;  /* 0x0090002802007988 */ /* 0x0001e20008000405 */
[----:B-1----:R-:W-:-:S03]  /*8e80*/  IMAD R33, R90, 0x6, RZ ;  /* 0x000000065a217824 */ /* 0x002fc600078e02ff */
[----:B------:R1:W-:Y:S04]  /*8e90*/  STS.U16 [R2+UR5+0x8400], R28 ;  /* 0x0084001c02007988 */ /* 0x0003e80008000405 */
[----:B------:R1:W-:Y:S01]  /*8ea0*/  STS.U16 [R2+UR5+0xc400], R27 ;  /* 0x00c4001b02007988 */ /* 0x0003e20008000405 */
[----:B0-----:R-:W-:-:S03]  /*8eb0*/  IMAD.WIDE R40, R34, 0x2, R88 ;  /* 0x0000000222287825 */ /* 0x001fc600078e0258 */
[----:B------:R0:W-:Y:S01]  /*8ec0*/  STS.U16 [R2+UR5+0x800], R26 ;  /* 0x0008001a02007988 */ /* 0x0001e20008000405 */
[----:B-1----:R-:W-:-:S03]  /*8ed0*/  PRMT R28, RZ, 0x7610, R28 ;  /* 0x00007610ff1c7816 */ /* 0x002fc6000000001c */
[----:B------:R-:W-:Y:S01]  /*8ee0*/  STS.U16 [R2+UR5+0xd000], R39 ;  /* 0x00d0002702007988 */ /* 0x000fe20008000405 */
[----:B------:R-:W-:-:S03]  /*8ef0*/  PRMT R27, RZ, 0x7610, R27 ;  /* 0x00007610ff1b7816 */ /* 0x000fc6000000001b */
[----:B------:R1:W-:Y:S01]  /*8f00*/  STS.U16 [R2+UR5+0x1400], R38 ;  /* 0x0014002602007988 */ /* 0x0003e20008000405 */
[----:B0-----:R-:W-:-:S03]  /*8f10*/  PRMT R26, RZ, 0x7610, R26 ;  /* 0x00007610ff1a7816 */ /* 0x001fc6000000001a */
[----:B------:R-:W-:Y:S04]  /*8f20*/  STS.U16 [R2+UR5+0x5400], R37 ;  /* 0x0054002502007988 */ /* 0x000fe80008000405 */
[----:B------:R0:W-:Y:S01]  /*8f30*/  STS.U16 [R2+UR5+0x9400], R36 ;  /* 0x0094002402007988 */ /* 0x0001e20008000405 */
[----:B-1----:R-:W-:-:S03]  /*8f40*/  IMAD.WIDE R38, R34, 0x2, R86 ;  /* 0x0000000222267825 */ /* 0x002fc600078e0256 */
[----:B------:R1:W-:Y:S04]  /*8f50*/  STS.U16 [R2+UR5+0xcc00], R93 ;  /* 0x00cc005d02007988 */ /* 0x0003e80008000405 */
[----:B------:R1:W-:Y:S01]  /*8f60*/  STS.U16 [R2+UR5+0xd400], R35 ;  /* 0x00d4002302007988 */ /* 0x0003e20008000405 */
[----:B0-----:R-:W-:-:S03]  /*8f70*/  IMAD.WIDE R36, R34, 0x2, R84 ;  /* 0x0000000222247825 */ /* 0x001fc600078e0254 */
[----:B------:R0:W-:Y:S01]  /*8f80*/  STS.U16 [R2+UR5+0x8000], R32 ;  /* 0x0080002002007988 */ /* 0x0001e20008000405 */
[----:B-1----:R-:W-:-:S03]  /*8f90*/  IMAD.MOV.U32 R93, RZ, RZ, R52 ;  /* 0x000000ffff5d7224 */ /* 0x002fc600078e0034 */
[----:B------:R1:W-:Y:S01]  /*8fa0*/  STS.U16 [R2+UR5+0x4400], R29 ;  /* 0x0044001d02007988 */ /* 0x0003e20008000405 */
[----:B------:R-:W-:Y:S02]  /*8fb0*/  IMAD R52, R90, 0xe, RZ ;  /* 0x0000000e5a347824 */ /* 0x000fe400078e02ff */
[----:B------:R-:W-:Y:S01]  /*8fc0*/  IMAD.WIDE R34, R34, 0x2, R82 ;  /* 0x0000000222227825 */ /* 0x000fe200078e0252 */
[----:B------:R-:W-:Y:S01]  /*8fd0*/  STL.64 [R1+0x10], R10 ;  /* 0x0000100a01007387 */ /* 0x000fe20000100a00 */
[----:B0-----:R-:W-:-:S03]  /*8fe0*/  PRMT R32, RZ, 0x7610, R32 ;  /* 0x00007610ff207816 */ /* 0x001fc60000000020 */
[----:B------:R0:W-:Y:S01]  /*8ff0*/  STL.64 [R1+0x8], R6 ;  /* 0x0000080601007387 */ /* 0x0001e20000100a00 */
[----:B-1----:R-:W-:-:S03]  /*9000*/  VIADD R29, R81, 0xfffffff1 ;  /* 0xfffffff1511d7836 */ /* 0x002fc60000000000 */
[----:B------:R-:W-:Y:S01]  /*9010*/  STL.64 [R1+0x10e0], R40 ;  /* 0x0010e02801007387 */ /* 0x000fe20000100a00 */
[----:B------:R-:W-:-:S03]  /*9020*/  IMAD.WIDE R14, R52, 0x2, R88 ;  /* 0x00000002340e7825 */ /* 0x000fc600078e0258 */
[----:B------:R-:W-:Y:S01]  /*9030*/  STL.64 [R1+0x10f0], R38 ;  /* 0x0010f02601007387 */ /* 0x000fe20000100a00 */
[----:B0-----:R-:W-:-:S03]  /*9040*/  IMAD.WIDE R6, R33, 0x2, R88 ;  /* 0x0000000221067825 */ /* 0x001fc600078e0258 */
[----:B------:R0:W-:Y:S01]  /*9050*/  STS.U16 [R2+UR5+0x400], R30 ;  /* 0x0004001e02007988 */ /* 0x0001e20008000405 */
[----:B------:R-:W-:-:S03]  /*9060*/  IMAD.WIDE R12, R33, 0x2, R86 ;  /* 0x00000002210c7825 */ /* 0x000fc600078e0256 */
[----:B------:R-:W2:Y:S04]  /*9070*/  @!P4 LDG.E.U16 R28, desc[UR16][R40.64] ;  /* 0x00000010281cc981 */ /* 0x000ea8000c1e1500 */
[----:B------:R-:W2:Y:S01]  /*9080*/  @!P4 LDG.E.U16 R27, desc[UR16][R38.64] ;  /* 0x00000010261bc981 */ /* 0x000ea2000c1e1500 */
[----:B------:R-:W-:Y:S01]  /*9090*/  IMAD.WIDE R10, R33, 0x2, R84 ;  /* 0x00000002210a7825 */ /* 0x000fe200078e0254 */
[----:B0-----:R-:W-:Y:S02]  /*90a0*/  PRMT R30, RZ, 0x7610, R30 ;  /* 0x00007610ff1e7816 */ /* 0x001fe4000000001e */
[----:B------:R-:W2:Y:S04]  /*90b0*/  @!P4 LDG.E.U16 R26, desc[UR16][R36.64] ;  /* 0x00000010241ac981 */ /* 0x000ea8000c1e1500 */
[----:B------:R-:W-:Y:S04]  /*90c0*/  STL.64 [R1+0x1100], R36 ;  /* 0x0011002401007387 */ /* 0x000fe80000100a00 */
[----:B------:R-:W2:Y:S01]  /*90d0*/  @!P4 LDG.E.U16 R25, desc[UR16][R34.64] ;  /* 0x000000102219c981 */ /* 0x000ea2000c1e1500 */
[----:B------:R-:W-:-:S02]  /*90e0*/  ISETP.GE.U32.AND P4, PT, R29, 0x7fffffb2, PT ;  /* 0x7fffffb21d00780c */ /* 0x000fc40003f86070 */
[----:B------:R-:W-:Y:S01]  /*90f0*/  PRMT R29, RZ, 0x7610, R29 ;  /* 0x00007610ff1d7816 */ /* 0x000fe2000000001d */
[----:B------:R-:W-:Y:S04]  /*9100*/  STL.64 [R1+0x1110], R34 ;  /* 0x0011102201007387 */ /* 0x000fe80000100a00 */
[----:B------:R0:W-:Y:S04]  /*9110*/  STL.64 [R1+0x600], R6 ;  /* 0x0006000601007387 */ /* 0x0001e80000100a00 */
[----:B------:R0:W2:Y:S04]  /*9120*/  @!P3 LDG.E.U16 R32, desc[UR16][R6.64] ;  /* 0x000000100620b981 */ /* 0x0000a8000c1e1500 */
[----:B------:R-:W-:Y:S04]  /*9130*/  STL.64 [R1+0x500], R14 ;  /* 0x0005000e01007387 */ /* 0x000fe80000100a00 */
[----:B------:R1:W2:Y:S01]  /*9140*/  @!P3 LDG.E.U16 R30, desc[UR16][R10.64] ;  /* 0x000000100a1eb981 */ /* 0x0002a2000c1e1500 */
[----:B0-----:R-:W-:-:S03]  /*9150*/  IMAD.WIDE R6, R33, 0x2, R82 ;  /* 0x0000000221067825 */ /* 0x001fc600078e0252 */
[----:B------:R-:W-:Y:S01]  /*9160*/  STL.64 [R1+0x5f8], R12 ;  /* 0x0005f80c01007387 */ /* 0x000fe20000100a00 */
[----:B------:R-:W-:-:S03]  /*9170*/  PRMT R33, RZ, 0x7610, R33 ;  /* 0x00007610ff217816 */ /* 0x000fc60000000021 */
[----:B------:R1:W-:Y:S04]  /*9180*/  STL.64 [R1+0x5f0], R10 ;  /* 0x0005f00a01007387 */ /* 0x0003e80000100a00 */
[----:B------:R0:W-:Y:S04]  /*9190*/  STL.64 [R1+0x5e8], R6 ;  /* 0x0005e80601007387 */ /* 0x0001e80000100a00 */
[----:B------:R0:W2:Y:S01]  /*91a0*/  @!P3 LDG.E.U16 R29, desc[UR16][R6.64] ;  /* 0x00000010061db981 */ /* 0x0000a2000c1e1500 */
[----:B-1----:R-:W-:-:S04]  /*91b0*/  IMAD.WIDE R10, R52, 0x2, R86 ;  /* 0x00000002340a7825 */ /* 0x002fc800078e0256 */
[----:B0-----:R-:W-:Y:S01]  /*91c0*/  IMAD.WIDE R6, R52, 0x2, R84 ;  /* 0x0000000234067825 */ /* 0x001fe200078e0254 */
[----:B------:R-:W-:Y:S04]  /*91d0*/  STL.64 [R1+0x4f8], R10 ;  /* 0x0004f80a01007387 */ /* 0x000fe80000100a00 */
[----:B------:R0:W-:Y:S04]  /*91e0*/  STL.64 [R1+0x4f0], R6 ;  /* 0x0004f00601007387 */ /* 0x0001e80000100a00 */
[----:B------:R0:W2:Y:S01]  /*91f0*/  @!P4 LDG.E.U16 R33, desc[UR16][R6.64] ;  /* 0x000000100621c981 */ /* 0x0000a2000c1e1500 */
[----:B------:R-:W-:-:S03]  /*9200*/  IMAD.MOV.U32 R36, RZ, RZ, R0 ;  /* 0x000000ffff247224 */ /* 0x000fc600078e0000 */
[----:B------:R1:W-:Y:S04]  /*9210*/  STS.U16 [R2+UR5+0x9800], R57 ;  /* 0x0098003902007988 */ /* 0x0003e80008000405 */
[----:B------:R-:W2:Y:S01]  /*9220*/  LDL.LU R8, [R1+0x3fc] ;  /* 0x0003fc0001087983 */ /* 0x000ea20000300800 */
[----:B0-----:R-:W-:-:S04]  /*9230*/  SHF.R.S32.HI R6, RZ, 0x6, R50 ;  /* 0x00000006ff067819 */ /* 0x001fc80000011432 */
[----:B------:R-:W-:Y:S01]  /*9240*/  SGXT R0, R6, 0x1 ;  /* 0x000000010600781a */ /* 0x000fe20000000200 */
[----:B------:R0:W-:Y:S03]  /*9250*/  STS.U16 [R2+UR5+0xd800], R56 ;  /* 0x00d8003802007988 */ /* 0x0001e60008000405 */
[----:B------:R-:W-:Y:S01]  /*9260*/  LOP3.LUT R0, R20, 0x90, R0, 0x78, !PT ;  /* 0x0000009014007812 */ /* 0x000fe200078e7800 */
[----:B-1----:R-:W3:Y:S04]  /*9270*/  LDL.LU R57, [R1+0x3f8] ;  /* 0x0003f80001397983 */ /* 0x002ee80000300800 */
[----:B------:R1:W-:Y:S04]  /*9280*/  STS.U16 [R2+UR5+0x1000], R91 ;  /* 0x0010005b02007988 */ /* 0x0003e80008000405 */
[----:B------:R4:W-:Y:S04]  /*9290*/  STS.U16 [R2+UR5+0x1c00], R54 ;  /* 0x001c003602007988 */ /* 0x0009e80008000405 */
[----:B0-----:R-:W3:Y:S01]  /*92a0*/  LDL.LU R56, [R1+0x3f4] ;  /* 0x0003f40001387983 */ /* 0x001ee20000300800 */
[----:B-1----:R-:W-:-:S03]  /*92b0*/  IMAD.MOV.U32 R91, RZ, RZ, R55 ;  /* 0x000000ffff5b7224 */ /* 0x002fc600078e0037 */
[----:B------:R0:W-:Y:S04]  /*92c0*/  STS.U16 [R2+UR5+0x5800], R60 ;  /* 0x0058003c02007988 */ /* 0x0001e80008000405 */
[----:B----4-:R-:W4:Y:S04]  /*92d0*/  LDL.LU R54, [R1+0x3f0] ;  /* 0x0003f00001367983 */ /* 0x010f280000300800 */
[----:B------:R1:W-:Y:S01]  /*92e0*/  STS.U16 [R2+UR5+0x8c00], R92 ;  /* 0x008c005c02007988 */ /* 0x0003e20008000405 */
[----:B0-----:R-:W-:-:S03]  /*92f0*/  IMAD.MOV.U32 R60, RZ, RZ, R51 ;  /* 0x000000ffff3c7224 */ /* 0x001fc600078e0033 */
[----:B------:R-:W4:Y:S04]  /*9300*/  LDL.LU R55, [R1+0x3e0] ;  /* 0x0003e00001377983 */ /* 0x000f280000300800 */
[----:B------:R-:W4:Y:S01]  /*9310*/  LDL.LU R51, [R1+0x3dc] ;  /* 0x0003dc0001337983 */ /* 0x000f220000300800 */
[----:B-1----:R-:W-:-:S03]  /*9320*/  SHF.R.U32.HI R92, RZ, 0x5, R50 ;  /* 0x00000005ff5c7819 */ /* 0x002fc60000011632 */
[----:B------:R-:W4:Y:S04]  /*9330*/  LDL.LU R50, [R1+0x3d8] ;  /* 0x0003d80001327983 */ /* 0x000f280000300800 */
[----:B------:R-:W-:Y:S04]  /*9340*/  STL [R1+0x1300], R0 ;  /* 0x0013000001007387 */ /* 0x000fe80000100800 */
[----:B------:R-:W4:Y:S01]  /*9350*/  LDL.LU R48, [R1+0x3d4] ;  /* 0x0003d40001307983 */ /* 0x000f220000300800 */
[----:B------:R-:W-:-:S03]  /*9360*/  PRMT R58, RZ, 0x7610, R58 ;  /* 0x00007610ff3a7816 */ /* 0x000fc6000000003a */
[----:B------:R0:W-:Y:S01]  /*9370*/  STS.U16 [R2+UR5+0xc000], R31 ;  /* 0x00c0001f02007988 */ /* 0x0001e20008000405 */
[----:B------:R-:W-:-:S03]  /*9380*/  PRMT R59, RZ, 0x7610, R59 ;  /* 0x00007610ff3b7816 */ /* 0x000fc6000000003b */
[----:B------:R-:W4:Y:S04]  /*9390*/  @!P4 LDG.E.U16 R58, desc[UR16][R10.64] ;  /* 0x000000100a3ac981 */ /* 0x000f28000c1e1500 */
[----:B------:R-:W4:Y:S01]  /*93a0*/  @!P4 LDG.E.U16 R59, desc[UR16][R14.64] ;  /* 0x000000100e3bc981 */ /* 0x000f22000c1e1500 */
[----:B0-----:R-:W-:-:S03]  /*93b0*/  PRMT R31, RZ, 0x7610, R31 ;  /* 0x00007610ff1f7816 */ /* 0x001fc6000000001f */
[----:B------:R-:W4:Y:S04]  /*93c0*/  LDL.LU R10, [R1+0x2fc] ;  /* 0x0002fc00010a7983 */ /* 0x000f280000300800 */
[----:B------:R-:W4:Y:S04]  /*93d0*/  @!P3 LDG.E.U16 R31, desc[UR16][R12.64] ;  /* 0x000000100c1fb981 */ /* 0x000f28000c1e1500 */
[----:B------:R-:W4:Y:S01]  /*93e0*/  LDL.LU R11, [R1+0x2f8] ;  /* 0x0002f800010b7983 */ /* 0x000f220000300800 */
[----:B------:R-:W-:-:S03]  /*93f0*/  LOP3.LUT R6, R2, 0x10, RZ, 0x3c, !PT ;  /* 0x0000001002067812 */ /* 0x000fc600078e3cff */
[----:B------:R-:W4:Y:S04]  /*9400*/  LDL.LU R12, [R1+0x2f4] ;  /* 0x0002f400010c7983 */ /* 0x000f280000300800 */
[----:B------:R-:W4:Y:S04]  /*9410*/  LDL.LU R13, [R1+0x2f0] ;  /* 0x0002f000010d7983 */ /* 0x000f280000300800 */
[----:B------:R-:W4:Y:S04]  /*9420*/  LDL.LU R14, [R1+0x1f4] ;  /* 0x0001f400010e7983 */ /* 0x000f280000300800 */
[----:B------:R-:W4:Y:S01]  /*9430*/  LDL.LU R15, [R1+0x1f0] ;  /* 0x0001f000010f7983 */ /* 0x000f220000300800 */
[----:B------:R-:W-:-:S03]  /*9440*/  ISETP.NE.U32.AND P3, PT, R92, RZ, PT ;  /* 0x000000ff5c00720c */ /* 0x000fc60003f65070 */
[----:B------:R-:W4:Y:S04]  /*9450*/  LDL.LU R16, [R1+0x1ec] ;  /* 0x0001ec0001107983 */ /* 0x000f280000300800 */
[----:B------:R-:W4:Y:S04]  /*9460*/  LDL.LU R17, [R1+0x1e8] ;  /* 0x0001e80001117983 */ /* 0x000f280000300800 */
[----:B------:R0:W-:Y:S04]  /*9470*/  STS.U16 [R2+UR5+0x4c00], R19 ;  /* 0x004c001302007988 */ /* 0x0001e80008000405 */
[----:B------:R-:W4:Y:S04]  /*9480*/  LDL.LU R18, [R1+0x104] ;  /* 0x0001040001127983 */ /* 0x000f280000300800 */
[----:B------:R1:W-:Y:S04]  /*9490*/  STS.U16 [R2+UR5+0x5c00], R93 ;  /* 0x005c005d02007988 */ /* 0x0003e80008000405 */
[----:B0-----:R-:W4:Y:S04]  /*94a0*/  LDL.LU R19, [R1+0x100] ;  /* 0x0001000001137983 */ /* 0x001f280000300800 */
[----:B------:R-:W4:Y:S04]  /*94b0*/  LDL.LU R92, [R1+0xfc] ;  /* 0x0000fc00015c7983 */ /* 0x000f280000300800 */
[----:B------:R0:W-:Y:S04]  /*94c0*/  STS.U16 [R2+UR5+0x9c00], R91 ;  /* 0x009c005b02007988 */ /* 0x0001e80008000405 */
[----:B------:R0:W-:Y:S04]  /*94d0*/  STS.U16 [R2+UR5+0xdc00], R60 ;  /* 0x00dc003c02007988 */ /* 0x0001e80008000405 */
[----:B-1----:R-:W4:Y:S04]  /*94e0*/  LDL.LU R93, [R1+0xf8] ;  /* 0x0000f800015d7983 */ /* 0x002f280000300800 */
[----:B0-----:R-:W4:Y:S04]  /*94f0*/  LDL.LU R91, [R1+0xf4] ;  /* 0x0000f400015b7983 */ /* 0x001f280000300800 */
[----:B------:R-:W4:Y:S04]  /*9500*/  LDL.LU R60, [R1+0xf0] ;  /* 0x0000f000013c7983 */ /* 0x000f280000300800 */
[----:B--2---:R-:W-:Y:S04]  /*9510*/  STS.U16 [R6+UR5+0x480], R8 ;  /* 0x0004800806007988 */ /* 0x004fe80008000405 */
[----:B---3--:R0:W-:Y:S04]  /*9520*/  STS.U16 [R6+UR5+0x4480], R57 ;  /* 0x0044803906007988 */ /* 0x0081e80008000405 */
[----:B0-----:R-:W2:Y:S04]  /*9530*/  LDL.LU R57, [R1+0xec] ;  /* 0x0000ec0001397983 */ /* 0x001ea80000300800 */
[----:B------:R0:W-:Y:S04]  /*9540*/  STS.U16 [R6+UR5+0x8480], R56 ;  /* 0x0084803806007988 */ /* 0x0001e80008000405 */
[----:B----4-:R1:W-:Y:S04]  /*9550*/  STS.U16 [R6+UR5+0xc480], R54 ;  /* 0x00c4803606007988 */ /* 0x0103e80008000405 */
[----:B0-----:R-:W3:Y:S04]  /*9560*/  LDL.LU R56, [R1+0xe8] ;  /* 0x0000e80001387983 */ /* 0x001ee80000300800 */
[----:B------:R0:W-:Y:S04]  /*9570*/  STS.U16 [R6+UR5+0x880], R55 ;  /* 0x0008803706007988 */ /* 0x0001e80008000405 */
[----:B-1----:R-:W4:Y:S04]  /*9580*/  LDL.LU R54, [R1+0xe4] ;  /* 0x0000e40001367983 */ /* 0x002f280000300800 */
[----:B------:R1:W-:Y:S04]  /*9590*/  STS.U16 [R6+UR5+0x4880], R51 ;  /* 0x0048803306007988 */ /* 0x0003e80008000405 */
[----:B0-----:R-:W4:Y:S04]  /*95a0*/  LDL.LU R55, [R1+0xe0] ;  /* 0x0000e00001377983 */ /* 0x001f280000300800 */
[----:B------:R0:W-:Y:S04]  /*95b0*/  STS.U16 [R6+UR5+0x8880], R50 ;  /* 0x0088803206007988 */ /* 0x0001e80008000405 */
[----:B-1----:R-:W4:Y:S04]  /*95c0*/  LDL.LU R51, [R1+0xdc] ;  /* 0x0000dc0001337983 */ /* 0x002f280000300800 */
[----:B------:R1:W-:Y:S04]  /*95d0*/  STS.U16 [R6+UR5+0xc880], R48 ;  /* 0x00c8803006007988 */ /* 0x0003e80008000405 */
[----:B0-----:R-:W4:Y:S04]  /*95e0*/  LDL.LU R50, [R1+0xd8] ;  /* 0x0000d80001327983 */ /* 0x001f280000300800 */
[----:B------:R-:W4:Y:S04]  /*95f0*/  LDL.LU R8, [R1+0x1e4] ;  /* 0x0001e40001087983 */ /* 0x000f280000300800 */
[----:B-1----:R-:W4:Y:S04]  /*9600*/  LDL.LU R48, [R1+0x1e0] ;  /* 0x0001e00001307983 */ /* 0x002f280000300800 */
[----:B------:R0:W-:Y:S04]  /*9610*/  STS.U16 [R6+UR5+0xc80], R10 ;  /* 0x000c800a06007988 */ /* 0x0001e80008000405 */
[----:B------:R1:W-:Y:S04]  /*9620*/  STS.U16 [R6+UR5+0x4c80], R11 ;  /* 0x004c800b06007988 */ /* 0x0003e80008000405 */
[----:B------:R1:W-:Y:S04]  /*9630*/  STS.U16 [R6+UR5+0x8c80], R12 ;  /* 0x008c800c06007988 */ /* 0x0003e80008000405 */
[----:B------:R1:W-:Y:S04]  /*9640*/  STS.U16 [R6+UR5+0xcc80], R13 ;  /* 0x00cc800d06007988 */ /* 0x0003e80008000405 */
[----:B0-----:R-:W4:Y:S04]  /*9650*/  LDL.LU R10, [R1+0x1d8] ;  /* 0x0001d800010a7983 */ /* 0x001f280000300800 */
[----:B------:R0:W-:Y:S04]  /*9660*/  STS.U16 [R6+UR5+0x1080], R14 ;  /* 0x0010800e06007988 */ /* 0x0001e80008000405 */
[----:B-1----:R-:W4:Y:S04]  /*9670*/  LDL.LU R11, [R1+0x2d0] ;  /* 0x0002d000010b7983 */ /* 0x002f280000300800 */
[----:B------:R1:W-:Y:S04]  /*9680*/  STS.U16 [R6+UR5+0x5080], R15 ;  /* 0x0050800f06007988 */ /* 0x0003e80008000405 */
[----:B------:R-:W4:Y:S04]  /*9690*/  LDL.LU R12, [R1+0x2cc] ;  /* 0x0002cc00010c7983 */ /* 0x000f280000300800 */
[----:B------:R0:W-:Y:S04]  /*96a0*/  STS.U16 [R6+UR5+0x9080], R16 ;  /* 0x0090801006007988 */ /* 0x0001e80008000405 */
[----:B------:R-:W4:Y:S04]  /*96b0*/  LDL.LU R13, [R1+0x2c8] ;  /* 0x0002c800010d7983 */ /* 0x000f280000300800 */
        /* <DEDUP_REMOVED lines=14> */
[----:B------:R-:W4:Y:S04]  /*97a0*/  LDL.LU R93, [R1+0x304] ;  /* 0x00030400015d7983 */ /* 0x000f280000300800 */
[----:B0-----:R-:W4:Y:S04]  /*97b0*/  LDL.LU R91, [R1+0x300] ;  /* 0x00030000015b7983 */ /* 0x001f280000300800 */
[----:B-1----:R-:W4:Y:S04]  /*97c0*/  LDL.LU R60, [R1+0x2ec] ;  /* 0x0002ec00013c7983 */ /* 0x002f280000300800 */
[----:B--2---:R0:W-:Y:S04]  /*97d0*/  STS.U16 [R6+UR5+0x9880], R57 ;  /* 0x0098803906007988 */ /* 0x0041e80008000405 */
[----:B0-----:R-:W2:Y:S04]  /*97e0*/  LDL.LU R57, [R1+0x2e8] ;  /* 0x0002e80001397983 */ /* 0x001ea80000300800 */
[----:B---3--:R0:W-:Y:S04]  /*97f0*/  STS.U16 [R6+UR5+0xd880], R56 ;  /* 0x00d8803806007988 */ /* 0x0081e80008000405 */
[----:B----4-:R1:W-:Y:S04]  /*9800*/  STS.U16 [R6+UR5+0x1c80], R54 ;  /* 0x001c803606007988 */ /* 0x0103e80008000405 */
[----:B0-----:R-:W3:Y:S04]  /*9810*/  LDL.LU R56, [R1+0x2e4] ;  /* 0x0002e40001387983 */ /* 0x001ee80000300800 */
[----:B------:R0:W-:Y:S04]  /*9820*/  STS.U16 [R6+UR5+0x5c80], R55 ;  /* 0x005c803706007988 */ /* 0x0001e80008000405 */
[----:B-1----:R-:W4:Y:S04]  /*9830*/  LDL.LU R54, [R1+0x2e0] ;  /* 0x0002e00001367983 */ /* 0x002f280000300800 */
[----:B------:R1:W-:Y:S04]  /*9840*/  STS.U16 [R6+UR5+0x9c80], R51 ;  /* 0x009c803306007988 */ /* 0x0003e80008000405 */
[----:B0-----:R-:W2:Y:S04]  /*9850*/  LDL.LU R55, [R1+0x2dc] ;  /* 0x0002dc0001377983 */ /* 0x001ea80000300800 */
[----:B------:R0:W-:Y:S04]  /*9860*/  STS.U16 [R6+UR5+0xdc80], R50 ;  /* 0x00dc803206007988 */ /* 0x0001e80008000405 */
[----:B------:R-:W-:Y:S04]  /*9870*/  STS.U16 [R6+UR5+0x80], R8 ;  /* 0x0000800806007988 */ /* 0x000fe80008000405 */
[----:B-1----:R-:W2:Y:S04]  /*9880*/  LDL.LU R51, [R1+0x2d8] ;  /* 0x0002d80001337983 */ /* 0x002ea80000300800 */
[----:B------:R-:W-:Y:S04]  /*9890*/  STS.U16 [R6+UR5+0x4080], R48 ;  /* 0x0040803006007988 */ /* 0x000fe80008000405 */
[----:B0-----:R-:W2:Y:S04]  /*98a0*/  LDL.LU R50, [R1+0x2d4] ;  /* 0x0002d40001327983 */ /* 0x001ea80000300800 */
[----:B------:R0:W-:Y:S04]  /*98b0*/  STS.U16 [R6+UR5+0x8080], R4 ;  /* 0x0080800406007988 */ /* 0x0001e80008000405 */
[----:B0-----:R-:W2:Y:S01]  /*98c0*/  LDL.LU R4, [R1+0x1440] ;  /* 0x0014400001047983 */ /* 0x001ea20000300800 */
[----:B------:R-:W-:Y:S01]  /*98d0*/  LOP3.LUT R8, R2, 0x20, RZ, 0x3c, !PT ;  /* 0x0000002002087812 */ /* 0x000fe200078e3cff */
[----:B------:R-:W-:-:S02]  /*98e0*/  VIADD R20, R81, 0xfffffff8 ;  /* 0xfffffff851147836 */ /* 0x000fc40000000000 */
[----:B------:R0:W-:Y:S01]  /*98f0*/  STS.U16 [R6+UR5+0xc080], R10 ;  /* 0x00c0800a06007988 */ /* 0x0001e20008000405 */
[----:B------:R-:W-:-:S03]  /*9900*/  @!P5 IMAD.MOV R36, RZ, RZ, -R36 ;  /* 0x000000ffff24d224 */ /* 0x000fc600078e0a24 */
[----:B------:R1:W-:Y:S01]  /*9910*/  STS.U16 [R8+UR5+0x100], R11 ;  /* 0x0001000b08007988 */ /* 0x0003e20008000405 */
[----:B------:R-:W-:-:S03]  /*9920*/  PRMT R3, RZ, 0x7610, R3 ;  /* 0x00007610ff037816 */ /* 0x000fc60000000003 */
[----:B------:R-:W3:Y:S04]  /*9930*/  LDL.LU R48, [R1+0x4e0] ;  /* 0x0004e00001307983 */ /* 0x000ee80000300800 */
[----:B------:R1:W-:Y:S04]  /*9940*/  STS.U16 [R8+UR5+0x4100], R12 ;  /* 0x0041000c08007988 */ /* 0x0003e80008000405 */
[----:B0-----:R-:W3:Y:S04]  /*9950*/  LDL.LU R10, [R1+0x4dc] ;  /* 0x0004dc00010a7983 */ /* 0x001ee80000300800 */
[----:B------:R0:W-:Y:S04]  /*9960*/  STS.U16 [R8+UR5+0x8100], R13 ;  /* 0x0081000d08007988 */ /* 0x0001e80008000405 */
[----:B-1----:R-:W3:Y:S04]  /*9970*/  LDL.LU R11, [R1+0x4d8] ;  /* 0x0004d800010b7983 */ /* 0x002ee80000300800 */
[----:B------:R1:W-:Y:S04]  /*9980*/  STS.U16 [R8+UR5+0xc100], R14 ;  /* 0x00c1000e08007988 */ /* 0x0003e80008000405 */
[----:B------:R-:W3:Y:S04]  /*9990*/  LDL.LU R12, [R1+0x4d4] ;  /* 0x0004d400010c7983 */ /* 0x000ee80000300800 */
[----:B------:R1:W-:Y:S01]  /*99a0*/  STS.U16 [R8+UR5+0x500], R15 ;  /* 0x0005000f08007988 */ /* 0x0003e20008000405 */
[----:B------:R-:W-:-:S03]  /*99b0*/  PRMT R47, RZ, 0x7610, R47 ;  /* 0x00007610ff2f7816 */ /* 0x000fc6000000002f */
[----:B0-----:R-:W4:Y:S04]  /*99c0*/  LDL.LU R13, [R1+0x4d0] ;  /* 0x0004d000010d7983 */ /* 0x001f280000300800 */
[----:B------:R-:W-:Y:S04]  /*99d0*/  STS.U16 [R8+UR5+0x4500], R16 ;  /* 0x0045001008007988 */ /* 0x000fe80008000405 */
[----:B-1----:R-:W4:Y:S04]  /*99e0*/  LDL.LU R14, [R1+0x4cc] ;  /* 0x0004cc00010e7983 */ /* 0x002f280000300800 */
[----:B------:R-:W-:Y:S04]  /*99f0*/  STS.U16 [R8+UR5+0x8500], R17 ;  /* 0x0085001108007988 */ /* 0x000fe80008000405 */
[----:B------:R-:W4:Y:S04]  /*9a00*/  LDL.LU R15, [R1+0x4c8] ;  /* 0x0004c800010f7983 */ /* 0x000f280000300800 */
[----:B------:R-:W-:Y:S04]  /*9a10*/  STS.U16 [R8+UR5+0xc500], R18 ;  /* 0x00c5001208007988 */ /* 0x000fe80008000405 */
[----:B------:R0:W-:Y:S01]  /*9a20*/  STS.U16 [R8+UR5+0x900], R19 ;  /* 0x0009001308007988 */ /* 0x0001e20008000405 */
[----:B--2---:R-:W-:-:S02]  /*9a30*/  IMAD.MOV.U32 R42, RZ, RZ, R4 ;  /* 0x000000ffff2a7224 */ /* 0x004fc400078e0004 */
[----:B------:R-:W-:Y:S02]  /*9a40*/  VIADD R4, R81, 0xfffffff0 ;  /* 0xfffffff051047836 */ /* 0x000fe40000000000 */
[----:B------:R-:W-:Y:S01]  /*9a50*/  @!P0 IMAD.MOV R42, RZ, RZ, -R42 ;  /* 0x000000ffff2a8224 */ /* 0x000fe200078e0a2a */
[----:B------:R-:W-:Y:S02]  /*9a60*/  ISETP.GE.U32.AND P0, PT, R20, 0x7fffffb9, PT ;  /* 0x7fffffb91400780c */ /* 0x000fe40003f06070 */
[----:B------:R-:W-:Y:S01]  /*9a70*/  ISETP.GE.U32.AND P5, PT, R4, 0x7fffffb1, PT ;  /* 0x7fffffb10400780c */ /* 0x000fe20003fa6070 */
[----:B------:R-:W-:-:S04]  /*9a80*/  IMAD R4, R90, 0x7, RZ ;  /* 0x000000075a047824 */ /* 0x000fc800078e02ff */
[----:B0-----:R-:W-:-:S06]  /*9a90*/  IMAD.WIDE R18, R4, 0x2, R88 ;  /* 0x0000000204127825 */ /* 0x001fcc00078e0258 */
[----:B------:R-:W2:Y:S04]  /*9aa0*/  @!P0 LDG.E.U16 R3, desc[UR16][R18.64] ;  /* 0x0000001012038981 */ /* 0x000ea8000c1e1500 */
[----:B------:R0:W-:Y:S04]  /*9ab0*/  STS.U16 [R8+UR5+0x4900], R92 ;  /* 0x0049005c08007988 */ /* 0x0001e80008000405 */
[----:B------:R-:W-:Y:S04]  /*9ac0*/  STS.U16 [R8+UR5+0x8900], R93 ;  /* 0x0089005d08007988 */ /* 0x000fe80008000405 */
[----:B------:R-:W-:Y:S04]  /*9ad0*/  STS.U16 [R8+UR5+0xc900], R91 ;  /* 0x00c9005b08007988 */ /* 0x000fe80008000405 */
[----:B------:R-:W-:Y:S04]  /*9ae0*/  STS.U16 [R8+UR5+0xd00], R60 ;  /* 0x000d003c08007988 */ /* 0x000fe80008000405 */
[----:B------:R-:W-:Y:S01]  /*9af0*/  STS.U16 [R8+UR5+0x4d00], R57 ;  /* 0x004d003908007988 */ /* 0x000fe20008000405 */
[----:B------:R-:W-:-:S03]  /*9b00*/  IMAD.WIDE R78, R4, 0x2, R86 ;  /* 0x00000002044e7825 */ /* 0x000fc600078e0256 */
[----:B---3--:R-:W-:Y:S04]  /*9b10*/  STS.U16 [R8+UR5+0x8d00], R56 ;  /* 0x008d003808007988 */ /* 0x008fe80008000405 */
[----:B----4-:R-:W-:Y:S01]  /*9b20*/  STS.U16 [R8+UR5+0xcd00], R54 ;  /* 0x00cd003608007988 */ /* 0x010fe20008000405 */
[----:B------:R-:W-:-:S03]  /*9b30*/  PRMT R46, RZ, 0x7610, R46 ;  /* 0x00007610ff2e7816 */ /* 0x000fc6000000002e */
[----:B------:R1:W-:Y:S04]  /*9b40*/  STS.U16 [R8+UR5+0x1100], R55 ;  /* 0x0011003708007988 */ /* 0x0003e80008000405 */
[----:B0-----:R-:W3:Y:S01]  /*9b50*/  LDL.LU R92, [R1+0x404] ;  /* 0x00040400015c7983 */ /* 0x001ee20000300800 */
[----:B------:R-:W-:-:S03]  /*9b60*/  IMAD.WIDE R6, R4, 0x2, R84 ;  /* 0x0000000204067825 */ /* 0x000fc600078e0254 */
[----:B------:R0:W-:Y:S04]  /*9b70*/  STS.U16 [R8+UR5+0x5100], R51 ;  /* 0x0051003308007988 */ /* 0x0001e80008000405 */
[----:B-1----:R-:W4:Y:S01]  /*9b80*/  LDL.LU R55, [R1+0x400] ;  /* 0x0004000001377983 */ /* 0x002f220000300800 */
[----:B------:R-:W-:-:S03]  /*9b90*/  PRMT R9, RZ, 0x7610, R9 ;  /* 0x00007610ff097816 */ /* 0x000fc60000000009 */
[----:B------:R1:W-:Y:S04]  /*9ba0*/  STS.U16 [R8+UR5+0x9100], R50 ;  /* 0x0091003208007988 */ /* 0x0003e80008000405 */
[----:B0-----:R-:W4:Y:S01]  /*9bb0*/  LDL.LU R51, [R1+0x778] ;  /* 0x0007780001337983 */ /* 0x001f220000300800 */
[----:B------:R-:W-:-:S03]  /*9bc0*/  IMAD.WIDE R44, R4, 0x2, R82 ;  /* 0x00000002042c7825 */ /* 0x000fc600078e0252 */
[----:B------:R-:W4:Y:S04]  /*9bd0*/  LDL.LU R16, [R1+0x4ec] ;  /* 0x0004ec0001107983 */ /* 0x000f280000300800 */
[----:B-1----:R-:W4:Y:S04]  /*9be0*/  LDL.LU R50, [R1+0x4e8] ;  /* 0x0004e80001327983 */ /* 0x002f280000300800 */
[----:B------:R-:W4:Y:S04]  /*9bf0*/  @!P0 LDG.E.U16 R47, desc[UR16][R78.64] ;  /* 0x000000104e2f8981 */ /* 0x000f28000c1e1500 */
[----:B------:R0:W-:Y:S04]  /*9c00*/  STL.64 [R1+0x5e0], R18 ;  /* 0x0005e01201007387 */ /* 0x0001e80000100a00 */
[----:B------:R-:W-:Y:S04]  /*9c10*/  STL.64 [R1+0x5d8], R78 ;  /* 0x0005d84e01007387 */ /* 0x000fe80000100a00 */
[----:B------:R-:W4:Y:S04]  /*9c20*/  LDL.LU R17, [R1+0x4e4] ;  /* 0x0004e40001117983 */ /* 0x000f280000300800 */
[----:B------:R-:W4:Y:S04]  /*9c30*/  @!P0 LDG.E.U16 R46, desc[UR16][R6.64] ;  /* 0x00000010062e8981 */ /* 0x000f28000c1e1500 */
[----:B------:R-:W-:Y:S04]  /*9c40*/  STL.64 [R1+0x5d0], R6 ;  /* 0x0005d00601007387 */ /* 0x000fe80000100a00 */
[----:B------:R-:W4:Y:S04]  /*9c50*/  @!P0 LDG.E.U16 R9, desc[UR16][R44.64] ;  /* 0x000000102c098981 */ /* 0x000f28000c1e1500 */
[----:B0-----:R-:W4:Y:S04]  /*9c60*/  LDL.LU R18, [R1+0x7e8] ;  /* 0x0007e80001127983 */ /* 0x001f280000300800 */
[----:B------:R-:W-:Y:S04]  /*9c70*/  STL.64 [R1+0x5c8], R44 ;  /* 0x0005c82c01007387 */ /* 0x000fe80000100a00 */
[----:B------:R-:W4:Y:S04]  /*9c80*/  LDL.LU R19, [R1+0x7e4] ;  /* 0x0007e40001137983 */ /* 0x000f280000300800 */
[----:B------:R-:W4:Y:S04]  /*9c90*/  LDL.LU R93, [R1+0x7e0] ;  /* 0x0007e000015d7983 */ /* 0x000f280000300800 */
[----:B------:R-:W4:Y:S04]  /*9ca0*/  LDL.LU R91, [R1+0x7dc] ;  /* 0x0007dc00015b7983 */ /* 0x000f280000300800 */
[----:B------:R-:W4:Y:S04]  /*9cb0*/  LDL.LU R60, [R1+0x7d8] ;  /* 0x0007d800013c7983 */ /* 0x000f280000300800 */
[----:B------:R-:W4:Y:S04]  /*9cc0*/  LDL.LU R57, [R1+0x7d4] ;  /* 0x0007d40001397983 */ /* 0x000f280000300800 */
[----:B------:R-:W4:Y:S04]  /*9cd0*/  LDL.LU R56, [R1+0x7d0] ;  /* 0x0007d00001387983 */ /* 0x000f280000300800 */
[----:B------:R-:W4:Y:S04]  /*9ce0*/  LDL.LU R54, [R1+0x7cc] ;  /* 0x0007cc0001367983 */ /* 0x000f280000300800 */
[----:B--2---:R0:W-:Y:S04]  /*9cf0*/  STL [R1+0x8c0], R3 ;  /* 0x0008c00301007387 */ /* 0x0041e80000100800 */
[----:B0-----:R-:W2:Y:S04]  /*9d00*/  LDL.LU R3, [R1+0x7c8] ;  /* 0x0007c80001037983 */ /* 0x001ea80000300800 */
[----:B------:R-:W-:Y:S04]  /*9d10*/  STS.U16 [R8+UR5+0xd100], R48 ;  /* 0x00d1003008007988 */ /* 0x000fe80008000405 */
[----:B------:R-:W-:Y:S04]  /*9d20*/  STS.U16 [R8+UR5+0x1500], R10 ;  /* 0x0015000a08007988 */ /* 0x000fe80008000405 */
[----:B------:R-:W-:Y:S04]  /*9d30*/  STS.U16 [R8+UR5+0x5500], R11 ;  /* 0x0055000b08007988 */ /* 0x000fe80008000405 */
[----:B------:R-:W-:Y:S04]  /*9d40*/  STS.U16 [R8+UR5+0x9500], R12 ;  /* 0x0095000c08007988 */ /* 0x000fe80008000405 */
[----:B------:R-:W-:Y:S04]  /*9d50*/  STS.U16 [R8+UR5+0xd500], R13 ;  /* 0x00d5000d08007988 */ /* 0x000fe80008000405 */
[----:B------:R-:W-:Y:S04]  /*9d60*/  STS.U16 [R8+UR5+0x1900], R14 ;  /* 0x0019000e08007988 */ /* 0x000fe80008000405 */
[----:B------:R-:W-:Y:S04]  /*9d70*/  STS.U16 [R8+UR5+0x5900], R15 ;  /* 0x0059000f08007988 */ /* 0x000fe80008000405 */
[----:B---3--:R-:W-:Y:S04]  /*9d80*/  STS.U16 [R8+UR5+0x9900], R92 ;  /* 0x0099005c08007988 */ /* 0x008fe80008000405 */
[----:B------:R-:W3:Y:S04]  /*9d90*/  LDL.LU.64 R78, [R1+0x1438] ;  /* 0x00143800014e7983 */ /* 0x000ee80000300a00 */
[----:B----4-:R0:W-:Y:S04]  /*9da0*/  STS.U16 [R8+UR5+0xd900], R55 ;  /* 0x00d9003708007988 */ /* 0x0101e80008000405 */
[----:B------:R-:W4:Y:S04]  /*9db0*/  LDL.LU.64 R6, [R1+0x1430] ;  /* 0x0014300001067983 */ /* 0x000f280000300a00 */
[----:B------:R1:W-:Y:S04]  /*9dc0*/  STS.U16 [R8+UR5+0x1d00], R51 ;  /* 0x001d003308007988 */ /* 0x0003e80008000405 */
[----:B0-----:R-:W3:Y:S04]  /*9dd0*/  LDL.LU R55, [R1+0x7c4] ;  /* 0x0007c40001377983 */ /* 0x001ee80000300800 */
[----:B------:R-:W-:Y:S04]  /*9de0*/  STS.U16 [R8+UR5+0x5d00], R16 ;  /* 0x005d001008007988 */ /* 0x000fe80008000405 */
[----:B-1----:R-:W4:Y:S04]  /*9df0*/  LDL.LU R51, [R1+0x7c0] ;  /* 0x0007c00001337983 */ /* 0x002f280000300800 */
[----:B------:R0:W-:Y:S01]  /*9e00*/  STS.U16 [R8+UR5+0x9d00], R50 ;  /* 0x009d003208007988 */ /* 0x0001e20008000405 */
[----:B------:R-:W-:-:S03]  /*9e10*/  LOP3.LUT R92, R2, 0x30, RZ, 0x3c, !PT ;  /* 0x00000030025c7812 */ /* 0x000fc600078e3cff */
[----:B------:R1:W-:Y:S04]  /*9e20*/  STS.U16 [R8+UR5+0xdd00], R17 ;  /* 0x00dd001108007988 */ /* 0x0003e80008000405 */
[----:B0-----:R-:W4:Y:S04]  /*9e30*/  LDL.LU R50, [R1+0x7bc] ;  /* 0x0007bc0001327983 */ /* 0x001f280000300800 */
[----:B------:R-:W-:Y:S04]  /*9e40*/  STL [R1+0x8bc], R47 ;  /* 0x0008bc2f01007387 */ /* 0x000fe80000100800 */
[----:B------:R-:W4:Y:S04]  /*9e50*/  LDL.LU R44, [R1+0x7b8] ;  /* 0x0007b800012c7983 */ /* 0x000f280000300800 */
[----:B------:R-:W4:Y:S04]  /*9e60*/  LDL.LU R45, [R1+0x7b4] ;  /* 0x0007b400012d7983 */ /* 0x000f280000300800 */
[----:B------:R0:W-:Y:S04]  /*9e70*/  STL [R1+0x8c4], R46 ;  /* 0x0008c42e01007387 */ /* 0x0001e80000100800 */
[----:B-1----:R-:W4:Y:S04]  /*9e80*/  LDL.LU R8, [R1+0x7b0] ;  /* 0x0007b00001087983 */ /* 0x002f280000300800 */
[----:B------:R1:W-:Y:S04]  /*9e90*/  STL [R1+0x8c8], R9 ;  /* 0x0008c80901007387 */ /* 0x0003e80000100800 */
[----:B0-----:R-:W4:Y:S04]  /*9ea0*/  LDL.LU R46, [R1+0x7ac] ;  /* 0x0007ac00012e7983 */ /* 0x001f280000300800 */
[----:B------:R-:W4:Y:S04]  /*9eb0*/  LDL.LU R47, [R1+0x7a8] ;  /* 0x0007a800012f7983 */ /* 0x000f280000300800 */
[----:B------:R-:W-:Y:S04]  /*9ec0*/  STS.U16 [R92+UR5+0x180], R18 ;  /* 0x000180125c007988 */ /* 0x000fe80008000405 */
[----:B-1----:R-:W4:Y:S04]  /*9ed0*/  LDL.LU R9, [R1+0x7a4] ;  /* 0x0007a40001097983 */ /* 0x002f280000300800 */
[----:B------:R-:W-:Y:S04]  /*9ee0*/  STS.U16 [R92+UR5+0x4180], R19 ;  /* 0x004180135c007988 */ /* 0x000fe80008000405 */
[----:B------:R-:W4:Y:S04]  /*9ef0*/  LDL.LU R48, [R1+0x7a0] ;  /* 0x0007a00001307983 */ /* 0x000f280000300800 */
        /* <DEDUP_REMOVED lines=12> */
[----:B------:R-:W4:Y:S04]  /*9fc0*/  LDL.LU R16, [R1+0x784] ;  /* 0x0007840001107983 */ /* 0x000f280000300800 */
[----:B--2---:R0:W-:Y:S04]  /*9fd0*/  STS.U16 [R92+UR5+0x980], R3 ;  /* 0x000980035c007988 */ /* 0x0041e80008000405 */
[----:B0-----:R-:W2:Y:S04]  /*9fe0*/  LDL.LU R3, [R1+0x780] ;  /* 0x0007800001037983 */ /* 0x001ea80000300800 */
[----:B------:R-:W2:Y:S04]  /*9ff0*/  LDL.LU R17, [R1+0x7f8] ;  /* 0x0007f80001117983 */ /* 0x000ea80000300800 */
[----:B------:R-:W2:Y:S04]  /*a000*/  LDL.LU R18, [R1+0x7f4] ;  /* 0x0007f40001127983 */ /* 0x000ea80000300800 */
[----:B------:R-:W2:Y:S01]  /*a010*/  LDL.LU R19, [R1+0x7f0] ;  /* 0x0007f00001137983 */ /* 0x000ea20000300800 */
[----:B------:R-:W-:-:S03]  /*a020*/  VIADD R4, R81, 0xffffffe9 ;  /* 0xffffffe951047836 */ /* 0x000fc60000000000 */
[----:B------:R-:W2:Y:S04]  /*a030*/  LDL.LU R93, [R1+0x7ec] ;  /* 0x0007ec00015d7983 */ /* 0x000ea80000300800 */
[----:B------:R-:W2:Y:S04]  /*a040*/  LDL.LU R91, [R1+0x878] ;  /* 0x00087800015b7983 */ /* 0x000ea80000300800 */
[----:B------:R-:W2:Y:S04]  /*a050*/  LDL.LU R60, [R1+0x874] ;  /* 0x00087400013c7983 */ /* 0x000ea80000300800 */
[----:B------:R-:W2:Y:S04]  /*a060*/  LDL.LU R57, [R1+0x870] ;  /* 0x0008700001397983 */ /* 0x000ea80000300800 */
[----:B------:R-:W2:Y:S01]  /*a070*/  LDL.LU R56, [R1+0x86c] ;  /* 0x00086c0001387983 */ /* 0x000ea20000300800 */
[----:B------:R-:W-:-:S03]  /*a080*/  ISETP.GE.U32.AND P0, PT, R4, 0x7fffffaa, PT ;  /* 0x7fffffaa0400780c */ /* 0x000fc60003f06070 */
[----:B------:R-:W2:Y:S04]  /*a090*/  LDL.LU R54, [R1+0x868] ;  /* 0x0008680001367983 */ /* 0x000ea80000300800 */
[----:B---3--:R0:W-:Y:S04]  /*a0a0*/  STS.U16 [R92+UR5+0x4980], R55 ;  /* 0x004980375c007988 */ /* 0x0081e80008000405 */
[----:B----4-:R1:W-:Y:S04]  /*a0b0*/  STS.U16 [R92+UR5+0x8980], R51 ;  /* 0x008980335c007988 */ /* 0x0103e80008000405 */
[----:B0-----:R-:W3:Y:S04]  /*a0c0*/  LDL.LU R55, [R1+0x864] ;  /* 0x0008640001377983 */ /* 0x001ee80000300800 */
[----:B-1----:R-:W4:Y:S04]  /*a0d0*/  LDL.LU R51, [R1+0x860] ;  /* 0x0008600001337983 */ /* 0x002f280000300800 */
[----:B------:R0:W-:Y:S04]  /*a0e0*/  STS.U16 [R92+UR5+0xc980], R50 ;  /* 0x00c980325c007988 */ /* 0x0001e80008000405 */
[----:B------:R1:W-:Y:S04]  /*a0f0*/  STS.U16 [R92+UR5+0xd80], R44 ;  /* 0x000d802c5c007988 */ /* 0x0003e80008000405 */
[----:B0-----:R-:W3:Y:S04]  /*a100*/  LDL.LU R50, [R1+0x85c] ;  /* 0x00085c0001327983 */ /* 0x001ee80000300800 */
[----:B------:R-:W3:Y:S04]  /*a110*/  LDL.LU R4, [R1+0x858] ;  /* 0x0008580001047983 */ /* 0x000ee80000300800 */
[----:B-1----:R-:W3:Y:S04]  /*a120*/  LDL.LU R44, [R1+0x142c] ;  /* 0x00142c00012c7983 */ /* 0x002ee80000300800 */
[----:B------:R0:W-:Y:S04]  /*a130*/  STS.U16 [R92+UR5+0x4d80], R45 ;  /* 0x004d802d5c007988 */ /* 0x0001e80008000405 */
[----:B------:R1:W-:Y:S04]  /*a140*/  STS.U16 [R92+UR5+0x8d80], R8 ;  /* 0x008d80085c007988 */ /* 0x0003e80008000405 */
[----:B------:R1:W-:Y:S04]  /*a150*/  STS.U16 [R92+UR5+0xcd80], R46 ;  /* 0x00cd802e5c007988 */ /* 0x0003e80008000405 */
[----:B0-----:R-:W3:Y:S04]  /*a160*/  LDL.LU R45, [R1+0x1428] ;  /* 0x00142800012d7983 */ /* 0x001ee80000300800 */
[----:B-1----:R-:W3:Y:S04]  /*a170*/  LDL.LU R8, [R1+0x1424] ;  /* 0x0014240001087983 */ /* 0x002ee80000300800 */
[----:B------:R-:W3:Y:S04]  /*a180*/  LDL.LU R46, [R1+0x1420] ;  /* 0x00142000012e7983 */ /* 0x000ee80000300800 */
        /* <DEDUP_REMOVED lines=19> */
[----:B0-----:R-:W3:Y:S04]  /*a2c0*/  LDL.LU R16, [R1+0x13f8] ;  /* 0x0013f80001107983 */ /* 0x001ee80000300800 */
[----:B--2---:R0:W-:Y:S04]  /*a2d0*/  STS.U16 [R92+UR5+0x9980], R3 ;  /* 0x009980035c007988 */ /* 0x0041e80008000405 */
[----:B0-----:R-:W2:Y:S04]  /*a2e0*/  LDL.LU R3, [R1+0x13f4] ;  /* 0x0013f40001037983 */ /* 0x001ea80000300800 */
[----:B--2---:R0:W-:Y:S04]  /*a2f0*/  STS.U16 [R92+UR5+0xd980], R3 ;  /* 0x00d980035c007988 */ /* 0x0041e80008000405 */
[----:B------:R1:W-:Y:S04]  /*a300*/  STS.U16 [R92+UR5+0x1d80], R17 ;  /* 0x001d80115c007988 */ /* 0x0003e80008000405 */
[----:B------:R2:W-:Y:S01]  /*a310*/  STS.U16 [R92+UR5+0x5d80], R18 ;  /* 0x005d80125c007988 */ /* 0x0005e20008000405 */
[----:B0-----:R-:W-:-:S03]  /*a320*/  LOP3.LUT R3, R2, 0x40, RZ, 0x3c, !PT ;  /* 0x0000004002037812 */ /* 0x001fc600078e3cff */
[----:B------:R0:W-:Y:S04]  /*a330*/  STS.U16 [R92+UR5+0x9d80], R19 ;  /* 0x009d80135c007988 */ /* 0x0001e80008000405 */
[----:B-1----:R-:W4:Y:S04]  /*a340*/  LDL.LU R17, [R1+0x13f0] ;  /* 0x0013f00001117983 */ /* 0x002f280000300800 */
[----:B--2---:R-:W2:Y:S04]  /*a350*/  LDL.LU R18, [R1+0x13ec] ;  /* 0x0013ec0001127983 */ /* 0x004ea80000300800 */
[----:B0-----:R-:W2:Y:S04]  /*a360*/  LDL.LU R19, [R1+0x13e8] ;  /* 0x0013e80001137983 */ /* 0x001ea80000300800 */
[----:B------:R0:W-:Y:S04]  /*a370*/  STS.U16 [R92+UR5+0xdd80], R93 ;  /* 0x00dd805d5c007988 */ /* 0x0001e80008000405 */
[----:B------:R1:W-:Y:S04]  /*a380*/  STS.U16 [R3+UR5+0x200], R91 ;  /* 0x0002005b03007988 */ /* 0x0003e80008000405 */
[----:B------:R1:W-:Y:S04]  /*a390*/  STS.U16 [R3+UR5+0x4200], R60 ;  /* 0x0042003c03007988 */ /* 0x0003e80008000405 */
[----:B0-----:R-:W2:Y:S04]  /*a3a0*/  LDL.LU R92, [R1+0x13e4] ;  /* 0x0013e400015c7983 */ /* 0x001ea80000300800 */
[----:B------:R-:W2:Y:S04]  /*a3b0*/  LDL.LU R93, [R1+0x13e0] ;  /* 0x0013e000015d7983 */ /* 0x000ea80000300800 */
[----:B-1----:R-:W2:Y:S04]  /*a3c0*/  LDL.LU R91, [R1+0x13dc] ;  /* 0x0013dc00015b7983 */ /* 0x002ea80000300800 */
[----:B------:R-:W2:Y:S04]  /*a3d0*/  LDL.LU R60, [R1+0x13d8] ;  /* 0x0013d800013c7983 */ /* 0x000ea80000300800 */
[----:B------:R0:W-:Y:S04]  /*a3e0*/  STS.U16 [R3+UR5+0x8200], R57 ;  /* 0x0082003903007988 */ /* 0x0001e80008000405 */
[----:B------:R1:W-:Y:S04]  /*a3f0*/  STS.U16 [R3+UR5+0xc200], R56 ;  /* 0x00c2003803007988 */ /* 0x0003e80008000405 */
[----:B------:R3:W-:Y:S04]  /*a400*/  STS.U16 [R3+UR5+0x600], R54 ;  /* 0x0006003603007988 */ /* 0x0007e80008000405 */
[----:B0-----:R-:W2:Y:S04]  /*a410*/  LDL.LU R57, [R1+0x13d4] ;  /* 0x0013d40001397983 */ /* 0x001ea80000300800 */
[----:B-1----:R-:W2:Y:S04]  /*a420*/  LDL.LU R56, [R1+0x13d0] ;  /* 0x0013d00001387983 */ /* 0x002ea80000300800 */
[----:B---3--:R-:W3:Y:S04]  /*a430*/  LDL.LU R54, [R1+0x13cc] ;  /* 0x0013cc0001367983 */ /* 0x008ee80000300800 */
[----:B------:R0:W-:Y:S04]  /*a440*/  STS.U16 [R3+UR5+0x4600], R55 ;  /* 0x0046003703007988 */ /* 0x0001e80008000405 */
[----:B----4-:R1:W-:Y:S04]  /*a450*/  STS.U16 [R3+UR5+0x8600], R51 ;  /* 0x0086003303007988 */ /* 0x0103e80008000405 */
[----:B------:R4:W-:Y:S04]  /*a460*/  STS.U16 [R3+UR5+0xc600], R50 ;  /* 0x00c6003203007988 */ /* 0x0009e80008000405 */
[----:B0-----:R-:W2:Y:S04]  /*a470*/  LDL.LU R55, [R1+0x13c8] ;  /* 0x0013c80001377983 */ /* 0x001ea80000300800 */
[----:B-1----:R-:W2:Y:S04]  /*a480*/  LDL.LU R51, [R1+0x13c4] ;  /* 0x0013c40001337983 */ /* 0x002ea80000300800 */
[----:B----4-:R-:W4:Y:S04]  /*a490*/  LDL.LU R50, [R1+0x13c0] ;  /* 0x0013c00001327983 */ /* 0x010f280000300800 */
[----:B------:R0:W-:Y:S02]  /*a4a0*/  STS.U16 [R3+UR5+0xa00], R4 ;  /* 0x000a000403007988 */ /* 0x0001e40008000405 */
[----:B0-----:R-:W-:-:S02]  /*a4b0*/  LOP3.LUT R4, R2, 0x50, RZ, 0x3c, !PT ;  /* 0x0000005002047812 */ /* 0x001fc400078e3cff */
[----:B------:R-:W-:Y:S01]  /*a4c0*/  PRMT R48, RZ, 0x7610, R48 ;  /* 0x00007610ff307816 */ /* 0x000fe20000000030 */
[----:B----4-:R0:W-:Y:S04]  /*a4d0*/  STS.U16 [R3+UR5+0x4a00], R50 ;  /* 0x004a003203007988 */ /* 0x0101e80008000405 */
[----:B--2---:R1:W-:Y:S04]  /*a4e0*/  STS.U16 [R3+UR5+0x8a00], R51 ;  /* 0x008a003303007988 */ /* 0x0043e80008000405 */
[----:B------:R-:W-:Y:S04]  /*a4f0*/  STS.U16 [R3+UR5+0xca00], R55 ;  /* 0x00ca003703007988 */ /* 0x000fe80008000405 */
[----:B---3--:R-:W-:Y:S04]  /*a500*/  STS.U16 [R3+UR5+0xe00], R54 ;  /* 0x000e003603007988 */ /* 0x008fe80008000405 */
[----:B------:R-:W-:Y:S04]  /*a510*/  STS.U16 [R3+UR5+0x4e00], R56 ;  /* 0x004e003803007988 */ /* 0x000fe80008000405 */
        /* <DEDUP_REMOVED lines=40> */
[----:B------:R2:W-:Y:S04]  /*a7a0*/  STS.U16 [R4+UR5+0x9680], R53 ;  /* 0x0096803504007988 */ /* 0x0005e80008000405 */
[----:B0-----:R-:W3:Y:S04]  /*a7b0*/  LDL.LU R50, [R1+0x13bc] ;  /* 0x0013bc0001327983 */ /* 0x001ee80000300800 */
[----:B-1----:R-:W4:Y:S01]  /*a7c0*/  LDL.LU R51, [R1+0x13b8] ;  /* 0x0013b80001337983 */ /* 0x002f220000300800 */
[----:B--2---:R-:W-:-:S03]  /*a7d0*/  IMAD.WIDE R52, R52, 0x2, R82 ;  /* 0x0000000234347825 */ /* 0x004fc600078e0252 */
[----:B------:R-:W2:Y:S04]  /*a7e0*/  LDL.LU R55, [R1+0x13b4] ;  /* 0x0013b40001377983 */ /* 0x000ea80000300800 */
[----:B------:R0:W2:Y:S04]  /*a7f0*/  @!P4 LDG.E.U16 R48, desc[UR16][R52.64] ;  /* 0x000000103430c981 */ /* 0x0000a8000c1e1500 */
[----:B------:R-:W3:Y:S04]  /*a800*/  LDL.LU R54, [R1+0x13b0] ;  /* 0x0013b00001367983 */ /* 0x000ee80000300800 */
[----:B------:R-:W3:Y:S04]  /*a810*/  LDL.LU R56, [R1+0x13ac] ;  /* 0x0013ac0001387983 */ /* 0x000ee80000300800 */
[----:B------:R-:W3:Y:S04]  /*a820*/  LDL.LU R57, [R1+0x13a8] ;  /* 0x0013a80001397983 */ /* 0x000ee80000300800 */
[----:B------:R-:W3:Y:S04]  /*a830*/  LDL.LU R60, [R1+0x13a4] ;  /* 0x0013a400013c7983 */ /* 0x000ee80000300800 */
[----:B------:R-:W4:Y:S04]  /*a840*/  LDL.LU R91, [R1+0x13a0] ;  /* 0x0013a000015b7983 */ /* 0x000f280000300800 */
[----:B------:R-:W4:Y:S04]  /*a850*/  LDL.LU R93, [R1+0x139c] ;  /* 0x00139c00015d7983 */ /* 0x000f280000300800 */
[----:B------:R-:W4:Y:S04]  /*a860*/  LDL.LU R92, [R1+0x1398] ;  /* 0x00139800015c7983 */ /* 0x000f280000300800 */
[----:B------:R1:W-:Y:S04]  /*a870*/  STS.U16 [R4+UR5+0xd680], R49 ;  /* 0x00d6803104007988 */ /* 0x0003e80008000405 */
[----:B------:R-:W4:Y:S04]  /*a880*/  LDL.LU R19, [R1+0x1394] ;  /* 0x0013940001137983 */ /* 0x000f280000300800 */
[----:B------:R-:W-:Y:S04]  /*a890*/  STS.U16 [R4+UR5+0x1a80], R24 ;  /* 0x001a801804007988 */ /* 0x000fe80008000405 */
[----:B------:R-:W4:Y:S04]  /*a8a0*/  LDL.LU R18, [R1+0x1390] ;  /* 0x0013900001127983 */ /* 0x000f280000300800 */
[----:B------:R-:W-:Y:S04]  /*a8b0*/  STS.U16 [R4+UR5+0x5a80], R23 ;  /* 0x005a801704007988 */ /* 0x000fe80008000405 */
[----:B------:R-:W4:Y:S04]  /*a8c0*/  LDL.LU R17, [R1+0x138c] ;  /* 0x00138c0001117983 */ /* 0x000f280000300800 */
[----:B------:R-:W-:Y:S01]  /*a8d0*/  STS.U16 [R4+UR5+0x9a80], R22 ;  /* 0x009a801604007988 */ /* 0x000fe20008000405 */
[----:B-1----:R-:W-:-:S03]  /*a8e0*/  LOP3.LUT R49, R2, 0x60, RZ, 0x3c, !PT ;  /* 0x0000006002317812 */ /* 0x002fc600078e3cff */
        /* <DEDUP_REMOVED lines=9> */
[----:B------:R1:W-:Y:S04]  /*a980*/  STS.U16 [R4+UR5+0xde80], R25 ;  /* 0x00de801904007988 */ /* 0x0003e80008000405 */
[----:B------:R-:W4:Y:S04]  /*a990*/  LDL.LU R11, [R1+0x1374] ;  /* 0x00137400010b7983 */ /* 0x000f280000300800 */
[----:B------:R-:W4:Y:S01]  /*a9a0*/  LDL.LU R10, [R1+0x1370] ;  /* 0x00137000010a7983 */ /* 0x000f220000300800 */
[----:B-1----:R-:W-:-:S03]  /*a9b0*/  VIADD R4, R81, 0xffffffe8 ;  /* 0xffffffe851047836 */ /* 0x002fc60000000000 */
[----:B------:R-:W4:Y:S04]  /*a9c0*/  LDL.LU R9, [R1+0x136c] ;  /* 0x00136c0001097983 */ /* 0x000f280000300800 */
[----:B------:R-:W4:Y:S01]  /*a9d0*/  LDL.LU R8, [R1+0x1368] ;  /* 0x0013680001087983 */ /* 0x000f220000300800 */
[----:B------:R-:W-:-:S03]  /*a9e0*/  ISETP.GE.U32.AND P4, PT, R4, 0x7fffffa9, PT ;  /* 0x7fffffa90400780c */ /* 0x000fc60003f86070 */
[----:B------:R-:W-:Y:S01]  /*a9f0*/  STS.U16 [R49+UR5+0x300], R32 ;  /* 0x0003002031007988 */ /* 0x000fe20008000405 */
[----:B------:R-:W-:-:S03]  /*aa00*/  IMAD R4, R90, 0xf, RZ ;  /* 0x0000000f5a047824 */ /* 0x000fc600078e02ff */
[----:B------:R-:W4:Y:S04]  /*aa10*/  LDL.LU R3, [R1+0x1364] ;  /* 0x0013640001037983 */ /* 0x000f280000300800 */
[----:B------:R-:W-:Y:S04]  /*aa20*/  STS.U16 [R49+UR5+0x4300], R31 ;  /* 0x0043001f31007988 */ /* 0x000fe80008000405 */
[----:B------:R-:W4:Y:S04]  /*aa30*/  LDL.LU R7, [R1+0x1360] ;  /* 0x0013600001077983 */ /* 0x000f280000300800 */
[----:B------:R-:W-:Y:S01]  /*aa40*/  STS.U16 [R49+UR5+0x8300], R30 ;  /* 0x0083001e31007988 */ /* 0x000fe20008000405 */
[----:B------:R-:W-:-:S03]  /*aa50*/  PRMT R44, RZ, 0x7610, R44 ;  /* 0x00007610ff2c7816 */ /* 0x000fc6000000002c */
[----:B------:R-:W4:Y:S04]  /*aa60*/  LDL.LU R6, [R1+0x135c] ;  /* 0x00135c0001067983 */ /* 0x000f280000300800 */
[----:B------:R-:W-:Y:S01]  /*aa70*/  STS.U16 [R49+UR5+0xc300], R29 ;  /* 0x00c3001d31007988 */ /* 0x000fe20008000405 */
[----:B------:R-:W-:-:S03]  /*aa80*/  PRMT R45, RZ, 0x7610, R45 ;  /* 0x00007610ff2d7816 */ /* 0x000fc6000000002d */
[----:B------:R-:W4:Y:S04]  /*aa90*/  LDL.LU R5, [R1+0x1358] ;  /* 0x0013580001057983 */ /* 0x000f280000300800 */
[----:B------:R-:W-:Y:S04]  /*aaa0*/  STS.U16 [R49+UR5+0x700], R59 ;  /* 0x0007003b31007988 */ /* 0x000fe80008000405 */
[----:B------:R-:W-:Y:S04]  /*aab0*/  STS.U16 [R49+UR5+0x4700], R58 ;  /* 0x0047003a31007988 */ /* 0x000fe80008000405 */
[----:B------:R0:W-:Y:S04]  /*aac0*/  STL.64 [R1+0x4e8], R52 ;  /* 0x0004e83401007387 */ /* 0x0001e80000100a00 */
[----:B------:R-:W-:Y:S01]  /*aad0*/  STS.U16 [R49+UR5+0x8700], R33 ;  /* 0x0087002131007988 */ /* 0x000fe20008000405 */
[----:B0-----:R-:W-:-:S05]  /*aae0*/  IMAD.WIDE R52, R4, 0x2, R84 ;  /* 0x0000000204347825 */ /* 0x001fca00078e0254 */
[----:B------:R-:W4:Y:S04]  /*aaf0*/  @!P5 LDG.E.U16 R45, desc[UR16][R52.64] ;  /* 0x00000010342dd981 */ /* 0x000f28000c1e1500 */
[----:B--2---:R0:W-:Y:S02]  /*ab00*/  STL [R1+0x828], R48 ;  /* 0x0008283001007387 */ /* 0x0041e40000100800 */
[----:B0-----:R-:W-:-:S05]  /*ab10*/  IMAD.WIDE R48, R4, 0x2, R82 ;  /* 0x0000000204307825 */ /* 0x001fca00078e0252 */
[----:B------:R0:W2:Y:S01]  /*ab20*/  @!P5 LDG.E.U16 R44, desc[UR16][R48.64] ;  /* 0x00000010302cd981 */ /* 0x0000a2000c1e1500 */
[----:B---3--:R-:W-:Y:S01]  /*ab30*/  PRMT R60, RZ, 0x7610, R60 ;  /* 0x00007610ff3c7816 */ /* 0x008fe2000000003c */
[----:B------:R-:W-:Y:S01]  /*ab40*/  IMAD.WIDE R62, R4, 0x2, R88 ;  /* 0x00000002043e7825 */ /* 0x000fe200078e0258 */
[----:B------:R-:W-:-:S03]  /*ab50*/  PRMT R57, RZ, 0x7610, R57 ;  /* 0x00007610ff397816 */ /* 0x000fc60000000039 */
[----:B------:R-:W-:Y:S01]  /*ab60*/  IMAD.WIDE R58, R4, 0x2, R86 ;  /* 0x00000002043a7825 */ /* 0x000fe200078e0256 */
[----:B------:R-:W3:Y:S03]  /*ab70*/  @!P5 LDG.E.U16 R60, desc[UR16][R62.64] ;  /* 0x000000103e3cd981 */ /* 0x000ee6000c1e1500 */
[----:B------:R-:W-:Y:S01]  /*ab80*/  VIADD R4, R81, 0xffffffe1 ;  /* 0xffffffe151047836 */ /* 0x000fe20000000000 */
[----:B------:R-:W-:Y:S04]  /*ab90*/  STL.64 [R1+0x4e0], R62 ;  /* 0x0004e03e01007387 */ /* 0x000fe80000100a00 */
[----:B------:R1:W3:Y:S01]  /*aba0*/  @!P5 LDG.E.U16 R57, desc[UR16][R58.64] ;  /* 0x000000103a39d981 */ /* 0x0002e2000c1e1500 */
[----:B------:R-:W-:Y:S01]  /*abb0*/  ISETP.GE.U32.AND P5, PT, R4, 0x7fffffa2, PT ;  /* 0x7fffffa20400780c */ /* 0x000fe20003fa6070 */
[----:B------:R-:W-:-:S02]  /*abc0*/  IMAD R4, R90, 0x16, RZ ;  /* 0x000000165a047824 */ /* 0x000fc400078e02ff */
[----:B------:R-:W-:Y:S01]  /*abd0*/  STL.64 [R1+0x4d8], R58 ;  /* 0x0004d83a01007387 */ /* 0x000fe20000100a00 */
[----:B------:R-:W-:-:S03]  /*abe0*/  PRMT R40, RZ, 0x7610, R40 ;  /* 0x00007610ff287816 */ /* 0x000fc60000000028 */
[----:B------:R-:W-:Y:S01]  /*abf0*/  STL.64 [R1+0x4d0], R52 ;  /* 0x0004d03401007387 */ /* 0x000fe20000100a00 */
[----:B------:R-:W-:-:S03]  /*ac00*/  PRMT R41, RZ, 0x7610, R41 ;  /* 0x00007610ff297816 */ /* 0x000fc60000000029 */
[----:B------:R0:W-:Y:S02]  /*ac10*/  STL.64 [R1+0x4c8], R48 ;  /* 0x0004c83001007387 */ /* 0x0001e40000100a00 */
[----:B0-----:R-:W-:-:S05]  /*ac20*/  IMAD.WIDE R48, R4, 0x2, R84 ;  /* 0x0000000204307825 */ /* 0x001fca00078e0254 */
[----:B------:R-:W3:Y:S04]  /*ac30*/  @!P0 LDG.E.U16 R41, desc[UR16][R48.64] ;  /* 0x0000001030298981 */ /* 0x000ee8000c1e1500 */
[----:B--2---:R-:W-:Y:S04]  /*ac40*/  STL [R1+0x818], R44 ;  /* 0x0008182c01007387 */ /* 0x004fe80000100800 */
[----:B----4-:R0:W-:Y:S02]  /*ac50*/  STL [R1+0x81c], R45 ;  /* 0x00081c2d01007387 */ /* 0x0101e40000100800 */
[----:B0-----:R-:W-:-:S05]  /*ac60*/  IMAD.WIDE R44, R4, 0x2, R82 ;  /* 0x00000002042c7825 */ /* 0x001fca00078e0252 */
[----:B------:R0:W2:Y:S01]  /*ac70*/  @!P0 LDG.E.U16 R40, desc[UR16][R44.64] ;  /* 0x000000102c288981 */ /* 0x0000a2000c1e1500 */
[C---:B-1----:R-:W-:Y:S01]  /*ac80*/  IMAD.WIDE R58, R4.reuse, 0x2, R88 ;  /* 0x00000002043a7825 */ /* 0x042fe200078e0258 */
[----:B------:R-:W-:Y:S02]  /*ac90*/  PRMT R56, RZ, 0x7610, R56 ;  /* 0x00007610ff387816 */ /* 0x000fe40000000038 */
[----:B------:R-:W-:Y:S01]  /*aca0*/  PRMT R51, RZ, 0x7610, R51 ;  /* 0x00007610ff337816 */ /* 0x000fe20000000033 */
[----:B------:R-:W-:Y:S01]  /*acb0*/  IMAD.WIDE R52, R4, 0x2, R86 ;  /* 0x0000000204347825 */ /* 0x000fe200078e0256 */
[----:B------:R-:W-:Y:S03]  /*acc0*/  STL.64 [R1+0x400], R58 ;  /* 0x0004003a01007387 */ /* 0x000fe60000100a00 */
[----:B------:R-:W-:Y:S01]  /*acd0*/  VIADD R4, R81, 0xffffffe0 ;  /* 0xffffffe051047836 */ /* 0x000fe20000000000 */
[----:B------:R-:W-:Y:S04]  /*ace0*/  STL.64 [R1+0x3f8], R52 ;  /* 0x0003f83401007387 */ /* 0x000fe80000100a00 */
[----:B------:R-:W4:Y:S04]  /*acf0*/  @!P0 LDG.E.U16 R56, desc[UR16][R58.64] ;  /* 0x000000103a388981 */ /* 0x000f28000c1e1500 */
[----:B------:R-:W-:Y:S04]  /*ad00*/  STL.64 [R1+0x3f0], R48 ;  /* 0x0003f03001007387 */ /* 0x000fe80000100a00 */
[----:B------:R1:W4:Y:S01]  /*ad10*/  @!P0 LDG.E.U16 R51, desc[UR16][R52.64] ;  /* 0x0000001034338981 */ /* 0x000322000c1e1500 */
[----:B------:R-:W-:Y:S01]  /*ad20*/  ISETP.GE.U32.AND P0, PT, R4, 0x7fffffa1, PT ;  /* 0x7fffffa10400780c */ /* 0x000fe20003f06070 */
[----:B------:R-:W-:-:S02]  /*ad30*/  IMAD R4, R90, 0x17, RZ ;  /* 0x000000175a047824 */ /* 0x000fc400078e02ff */
[----:B------:R0:W-:Y:S01]  /*ad40*/  STL.64 [R1+0x3e8], R44 ;  /* 0x0003e82c01007387 */ /* 0x0001e20000100a00 */
[----:B------:R-:W-:-:S03]  /*ad50*/  PRMT R32, RZ, 0x7610, R32 ;  /* 0x00007610ff207816 */ /* 0x000fc60000000020 */
[----:B---3--:R-:W-:Y:S01]  /*ad60*/  STL [R1+0x824], R60 ;  /* 0x0008243c01007387 */ /* 0x008fe20000100800 */
[----:B------:R-:W-:-:S03]  /*ad70*/  PRMT R33, RZ, 0x7610, R33 ;  /* 0x00007610ff217816 */ /* 0x000fc60000000021 */
[----:B------:R-:W-:Y:S01]  /*ad80*/  STL [R1+0x820], R57 ;  /* 0x0008203901007387 */ /* 0x000fe20000100800 */
[----:B0-----:R-:W-:-:S05]  /*ad90*/  IMAD.WIDE R44, R4, 0x2, R84 ;  /* 0x00000002042c7825 */ /* 0x001fca00078e0254 */
[----:B------:R-:W3:Y:S04]  /*ada0*/  @!P4 LDG.E.U16 R33, desc[UR16][R44.64] ;  /* 0x000000102c21c981 */ /* 0x000ee8000c1e1500 */
[----:B--2---:R-:W-:Y:S04]  /*adb0*/  STL [R1+0x7c8], R40 ;  /* 0x0007c82801007387 */ /* 0x004fe80000100800 */
[----:B------:R0:W-:Y:S02]  /*adc0*/  STL [R1+0x7cc], R41 ;  /* 0x0007cc2901007387 */ /* 0x0001e40000100800 */
        /* <DEDUP_REMOVED lines=9> */
[----:B------:R-:W3:Y:S04]  /*ae60*/  @!P4 LDG.E.U16 R50, desc[UR16][R52.64] ;  /* 0x000000103432c981 */ /* 0x000ee8000c1e1500 */
[----:B------:R-:W-:Y:S04]  /*ae70*/  STL.64 [R1+0x3d0], R44 ;  /* 0x0003d02c01007387 */ /* 0x000fe80000100a00 */
[----:B------:R1:W3:Y:S01]  /*ae80*/  @!P4 LDG.E.U16 R47, desc[UR16][R48.64] ;  /* 0x00000010302fc981 */ /* 0x0002e2000c1e1500 */
[----:B------:R-:W-:Y:S01]  /*ae90*/  ISETP.GE.U32.AND P4, PT, R4, 0x7fffff9a, PT ;  /* 0x7fffff9a0400780c */ /* 0x000fe20003f86070 */
[----:B------:R-:W-:-:S02]  /*aea0*/  IMAD R4, R90, 0x1e, RZ ;  /* 0x0000001e5a047824 */ /* 0x000fc400078e02ff */
[----:B------:R0:W-:Y:S01]  /*aeb0*/  STL.64 [R1+0x3c8], R40 ;  /* 0x0003c82801007387 */ /* 0x0001e20000100a00 */
[----:B------:R-:W-:-:S03]  /*aec0*/  PRMT R30, RZ, 0x7610, R30 ;  /* 0x00007610ff1e7816 */ /* 0x000fc6000000001e */
[----:B----4-:R-:W-:Y:S01]  /*aed0*/  STL [R1+0x7d4], R56 ;  /* 0x0007d43801007387 */ /* 0x010fe20000100800 */
[----:B------:R-:W-:-:S03]  /*aee0*/  PRMT R31, RZ, 0x7610, R31 ;  /* 0x00007610ff1f7816 */ /* 0x000fc6000000001f */
[----:B------:R-:W-:Y:S01]  /*aef0*/  STL [R1+0x7d0], R51 ;  /* 0x0007d03301007387 */ /* 0x000fe20000100800 */
[----:B0-----:R-:W-:-:S05]  /*af00*/  IMAD.WIDE R40, R4, 0x2, R84 ;  /* 0x0000000204287825 */ /* 0x001fca00078e0254 */
[----:B------:R0:W4:Y:S04]  /*af10*/  @!P5 LDG.E.U16 R31, desc[UR16][R40.64] ;  /* 0x00000010281fd981 */ /* 0x000128000c1e1500 */
[----:B--2---:R-:W-:Y:S04]  /*af20*/  STL [R1+0x808], R32 ;  /* 0x0008082001007387 */ /* 0x004fe80000100800 */
[----:B---3--:R2:W-:Y:S02]  /*af30*/  STL [R1+0x80c], R33 ;  /* 0x00080c2101007387 */ /* 0x0085e40000100800 */
[----:B--2---:R-:W-:-:S05]  /*af40*/  IMAD.WIDE R32, R4, 0x2, R82 ;  /* 0x0000000204207825 */ /* 0x004fca00078e0252 */
[----:B------:R-:W2:Y:S01]  /*af50*/  @!P5 LDG.E.U16 R30, desc[UR16][R32.64] ;  /* 0x00000010201ed981 */ /* 0x000ea2000c1e1500 */
[----:B------:R-:W-:Y:S01]  /*af60*/  PRMT R46, RZ, 0x7610, R46 ;  /* 0x00007610ff2e7816 */ /* 0x000fe2000000002e */
[----:B-1----:R-:W-:Y:S01]  /*af70*/  IMAD.WIDE R48, R4, 0x2, R88 ;  /* 0x0000000204307825 */ /* 0x002fe200078e0258 */
[----:B------:R-:W-:-:S03]  /*af80*/  PRMT R43, RZ, 0x7610, R43 ;  /* 0x00007610ff2b7816 */ /* 0x000fc6000000002b */
[----:B------:R-:W-:Y:S01]  /*af90*/  IMAD.WIDE R44, R4, 0x2, R86 ;  /* 0x00000002042c7825 */ /* 0x000fe200078e0256 */
[----:B------:R-:W-:Y:S03]  /*afa0*/  STL.64 [R1+0x300], R48 ;  /* 0x0003003001007387 */ /* 0x000fe60000100a00 */
[----:B------:R-:W-:Y:S01]  /*afb0*/  VIADD R4, R81, 0xffffffd1 ;  /* 0xffffffd151047836 */ /* 0x000fe20000000000 */
[----:B------:R-:W-:Y:S04]  /*afc0*/  STL.64 [R1+0x2f8], R44 ;  /* 0x0002f82c01007387 */ /* 0x000fe80000100a00 */
[----:B------:R-:W3:Y:S04]  /*afd0*/  @!P5 LDG.E.U16 R46, desc[UR16][R48.64] ;  /* 0x00000010302ed981 */ /* 0x000ee8000c1e1500 */
[----:B------:R1:W3:Y:S01]  /*afe0*/  @!P5 LDG.E.U16 R43, desc[UR16][R44.64] ;  /* 0x000000102c2bd981 */ /* 0x0002e2000c1e1500 */
[----:B------:R-:W-:Y:S01]  /*aff0*/  ISETP.GE.U32.AND P5, PT, R4, 0x7fffff92, PT ;  /* 0x7fffff920400780c */ /* 0x000fe20003fa6070 */
[----:B------:R-:W-:-:S02]  /*b000*/  IMAD R4, R90, 0x26, RZ ;  /* 0x000000265a047824 */ /* 0x000fc400078e02ff */
[----:B------:R0:W-:Y:S01]  /*b010*/  STL.64 [R1+0x2f0], R40 ;  /* 0x0002f02801007387 */ /* 0x0001e20000100a00 */
[----:B------:R-:W-:-:S03]  /*b020*/  PRMT R38, RZ, 0x7610, R38 ;  /* 0x00007610ff267816 */ /* 0x000fc60000000026 */
[----:B------:R1:W-:Y:S01]  /*b030*/  STL.64 [R1+0x2e8], R32 ;  /* 0x0002e82001007387 */ /* 0x0003e20000100a00 */
[----:B------:R-:W-:-:S03]  /*b040*/  PRMT R39, RZ, 0x7610, R39 ;  /* 0x00007610ff277816 */ /* 0x000fc60000000027 */
[----:B------:R-:W-:Y:S01]  /*b050*/  STL [R1+0x814], R50 ;  /* 0x0008143201007387 */ /* 0x000fe20000100800 */
[----:B------:R-:W-:-:S03]  /*b060*/  PRMT R27, RZ, 0x7610, R27 ;  /* 0x00007610ff1b7816 */ /* 0x000fc6000000001b */
[----:B------:R-:W-:Y:S01]  /*b070*/  STL [R1+0x810], R47 ;  /* 0x0008102f01007387 */ /* 0x000fe20000100800 */
[----:B------:R-:W-:Y:S01]  /*b080*/  PRMT R26, RZ, 0x7610, R26 ;  /* 0x00007610ff1a7816 */ /* 0x000fe2000000001a */
[----:B0-----:R-:W-:-:S04]  /*b090*/  IMAD.WIDE R40, R4, 0x2, R86 ;  /* 0x0000000204287825 */ /* 0x001fc800078e0256 */
[C---:B-1----:R-:W-:Y:S01]  /*b0a0*/  IMAD.WIDE R44, R4.reuse, 0x2, R88 ;  /* 0x00000002042c7825 */ /* 0x042fe200078e0258 */
[----:B------:R-:W3:Y:S03]  /*b0b0*/  @!P4 LDG.E.U16 R38, desc[UR16][R40.64] ;  /* 0x000000102826c981 */ /* 0x000ee6000c1e1500 */
[----:B------:R-:W-:Y:S01]  /*b0c0*/  IMAD.WIDE R32, R4, 0x2, R84 ;  /* 0x0000000204207825 */ /* 0x000fe200078e0254 */
[----:B------:R-:W3:Y:S04]  /*b0d0*/  @!P4 LDG.E.U16 R39, desc[UR16][R44.64] ;  /* 0x000000102c27c981 */ /* 0x000ee8000c1e1500 */
[----:B------:R-:W3:Y:S01]  /*b0e0*/  @!P4 LDG.E.U16 R27, desc[UR16][R32.64] ;  /* 0x00000010201bc981 */ /* 0x000ee2000c1e1500 */
[----:B------:R-:W-:-:S02]  /*b0f0*/  PRMT R28, RZ, 0x7610, R28 ;  /* 0x00007610ff1c7816 */ /* 0x000fc4000000001c */
[----:B------:R-:W-:Y:S01]  /*b100*/  PRMT R29, RZ, 0x7610, R29 ;  /* 0x00007610ff1d7816 */ /* 0x000fe2000000001d */
[----:B--2---:R-:W-:Y:S04]  /*b110*/  STL [R1+0x7b8], R30 ;  /* 0x0007b81e01007387 */ /* 0x004fe80000100800 */
[----:B----4-:R0:W-:Y:S02]  /*b120*/  STL [R1+0x7bc], R31 ;  /* 0x0007bc1f01007387 */ /* 0x0101e40000100800 */
[----:B0-----:R-:W-:-:S04]  /*b130*/  IMAD.WIDE R30, R4, 0x2, R82 ;  /* 0x00000002041e7825 */ /* 0x001fc800078e0252 */
[----:B------:R-:W-:Y:S01]  /*b140*/  VIADD R4, R81, 0xffffffc9 ;  /* 0xffffffc951047836 */ /* 0x000fe20000000000 */
[----:B------:R0:W2:Y:S04]  /*b150*/  @!P4 LDG.E.U16 R26, desc[UR16][R30.64] ;  /* 0x000000101e1ac981 */ /* 0x0000a8000c1e1500 */
[----:B------:R-:W-:Y:S01]  /*b160*/  ISETP.GE.U32.AND P4, PT, R4, 0x7fffff8a, PT ;  /* 0x7fffff8a0400780c */ /* 0x000fe20003f86070 */
[----:B------:R-:W-:Y:S01]  /*b170*/  STL.64 [R1+0x200], R44 ;  /* 0x0002002c01007387 */ /* 0x000fe20000100a00 */
[----:B------:R-:W-:-:S03]  /*b180*/  IMAD R4, R90, 0x2e, RZ ;  /* 0x0000002e5a047824 */ /* 0x000fc600078e02ff */
[----:B------:R-:W-:Y:S04]  /*b190*/  STL.64 [R1+0x1f8], R40 ;  /* 0x0001f82801007387 */ /* 0x000fe80000100a00 */
[----:B------:R-:W-:Y:S04]  /*b1a0*/  STL.64 [R1+0x1f0], R32 ;  /* 0x0001f02001007387 */ /* 0x000fe80000100a00 */
[----:B------:R0:W-:Y:S02]  /*b1b0*/  STL.64 [R1+0x1e8], R30 ;  /* 0x0001e81e01007387 */ /* 0x0001e40000100a00 */
[----:B0-----:R-:W-:-:S04]  /*b1c0*/  IMAD.WIDE R30, R4, 0x2, R84 ;  /* 0x00000002041e7825 */ /* 0x001fc800078e0254 */
[C---:B------:R-:W-:Y:S01]  /*b1d0*/  IMAD.WIDE R32, R4.reuse, 0x2, R86 ;  /* 0x0000000204207825 */ /* 0x040fe200078e0256 */
[----:B------:R-:W4:Y:S04]  /*b1e0*/  @!P5 LDG.E.U16 R28, desc[UR16][R30.64] ;  /* 0x000000101e1cd981 */ /* 0x000f28000c1e1500 */
[----:B------:R-:W4:Y:S04]  /*b1f0*/  @!P5 LDG.E.U16 R29, desc[UR16][R32.64] ;  /* 0x00000010201dd981 */ /* 0x000f28000c1e1500 */
[----:B---3--:R-:W-:Y:S04]  /*b200*/  STL [R1+0x7c4], R46 ;  /* 0x0007c42e01007387 */ /* 0x008fe80000100800 */
[----:B------:R-:W-:Y:S04]  /*b210*/  STL [R1+0x7b0], R38 ;  /* 0x0007b02601007387 */ /* 0x000fe80000100800 */
[----:B------:R-:W-:Y:S04]  /*b220*/  STL [R1+0x7c0], R43 ;  /* 0x0007c02b01007387 */ /* 0x000fe80000100800 */
[----:B------:R0:W-:Y:S01]  /*b230*/  STL [R1+0x7b4], R39 ;  /* 0x0007b42701007387 */ /* 0x0001e20000100800 */
[----:B------:R-:W-:Y:S01]  /*b240*/  PRMT R25, RZ, 0x7610, R25 ;  /* 0x00007610ff197816 */ /* 0x000fe20000000019 */
[C---:B0-----:R-:W-:Y:S01]  /*b250*/  IMAD.WIDE R38, R4.reuse, 0x2, R88 ;  /* 0x0000000204267825 */ /* 0x041fe200078e0258 */
[----:B------:R-:W-:Y:S01]  /*b260*/  PRMT R20, RZ, 0x7610, R20 ;  /* 0x00007610ff147816 */ /* 0x000fe20000000014 */
[----:B--2---:R-:W-:Y:S04]  /*b270*/  STL [R1+0x7a8], R26 ;  /* 0x0007a81a01007387 */ /* 0x004fe80000100800 */
[----:B------:R0:W-:Y:S04]  /*b280*/  STL [R1+0x7ac], R27 ;  /* 0x0007ac1b01007387 */ /* 0x0001e80000100800 */
[----:B------:R-:W-:Y:S01]  /*b290*/  STL.64 [R1+0x100], R38 ;  /* 0x0001002601007387 */ /* 0x000fe20000100a00 */
[----:B0-----:R-:W-:-:S03]  /*b2a0*/  IMAD.WIDE R26, R4, 0x2, R82 ;  /* 0x00000002041a7825 */ /* 0x001fc600078e0252 */
[----:B------:R-:W-:Y:S04]  /*b2b0*/  STL.64 [R1+0xf8], R32 ;  /* 0x0000f82001007387 */ /* 0x000fe80000100a00 */
[----:B------:R-:W-:Y:S04]  /*b2c0*/  STL.64 [R1+0xf0], R30 ;  /* 0x0000f01e01007387 */ /* 0x000fe80000100a00 */
[----:B------:R-:W-:Y:S04]  /*b2d0*/  STL.64 [R1+0xe8], R26 ;  /* 0x0000e81a01007387 */ /* 0x000fe80000100a00 */
[----:B------:R0:W2:Y:S04]  /*b2e0*/  @!P5 LDG.E.U16 R25, desc[UR16][R26.64] ;  /* 0x000000101a19d981 */ /* 0x0000a8000c1e1500 */
[----:B----4-:R1:W-:Y:S04]  /*b2f0*/  STL [R1+0x79c], R28 ;  /* 0x00079c1c01007387 */ /* 0x0103e80000100800 */
[----:B------:R3:W-:Y:S01]  /*b300*/  STL [R1+0x7a0], R29 ;  /* 0x0007a01d01007387 */ /* 0x0007e20000100800 */
[----:B-1----:R-:W-:-:S04]  /*b310*/  IMAD R28, R90, 0x36, RZ ;  /* 0x000000365a1c7824 */ /* 0x002fc800078e02ff */
[----:B0-----:R-:W-:-:S04]  /*b320*/  IMAD.WIDE R26, R28, 0x2, R88 ;  /* 0x000000021c1a7825 */ /* 0x001fc800078e0258 */
[----:B------:R-:W-:-:S04]  /*b330*/  IMAD.WIDE R32, R28, 0x2, R86 ;  /* 0x000000021c207825 */ /* 0x000fc800078e0256 */
[----:B------:R-:W-:-:S04]  /*b340*/  IMAD.WIDE R30, R28, 0x2, R84 ;  /* 0x000000021c1e7825 */ /* 0x000fc800078e0254 */
[----:B---3--:R-:W-:-:S05]  /*b350*/  IMAD.WIDE R28, R28, 0x2, R82 ;  /* 0x000000021c1c7825 */ /* 0x008fca00078e0252 */
[----:B------:R-:W3:Y:S01]  /*b360*/  @!P4 LDG.E.U16 R20, desc[UR16][R28.64] ;  /* 0x000000101c14c981 */ /* 0x000ee2000c1e1500 */
[----:B------:R-:W-:Y:S01]  /*b370*/  PRMT R37, RZ, 0x7610, R37 ;  /* 0x00007610ff257816 */ /* 0x000fe20000000025 */
[----:B------:R-:W-:Y:S02]  /*b380*/  VIADD R4, R81, 0xffffffc1 ;  /* 0xffffffc151047836 */ /* 0x000fe40000000000 */
[----:B------:R-:W-:Y:S01]  /*b390*/  STL.64 [R1], R26 ;  /* 0x0000001a01007387 */ /* 0x000fe20000100a00 */
[----:B------:R-:W-:-:S03]  /*b3a0*/  PRMT R24, RZ, 0x7610, R24 ;  /* 0x00007610ff187816 */ /* 0x000fc60000000018 */
[----:B------:R-:W4:Y:S01]  /*b3b0*/  @!P5 LDG.E.U16 R37, desc[UR16][R38.64] ;  /* 0x000000102625d981 */ /* 0x000f22000c1e1500 */
[----:B------:R-:W-:-:S03]  /*b3c0*/  ISETP.GE.U32.AND P5, PT, R4, 0x7fffff82, PT ;  /* 0x7fffff820400780c */ /* 0x000fc60003fa6070 */
[----:B------:R-:W-:Y:S01]  /*b3d0*/  STL.64 [R1+0x1118], R32 ;  /* 0x0011182001007387 */ /* 0x000fe20000100a00 */
[----:B------:R-:W-:-:S03]  /*b3e0*/  PRMT R22, RZ, 0x7610, R22 ;  /* 0x00007610ff167816 */ /* 0x000fc60000000016 */
[----:B------:R-:W-:Y:S01]  /*b3f0*/  STL.64 [R1+0x1120], R30 ;  /* 0x0011201e01007387 */ /* 0x000fe20000100a00 */
[----:B------:R-:W-:-:S03]  /*b400*/  PRMT R23, RZ, 0x7610, R23 ;  /* 0x00007610ff177816 */ /* 0x000fc60000000017 */
[----:B------:R-:W-:Y:S01]  /*b410*/  STL.64 [R1+0x1130], R28 ;  /* 0x0011301c01007387 */ /* 0x000fe20000100a00 */
[----:B------:R-:W-:-:S03]  /*b420*/  PRMT R21, RZ, 0x7610, R21 ;  /* 0x00007610ff157816 */ /* 0x000fc60000000015 */
[----:B------:R0:W2:Y:S04]  /*b430*/  @!P4 LDG.E.U16 R24, desc[UR16][R26.64] ;  /* 0x000000101a18c981 */ /* 0x0000a8000c1e1500 */
[----:B------:R-:W2:Y:S04]  /*b440*/  @!P4 LDG.E.U16 R22, desc[UR16][R30.64] ;  /* 0x000000101e16c981 */ /* 0x000ea8000c1e1500 */
[----:B------:R-:W2:Y:S04]  /*b450*/  @!P4 LDG.E.U16 R23, desc[UR16][R32.64] ;  /* 0x000000102017c981 */ /* 0x000ea8000c1e1500 */
[----:B---3--:R1:W-:Y:S02]  /*b460*/  STL [R1+0x788], R20 ;  /* 0x0007881401007387 */ /* 0x0083e40000100800 */
[----:B-1----:R-:W-:-:S04]  /*b470*/  IMAD R20, R90, 0x3e, RZ ;  /* 0x0000003e5a147824 */ /* 0x002fc800078e02ff */
[----:B0-----:R-:W-:-:S05]  /*b480*/  IMAD.WIDE R26, R20, 0x2, R88 ;  /* 0x00000002141a7825 */ /* 0x001fca00078e0258 */
[----:B------:R-:W3:Y:S04]  /*b490*/  @!P5 LDG.E.U16 R21, desc[UR16][R26.64] ;  /* 0x000000101a15d981 */ /* 0x000ee8000c1e1500 */
[----:B----4-:R-:W-:Y:S04]  /*b4a0*/  STL [R1+0x7a4], R37 ;  /* 0x0007a42501007387 */ /* 0x010fe80000100800 */
[----:B--2---:R-:W-:Y:S04]  /*b4b0*/  STL [R1+0x794], R24 ;  /* 0x0007941801007387 */ /* 0x004fe80000100800 */
[----:B------:R0:W-:Y:S01]  /*b4c0*/  STL [R1+0x798], R25 ;  /* 0x0007981901007387 */ /* 0x0001e20000100800 */
[----:B------:R-:W-:-:S03]  /*b4d0*/  PRMT R34, RZ, 0x7610, R34 ;  /* 0x00007610ff227816 */ /* 0x000fc60000000022 */
[----:B------:R-:W-:Y:S01]  /*b4e0*/  STL [R1+0x78c], R22 ;  /* 0x00078c1601007387 */ /* 0x000fe20000100800 */
[----:B------:R-:W-:-:S03]  /*b4f0*/  PRMT R35, RZ, 0x7610, R35 ;  /* 0x00007610ff237816 */ /* 0x000fc60000000023 */
[----:B------:R1:W-:Y:S01]  /*b500*/  STL [R1+0x790], R23 ;  /* 0x0007901701007387 */ /* 0x0003e20000100800 */
[----:B0-----:R-:W-:-:S03]  /*b510*/  IMAD.WIDE R24, R20, 0x2, R86 ;  /* 0x0000000214187825 */ /* 0x001fc600078e0256 */
[----:B------:R-:W-:Y:S04]  /*b520*/  STL.64 [R1+0x1140], R26 ;  /* 0x0011401a01007387 */ /* 0x000fe80000100a00 */
[----:B------:R0:W2:Y:S01]  /*b530*/  @!P5 LDG.E.U16 R35, desc[UR16][R24.64] ;  /* 0x000000101823d981 */ /* 0x0000a2000c1e1500 */
[----:B-1----:R-:W-:-:S03]  /*b540*/  IMAD.WIDE R22, R20, 0x2, R84 ;  /* 0x0000000214167825 */ /* 0x002fc600078e0254 */
[----:B---3--:R1:W-:Y:S01]  /*b550*/  STL [R1+0x784], R21 ;  /* 0x0007841501007387 */ /* 0x0083e20000100800 */
[----:B------:R-:W-:-:S03]  /*b560*/  VIADD R4, R81, 0xffffffd8 ;  /* 0xffffffd851047836 */ /* 0x000fc60000000000 */
[----:B------:R-:W3:Y:S01]  /*b570*/  LDL.LU R80, [R1+0x8cc] ;  /* 0x0008cc0001507983 */ /* 0x000ee20000300800 */
[----:B-1----:R-:W-:-:S05]  /*b580*/  IMAD.WIDE R20, R20, 0x2, R82 ;  /* 0x0000000214147825 */ /* 0x002fca00078e0252 */
[----:B------:R-:W4:Y:S01]  /*b590*/  @!P5 LDG.E.U16 R34, desc[UR16][R20.64] ;  /* 0x000000101422d981 */ /* 0x000f22000c1e1500 */
[----:B------:R-:W-:Y:S01]  /*b5a0*/  ISETP.GE.U32.AND P4, PT, R4, 0x7fffff99, PT ;  /* 0x7fffff990400780c */ /* 0x000fe20003f86070 */
[----:B------:R-:W-:Y:S02]  /*b5b0*/  IMAD R4, R90, 0x1f, RZ ;  /* 0x0000001f5a047824 */ /* 0x000fe400078e02ff */
[----:B------:R0:W-:Y:S04]  /*b5c0*/  STL.64 [R1+0x1150], R24 ;  /* 0x0011501801007387 */ /* 0x0001e80000100a00 */
[----:B------:R-:W-:Y:S01]  /*b5d0*/  STL [R1+0x1158], R23 ;  /* 0x0011581701007387 */ /* 0x000fe20000100800 */
[----:B------:R-:W-:-:S03]  /*b5e0*/  PRMT R30, RZ, 0x7610, R30 ;  /* 0x00007610ff1e7816 */ /* 0x000fc6000000001e */
[----:B------:R-:W-:Y:S01]  /*b5f0*/  STL [R1+0x1228], R22 ;  /* 0x0012281601007387 */ /* 0x000fe20000100800 */
[----:B------:R-:W-:-:S03]  /*b600*/  PRMT R31, RZ, 0x7610, R31 ;  /* 0x00007610ff1f7816 */ /* 0x000fc6000000001f */
[----:B------:R-:W-:Y:S01]  /*b610*/  STL.64 [R1+0x1160], R20 ;  /* 0x0011601401007387 */ /* 0x000fe20000100a00 */
[----:B------:R-:W-:Y:S01]  /*b620*/  PRMT R28, RZ, 0x7610, R28 ;  /* 0x00007610ff1c7816 */ /* 0x000fe2000000001c */
[----:B------:R-:W-:-:S04]  /*b630*/  IMAD.WIDE R38, R4, 0x2, R86 ;  /* 0x0000000204267825 */ /* 0x000fc800078e0256 */
[C---:B0-----:R-:W-:Y:S01]  /*b640*/  IMAD.WIDE R24, R4.reuse, 0x2, R82 ;  /* 0x0000000204187825 */ /* 0x041fe200078e0252 */
[----:B------:R-:W3:Y:S04]  /*b650*/  @!P0 LDG.E.U16 R31, desc[UR16][R38.64] ;  /* 0x00000010261f8981 */ /* 0x000ee8000c1e1500 */
[----:B------:R-:W3:Y:S04]  /*b660*/  @!P0 LDG.E.U16 R28, desc[UR16][R24.64] ;  /* 0x00000010181c8981 */ /* 0x000ee8000c1e1500 */
[----:B----4-:R-:W-:Y:S04]  /*b670*/  STL [R1+0x778], R34 ;  /* 0x0007782201007387 */ /* 0x010fe80000100800 */
[----:B--2---:R0:W-:Y:S02]  /*b680*/  STL [R1+0x780], R35 ;  /* 0x0007802301007387 */ /* 0x0041e40000100800 */
[----:B0-----:R-:W-:-:S05]  /*b690*/  IMAD.WIDE R34, R4, 0x2, R84 ;  /* 0x0000000204227825 */ /* 0x001fca00078e0254 */
[----:B------:R0:W2:Y:S01]  /*b6a0*/  @!P0 LDG.E.U16 R30, desc[UR16][R34.64] ;  /* 0x00000010221e8981 */ /* 0x0000a2000c1e1500 */
[----:B------:R-:W-:Y:S01]  /*b6b0*/  PRMT R33, RZ, 0x7610, R33 ;  /* 0x00007610ff217816 */ /* 0x000fe20000000021 */
[----:B------:R-:W-:-:S04]  /*b6c0*/  IMAD.WIDE R40, R4, 0x2, R88 ;  /* 0x0000000204287825 */ /* 0x000fc800078e0258 */
[----:B------:R-:W-:Y:S01]  /*b6d0*/  VIADD R4, R81, 0xffffffd0 ;  /* 0xffffffd051047836 */ /* 0x000fe20000000000 */
[----:B------:R-:W-:Y:S04]  /*b6e0*/  STL.64 [R1+0x2e0], R40 ;  /* 0x0002e02801007387 */ /* 0x000fe80000100a00 */
[----:B------:R-:W-:Y:S04]  /*b6f0*/  STL.64 [R1+0x2d8], R38 ;  /* 0x0002d82601007387 */ /* 0x000fe80000100a00 */
[----:B------:R-:W4:Y:S01]  /*b700*/  @!P0 LDG.E.U16 R33, desc[UR16][R40.64] ;  /* 0x0000001028218981 */ /* 0x000f22000c1e1500 */
[----:B------:R-:W-:Y:S01]  /*b710*/  ISETP.GE.U32.AND P0, PT, R4, 0x7fffff91, PT ;  /* 0x7fffff910400780c */ /* 0x000fe20003f06070 */
[----:B------:R-:W-:-:S02]  /*b720*/  IMAD R4, R90, 0x27, RZ ;  /* 0x000000275a047824 */ /* 0x000fc400078e02ff */
[----:B------:R0:W-:Y:S04]  /*b730*/  STL.64 [R1+0x2d0], R34 ;  /* 0x0002d02201007387 */ /* 0x0001e80000100a00 */
[----:B------:R1:W-:Y:S04]  /*b740*/  STL.64 [R1+0x2c8], R24 ;  /* 0x0002c81801007387 */ /* 0x0003e80000100a00 */
[----:B------:R-:W4:Y:S04]  /*b750*/  LDL.LU R81, [R1+0x8d4] ;  /* 0x0008d40001517983 */ /* 0x000f280000300800 */
[----:B------:R-:W4:Y:S01]  /*b760*/  LDL.LU R76, [R1+0x8d0] ;  /* 0x0008d000014c7983 */ /* 0x000f220000300800 */
[----:B0-----:R-:W-:Y:S01]  /*b770*/  IMAD.WIDE R34, R4, 0x2, R88 ;  /* 0x0000000204227825 */ /* 0x001fe200078e0258 */
[----:B------:R-:W-:-:S03]  /*b780*/  PRMT R21, RZ, 0x7610, R21 ;  /* 0x00007610ff157816 */ /* 0x000fc60000000015 */
[----:B-1----:R-:W-:Y:S01]  /*b790*/  IMAD.WIDE R24, R4, 0x2, R82 ;  /* 0x0000000204187825 */ /* 0x002fe200078e0252 */
[----:B------:R-:W-:Y:S02]  /*b7a0*/  PRMT R26, RZ, 0x7610, R26 ;  /* 0x00007610ff1a7816 */ /* 0x000fe4000000001a */
[----:B------:R-:W-:Y:S02]  /*b7b0*/  PRMT R27, RZ, 0x7610, R27 ;  /* 0x00007610ff1b7816 */ /* 0x000fe4000000001b */
[----:B------:R0:W4:Y:S01]  /*b7c0*/  @!P4 LDG.E.U16 R21, desc[UR16][R24.64] ;  /* 0x000000101815c981 */ /* 0x000122000c1e1500 */
[----:B------:R-:W-:Y:S02]  /*b7d0*/  PRMT R20, RZ, 0x7610, R20 ;  /* 0x00007610ff147816 */ /* 0x000fe40000000014 */
[----:B------:R-:W-:-:S06]  /*b7e0*/  PRMT R32, RZ, 0x7610, R32 ;  /* 0x00007610ff207816 */ /* 0x000fcc0000000020 */
[----:B------:R-:W4:Y:S04]  /*b7f0*/  @!P4 LDG.E.U16 R32, desc[UR16][R34.64] ;  /* 0x000000102220c981 */ /* 0x000f28000c1e1500 */
[----:B--2---:R-:W-:Y:S04]  /*b800*/  STL [R1+0x7fc], R30 ;  /* 0x0007fc1e01007387 */ /* 0x004fe80000100800 */
[----:B---3--:R1:W-:Y:S04]  /*b810*/  STL [R1+0x800], R31 ;  /* 0x0008001f01007387 */ /* 0x0083e80000100800 */
[----:B------:R2:W-:Y:S01]  /*b820*/  STL [R1+0x7f8], R28 ;  /* 0x0007f81c01007387 */ /* 0x0005e20000100800 */
[----:B-1----:R-:W-:-:S03]  /*b830*/  IMAD.WIDE R30, R4, 0x2, R86 ;  /* 0x00000002041e7825 */ /* 0x002fc600078e0256 */
[----:B------:R-:W-:Y:S01]  /*b840*/  STL.64 [R1+0x1e0], R34 ;  /* 0x0001e02201007387 */ /* 0x000fe20000100a00 */
[----:B--2---:R-:W-:-:S03]  /*b850*/  IMAD.WIDE R28, R4, 0x2, R84 ;  /* 0x00000002041c7825 */ /* 0x004fc600078e0254 */
[----:B------:R-:W-:Y:S01]  /*b860*/  STL.64 [R1+0x1d8], R30 ;  /* 0x0001d81e01007387 */ /* 0x000fe20000100a00 */
[----:B------:R-:W-:-:S03]  /*b870*/  IMAD R4, R90, 0x2f, RZ ;  /* 0x0000002f5a047824 */ /* 0x000fc600078e02ff */
[----:B------:R-:W-:Y:S04]  /*b880*/  STL.64 [R1+0x1d0], R28 ;  /* 0x0001d01c01007387 */ /* 0x000fe80000100a00 */
[----:B------:R0:W-:Y:S04]  /*b890*/  STL.64 [R1+0x1c8], R24 ;  /* 0x0001c81801007387 */ /* 0x0001e80000100a00 */
[----:B------:R-:W2:Y:S04]  /*b8a0*/  @!P4 LDG.E.U16 R26, desc[UR16][R28.64] ;  /* 0x000000101c1ac981 */ /* 0x000ea8000c1e1500 */
[----:B------:R-:W3:Y:S01]  /*b8b0*/  @!P4 LDG.E.U16 R27, desc[UR16][R30.64] ;  /* 0x000000101e1bc981 */ /* 0x000ee2000c1e1500 */
[----:B0-----:R-:W-:-:S03]  /*b8c0*/  IMAD.WIDE R24, R4, 0x2, R88 ;  /* 0x0000000204187825 */ /* 0x001fc600078e0258 */
[----:B------:R-:W3:Y:S04]  /*b8d0*/  LDL.LU R77, [R1+0x8dc] ;  /* 0x0008dc00014d7983 */ /* 0x000ee80000300800 */
[----:B------:R0:W3:Y:S04]  /*b8e0*/  @!P0 LDG.E.U16 R20, desc[UR16][R24.64] ;  /* 0x0000001018148981 */ /* 0x0000e8000c1e1500 */
[----:B------:R-:W3:Y:S01]  /*b8f0*/  LDL.LU R78, [R1+0x8d8] ;  /* 0x0008d800014e7983 */ /* 0x000ee20000300800 */
[----:B------:R-:W-:-:S03]  /*b900*/  ISETP.GE.AND P4, PT, R80, RZ, PT ;  /* 0x000000ff5000720c */ /* 0x000fc60003f86270 */
[----:B----4-:R-:W-:Y:S01]  /*b910*/  STL [R1+0x804], R33 ;  /* 0x0008042101007387 */ /* 0x010fe20000100800 */
[----:B------:R-:W-:-:S03]  /*b920*/  PRMT R91, RZ, 0x7610, R91 ;  /* 0x00007610ff5b7816 */ /* 0x000fc6000000005b */
[----:B------:R0:W-:Y:S04]  /*b930*/  STL.64 [R1+0xe0], R24 ;  /* 0x0000e01801007387 */ /* 0x0001e80000100a00 */
[----:B------:R-:W4:Y:S04]  /*b940*/  LDL.LU R72, [R1+0x8e4] ;  /* 0x0008e40001487983 */ /* 0x000f280000300800 */
[----:B------:R-:W4:Y:S04]  /*b950*/  LDL.LU R79, [R1+0x8e0] ;  /* 0x0008e000014f7983 */ /* 0x000f280000300800 */
[----:B------:R-:W4:Y:S01]  /*b960*/  LDL.LU R80, [R1+0x8ec] ;  /* 0x0008ec0001507983 */ /* 0x000f220000300800 */
[----:B------:R-:W-:Y:S01]  /*b970*/  PRMT R0, RZ, 0x7610, R0 ;  /* 0x00007610ff007816 */ /* 0x000fe20000000000 */
[----:B0-----:R-:W-:-:S02]  /*b980*/  IMAD.WIDE R24, R4, 0x2, R84 ;  /* 0x0000000204187825 */ /* 0x001fc400078e0254 */
[----:B------:R0:W4:Y:S02]  /*b990*/  @!P5 LDG.E.U16 R91, desc[UR16][R22.64] ;  /* 0x00000010165bd981 */ /* 0x000124000c1e1500 */
[----:B0-----:R-:W-:Y:S02]  /*b9a0*/  PRMT R23, RZ, 0x7610, R23 ;  /* 0x00007610ff177816 */ /* 0x001fe40000000017 */
[----:B------:R-:W-:-:S06]  /*b9b0*/  PRMT R22, RZ, 0x7610, R22 ;  /* 0x00007610ff167816 */ /* 0x000fcc0000000016 */
[----:B------:R-:W4:Y:S04]  /*b9c0*/  @!P0 LDG.E.U16 R22, desc[UR16][R24.64] ;  /* 0x0000001018168981 */ /* 0x000f28000c1e1500 */
[----:B--2---:R-:W-:Y:S04]  /*b9d0*/  STL [R1+0x7ec], R26 ;  /* 0x0007ec1a01007387 */ /* 0x004fe80000100800 */
[----:B---3--:R0:W-:Y:S04]  /*b9e0*/  STL [R1+0x7f0], R27 ;  /* 0x0007f01b01007387 */ /* 0x0081e80000100800 */
[----:B------:R-:W-:Y:S01]  /*b9f0*/  STL [R1+0x7e4], R20 ;  /* 0x0007e41401007387 */ /* 0x000fe20000100800 */
[----:B0-----:R-:W-:-:S03]  /*ba00*/  IMAD.WIDE R26, R4, 0x2, R86 ;  /* 0x00000002041a7825 */ /* 0x001fc600078e0256 */
[----:B------:R0:W-:Y:S04]  /*ba10*/  STL [R1+0x7e8], R21 ;  /* 0x0007e81501007387 */ /* 0x0001e80000100800 */
[----:B------:R-:W2:Y:S04]  /*ba20*/  LDL.LU R41, [R1+0x6cc] ;  /* 0x0006cc0001297983 */ /* 0x000ea80000300800 */
[----:B------:R-:W-:Y:S01]  /*ba30*/  STL.64 [R1+0xd8], R26 ;  /* 0x0000d81a01007387 */ /* 0x000fe20000100a00 */
[----:B0-----:R-:W-:-:S03]  /*ba40*/  IMAD.WIDE R20, R4, 0x2, R82 ;  /* 0x0000000204147825 */ /* 0x001fc600078e0252 */
[----:B------:R-:W-:Y:S04]  /*ba50*/  STL [R1+0x7f4], R32 ;  /* 0x0007f42001007387 */ /* 0x000fe80000100800 */
[----:B------:R-:W-:Y:S04]  /*ba60*/  STL.64 [R1+0xd0], R24 ;  /* 0x0000d01801007387 */ /* 0x000fe80000100a00 */
[----:B------:R-:W3:Y:S04]  /*ba70*/  @!P0 LDG.E.U16 R23, desc[UR16][R26.64] ;  /* 0x000000101a178981 */ /* 0x000ee8000c1e1500 */
[----:B------:R-:W3:Y:S04]  /*ba80*/  LDL.LU R73, [R1+0x8e8] ;  /* 0x0008e80001497983 */ /* 0x000ee80000300800 */
[----:B------:R-:W3:Y:S01]  /*ba90*/  @!P0 LDG.E.U16 R0, desc[UR16][R20.64] ;  /* 0x0000001014008981 */ /* 0x000ee2000c1e1500 */
[----:B------:R-:W-:-:S03]  /*baa0*/  ISETP.GE.AND P0, PT, R81, RZ, PT ;  /* 0x000000ff5100720c */ /* 0x000fc60003f06270 */
[----:B------:R-:W-:Y:S04]  /*bab0*/  STL.64 [R1+0xc8], R20 ;  /* 0x0000c81401007387 */ /* 0x000fe80000100a00 */
[----:B------:R-:W3:Y:S04]  /*bac0*/  LDL.LU R81, [R1+0x8f4] ;  /* 0x0008f40001517983 */ /* 0x000ee80000300800 */
[----:B------:R-:W3:Y:S04]  /*bad0*/  LDL.LU R74, [R1+0x8f0] ;  /* 0x0008f000014a7983 */ /* 0x000ee80000300800 */
[----:B------:R-:W3:Y:S04]  /*bae0*/  LDL.LU R37, [R1+0x6c8] ;  /* 0x0006c80001257983 */ /* 0x000ee80000300800 */
[----:B------:R-:W3:Y:S04]  /*baf0*/  LDL.LU R38, [R1+0x6c4] ;  /* 0x0006c40001267983 */ /* 0x000ee80000300800 */
[----:B------:R-:W4:Y:S01]  /*bb00*/  LDL.LU R75, [R1+0x914] ;  /* 0x00091400014b7983 */ /* 0x000f220000300800 */
[----:B------:R-:W-:Y:S01]  /*bb10*/  ISETP.GE.AND P5, PT, R77, RZ, PT ;  /* 0x000000ff4d00720c */ /* 0x000fe20003fa6270 */
[----:B--2---:R-:W-:Y:S01]  /*bb20*/  @!P2 IMAD.MOV R41, RZ, RZ, -R41 ;  /* 0x000000ffff29a224 */ /* 0x004fe200078e0a29 */
[----:B------:R-:W-:-:S02]  /*bb30*/  ISETP.GE.AND P2, PT, R76, RZ, PT ;  /* 0x000000ff4c00720c */ /* 0x000fc40003f46270 */
[----:B------:R-:W2:Y:S04]  /*bb40*/  LDL.LU R76, [R1+0x910] ;  /* 0x00091000014c7983 */ /* 0x000ea80000300800 */
[----:B------:R-:W2:Y:S04]  /*bb50*/  LDL.LU R40, [R1+0x6c0] ;  /* 0x0006c00001287983 */ /* 0x000ea80000300800 */
[----:B------:R-:W4:Y:S04]  /*bb60*/  LDL.LU R39, [R1+0x6ac] ;  /* 0x0006ac0001277983 */ /* 0x000f280000300800 */
[----:B------:R-:W4:Y:S01]  /*bb70*/  LDL.LU R77, [R1+0x918] ;  /* 0x00091800014d7983 */ /* 0x000f220000300800 */
[----:B---3--:R-:W-:Y:S01]  /*bb80*/  @!P4 IMAD.MOV R38, RZ, RZ, -R38 ;  /* 0x000000ffff26c224 */ /* 0x008fe200078e0a26 */
[----:B------:R-:W-:-:S02]  /*bb90*/  ISETP.GE.AND P4, PT, R78, RZ, PT ;  /* 0x000000ff4e00720c */ /* 0x000fc40003f86270 */
[----:B------:R-:W3:Y:S04]  /*bba0*/  LDL.LU R78, [R1+0x904] ;  /* 0x00090400014e7983 */ /* 0x000ee80000300800 */
[----:B------:R-:W3:Y:S04]  /*bbb0*/  LDL.LU R4, [R1+0x6a8] ;  /* 0x0006a80001047983 */ /* 0x000ee80000300800 */
[----:B------:R-:W-:Y:S01]  /*bbc0*/  STL [R1+0x7e0], R23 ;  /* 0x0007e01701007387 */ /* 0x000fe20000100800 */
[----:B--2---:R-:W-:Y:S01]  /*bbd0*/  @!P0 IMAD.MOV R40, RZ, RZ, -R40 ;  /* 0x000000ffff288224 */ /* 0x004fe200078e0a28 */
[----:B----4-:R-:W-:Y:S01]  /*bbe0*/  ISETP.GE.AND P0, PT, R72, RZ, PT ;  /* 0x000000ff4800720c */ /* 0x010fe20003f06270 */
[----:B------:R-:W-:Y:S01]  /*bbf0*/  @!P2 IMAD.MOV R39, RZ, RZ, -R39 ;  /* 0x000000ffff27a224 */ /* 0x000fe200078e0a27 */
[----:B------:R-:W-:-:S02]  /*bc00*/  ISETP.GE.AND P2, PT, R79, RZ, PT ;  /* 0x000000ff4f00720c */ /* 0x000fc40003f46270 */
[----:B------:R-:W2:Y:S04]  /*bc10*/  LDL.LU R79, [R1+0x908] ;  /* 0x00090800014f7983 */ /* 0x000ea80000300800 */
[----:B------:R-:W-:Y:S05]  /*bc20*/  STL [R1+0x7dc], R22 ;  /* 0x0007dc1601007387 */ /* 0x000fea0000100800 */
[----:B------:R-:W-:Y:S01]  /*bc30*/  @!P0 IMAD.MOV R19, RZ, RZ, -R19 ;  /* 0x000000ffff138224 */ /* 0x000fe200078e0a13 */
[----:B------:R0:W-:Y:S01]  /*bc40*/  STL [R1+0x7d8], R0 ;  /* 0x0007d80001007387 */ /* 0x0001e20000100800 */
[----:B------:R-:W-:Y:S01]  /*bc50*/  ISETP.GE.AND P0, PT, R81, RZ, PT ;  /* 0x000000ff5100720c */ /* 0x000fe20003f06270 */
[----:B---3--:R-:W-:Y:S01]  /*bc60*/  @!P5 IMAD.MOV R4, RZ, RZ, -R4 ;  /* 0x000000ffff04d224 */ /* 0x008fe200078e0a04 */
[----:B------:R-:W-:-:S02]  /*bc70*/  ISETP.GE.AND P5, PT, R80, RZ, PT ;  /* 0x000000ff5000720c */ /* 0x000fc40003fa6270 */
[----:B------:R-:W3:Y:S04]  /*bc80*/  LDL.LU R80, [R1+0x90c] ;  /* 0x00090c0001507983 */ /* 0x000ee80000300800 */
[----:B------:R-:W4:Y:S01]  /*bc90*/  LDL.LU R81, [R1+0x8f8] ;  /* 0x0008f80001517983 */ /* 0x000f220000300800 */
[----:B------:R-:W-:Y:S01]  /*bca0*/  @!P4 IMAD.MOV R92, RZ, RZ, -R92 ;  /* 0x000000ffff5cc224 */ /* 0x000fe200078e0a5c */
[----:B------:R-:W-:-:S03]  /*bcb0*/  ISETP.GE.AND P4, PT, R73, RZ, PT ;  /* 0x000000ff4900720c */ /* 0x000fc60003f86270 */
[----:B------:R-:W-:Y:S01]  /*bcc0*/  @!P0 IMAD.MOV R15, RZ, RZ, -R15 ;  /* 0x000000ffff0f8224 */ /* 0x000fe200078e0a0f */
[----:B------:R-:W-:Y:S01]  /*bcd0*/  ISETP.GE.AND P0, PT, R77, RZ, PT ;  /* 0x000000ff4d00720c */ /* 0x000fe20003f06270 */
[----:B------:R-:W-:Y:S02]  /*bce0*/  @!P2 IMAD.MOV R18, RZ, RZ, -R18 ;  /* 0x000000ffff12a224 */ /* 0x000fe400078e0a12 */
[----:B------:R-:W-:Y:S01]  /*bcf0*/  @!P5 IMAD.MOV R17, RZ, RZ, -R17 ;  /* 0x000000ffff11d224 */ /* 0x000fe200078e0a11 */
[----:B------:R-:W-:Y:S01]  /*bd00*/  ISETP.GE.AND P5, PT, R75, RZ, PT ;  /* 0x000000ff4b00720c */ /* 0x000fe20003fa6270 */
[----:B------:R-:W4:Y:S01]  /*bd10*/  LDL.LU R72, [R1+0x8fc] ;  /* 0x0008fc0001487983 */ /* 0x000f220000300800 */
[----:B------:R-:W-:-:S03]  /*bd20*/  ISETP.GE.AND P2, PT, R74, RZ, PT ;  /* 0x000000ff4a00720c */ /* 0x000fc60003f46270 */
[----:B------:R-:W4:Y:S01]  /*bd30*/  LDL.LU R73, [R1+0x900] ;  /* 0x0009000001497983 */ /* 0x000f220000300800 */
[----:B------:R-:W-:Y:S01]  /*bd40*/  @!P4 IMAD.MOV R16, RZ, RZ, -R16 ;  /* 0x000000ffff10c224 */ /* 0x000fe200078e0a10 */
[----:B------:R-:W-:Y:S02]  /*bd50*/  ISETP.GE.AND P4, PT, R76, RZ, PT ;  /* 0x000000ff4c00720c */ /* 0x000fe40003f86270 */
[----:B------:R-:W0:Y:S01]  /*bd60*/  LDL.LU R74, [R1+0x774] ;  /* 0x00077400014a7983 */ /* 0x000e220000300800 */
[----:B------:R-:W-:-:S03]  /*bd70*/  @!P0 IMAD.MOV R11, RZ, RZ, -R11 ;  /* 0x000000ffff0b8224 */ /* 0x000fc600078e0a0b */
[----:B------:R-:W4:Y:S01]  /*bd80*/  LDL.LU R75, [R1+0x770] ;  /* 0x00077000014b7983 */ /* 0x000f220000300800 */
[----:B------:R-:W-:-:S03]  /*bd90*/  @!P5 IMAD.MOV R13, RZ, RZ, -R13 ;  /* 0x000000ffff0dd224 */ /* 0x000fc600078e0a0d */
[----:B------:R-:W4:Y:S01]  /*bda0*/  LDL.LU R76, [R1+0x76c] ;  /* 0x00076c00014c7983 */ /* 0x000f220000300800 */
[----:B------:R-:W-:Y:S02]  /*bdb0*/  @!P2 IMAD.MOV R14, RZ, RZ, -R14 ;  /* 0x000000ffff0ea224 */ /* 0x000fe400078e0a0e */
[----:B------:R-:W-:Y:S01]  /*bdc0*/  @!P4 IMAD.MOV R12, RZ, RZ, -R12 ;  /* 0x000000ffff0cc224 */ /* 0x000fe200078e0a0c */
[----:B------:R-:W4:Y:S01]  /*bdd0*/  LDL.LU R77, [R1+0x768] ;  /* 0x00076800014d7983 */ /* 0x000f220000300800 */
[----:B------:R-:W-:Y:S02]  /*bde0*/  ISETP.GE.AND P2, PT, R78, RZ, PT ;  /* 0x000000ff4e00720c */ /* 0x000fe40003f46270 */
[----:B--2---:R-:W-:Y:S02]  /*bdf0*/  ISETP.GE.AND P5, PT, R79, RZ, PT ;  /* 0x000000ff4f00720c */ /* 0x004fe40003fa6270 */
[----:B---3--:R-:W-:Y:S02]  /*be00*/  ISETP.GE.AND P4, PT, R80, RZ, PT ;  /* 0x000000ff5000720c */ /* 0x008fe40003f86270 */
[----:B----4-:R-:W-:-:S02]  /*be10*/  ISETP.GE.AND P0, PT, R81, RZ, PT ;  /* 0x000000ff5100720c */ /* 0x010fc40003f06270 */
[----:B------:R-:W2:Y:S04]  /*be20*/  LDL.LU R81, [R1+0x764] ;  /* 0x0007640001517983 */ /* 0x000ea80000300800 */
[----:B------:R-:W3:Y:S04]  /*be30*/  LDL.LU R80, [R1+0x760] ;  /* 0x0007600001507983 */ /* 0x000ee80000300800 */
[----:B------:R-:W4:Y:S04]  /*be40*/  LDL.LU R79, [R1+0x75c] ;  /* 0x00075c00014f7983 */ /* 0x000f280000300800 */
[----:B------:R-:W2:Y:S01]  /*be50*/  LDL.LU R78, [R1+0x758] ;  /* 0x00075800014e7983 */ /* 0x000ea20000300800 */
[----:B------:R-:W-:Y:S01]  /*be60*/  @!P4 IMAD.MOV R8, RZ, RZ, -R8 ;  /* 0x000000ffff08c224 */ /* 0x000fe200078e0a08 */
[----:B------:R-:W-:-:S02]  /*be70*/  ISETP.NE.AND P4, PT, R3, RZ, PT ;  /* 0x000000ff0300720c */ /* 0x000fc40003f85270 */
[----:B------:R-:W-:-:S04]  /*be80*/  LOP3.LUT R3, RZ, R3, RZ, 0x33, !PT ;  /* 0x00000003ff037212 */ /* 0x000fc800078e33ff */
[C---:B0-----:R-:W-:Y:S02]  /*be90*/  SEL R0, R3.reuse, R74, !P4 ;  /* 0x0000004a03007207 */ /* 0x041fe40006000000 */
[----:B------:R-:W-:Y:S01]  /*bea0*/  SEL R20, R3, R75, !P4 ;  /* 0x0000004b03147207 */ /* 0x000fe20006000000 */
[----:B------:R-:W-:Y:S02]  /*beb0*/  @!P5 IMAD.MOV R9, RZ, RZ, -R9 ;  /* 0x000000ffff09d224 */ /* 0x000fe400078e0a09 */
[----:B------:R0:W-:Y:S01]  /*bec0*/  STL [R1+0x8d8], R0 ;  /* 0x0008d80001007387 */ /* 0x0001e20000100800 */
[----:B------:R-:W-:-:S03]  /*bed0*/  ISETP.GE.AND P5, PT, R73, RZ, PT ;  /* 0x000000ff4900720c */ /* 0x000fc60003fa6270 */
[----:B------:R-:W3:Y:S01]  /*bee0*/  LDL.LU R73, [R1+0x754] ;  /* 0x0007540001497983 */ /* 0x000ee20000300800 */
[----:B0-----:R-:W-:-:S03]  /*bef0*/  SEL R0, R3, R76, !P4 ;  /* 0x0000004c03007207 */ /* 0x001fc60006000000 */
[----:B------:R-:W-:Y:S04]  /*bf00*/  STL [R1+0x8d4], R20 ;  /* 0x0008d41401007387 */ /* 0x000fe80000100800 */
[----:B------:R2:W-:Y:S04]  /*bf10*/  STL [R1+0x8d0], R0 ;  /* 0x0008d00001007387 */ /* 0x0005e80000100800 */
[----:B------:R-:W3:Y:S01]  /*bf20*/  LDL.LU R45, [R1+0x750] ;  /* 0x00075000012d7983 */ /* 0x000ee20000300800 */
[----:B--2---:R-:W-:-:S03]  /*bf30*/  SEL R0, R3, R78, !P4 ;  /* 0x0000004e03007207 */ /* 0x004fc60006000000 */
[----:B------:R-:W2:Y:S04]  /*bf40*/  LDL.LU R78, [R1+0x74c] ;  /* 0x00074c00014e7983 */ /* 0x000ea80000300800 */
[----:B------:R-:W2:Y:S04]  /*bf50*/  LDL.LU R53, [R1+0x748] ;  /* 0x0007480001357983 */ /* 0x000ea80000300800 */
[----:B------:R-:W2:Y:S04]  /*bf60*/  LDL.LU R46, [R1+0x744] ;  /* 0x00074400012e7983 */ /* 0x000ea80000300800 */
[----:B------:R-:W2:Y:S04]  /*bf70*/  LDL.LU R47, [R1+0x740] ;  /* 0x00074000012f7983 */ /* 0x000ea80000300800 */
[----:B------:R-:W2:Y:S04]  /*bf80*/  LDL.LU R48, [R1+0x73c] ;  /* 0x00073c0001307983 */ /* 0x000ea80000300800 */
[----:B------:R-:W4:Y:S04]  /*bf90*/  LDL.LU R57, [R1+0x738] ;  /* 0x0007380001397983 */ /* 0x000f280000300800 */
[----:B------:R-:W4:Y:S04]  /*bfa0*/  LDL.LU R59, [R1+0x734] ;  /* 0x00073400013b7983 */ /* 0x000f280000300800 */
[----:B------:R-:W4:Y:S04]  /*bfb0*/  LDL.LU R50, [R1+0x730] ;  /* 0x0007300001327983 */ /* 0x000f280000300800 */
[----:B------:R-:W4:Y:S04]  /*bfc0*/  LDL.LU R51, [R1+0x72c] ;  /* 0x00072c0001337983 */ /* 0x000f280000300800 */
[----:B------:R-:W4:Y:S04]  /*bfd0*/  LDL.LU R52, [R1+0x728] ;  /* 0x0007280001347983 */ /* 0x000f280000300800 */
[----:B------:R-:W4:Y:S04]  /*bfe0*/  LDL.LU R62, [R1+0x724] ;  /* 0x00072400013e7983 */ /* 0x000f280000300800 */
[----:B------:R-:W4:Y:S04]  /*bff0*/  LDL.LU R60, [R1+0x720] ;  /* 0x00072000013c7983 */ /* 0x000f280000300800 */
[----:B------:R-:W4:Y:S04]  /*c000*/  LDL.LU R58, [R1+0x71c] ;  /* 0x00071c00013a7983 */ /* 0x000f280000300800 */
[----:B------:R-:W4:Y:S01]  /*c010*/  LDL.LU R61, [R1+0x718] ;  /* 0x00071800013d7983 */ /* 0x000f220000300800 */
[----:B------:R-:W-:-:S03]  /*c020*/  SEL R49, R3, R77, !P4 ;  /* 0x0000004d03317207 */ /* 0x000fc60006000000 */
[----:B------:R-:W4:Y:S04]  /*c030*/  LDL.LU R63, [R1+0x714] ;  /* 0x00071400013f7983 */ /* 0x000f280000300800 */
[----:B------:R-:W4:Y:S04]  /*c040*/  LDL.LU R64, [R1+0x710] ;  /* 0x0007100001407983 */ /* 0x000f280000300800 */
[----:B------:R-:W4:Y:S04]  /*c050*/  LDL.LU R65, [R1+0x70c] ;  /* 0x00070c0001417983 */ /* 0x000f280000300800 */
[----:B------:R-:W4:Y:S04]  /*c060*/  LDL.LU R66, [R1+0x708] ;  /* 0x0007080001427983 */ /* 0x000f280000300800 */
[----:B------:R-:W4:Y:S04]  /*c070*/  LDL.LU R77, [R1+0x704] ;  /* 0x00070400014d7983 */ /* 0x000f280000300800 */
[----:B------:R-:W4:Y:S04]  /*c080*/  LDL.LU R76, [R1+0x700] ;  /* 0x00070000014c7983 */ /* 0x000f280000300800 */
[----:B------:R-:W4:Y:S01]  /*c090*/  LDL.LU R67, [R1+0x6fc] ;  /* 0x0006fc0001437983 */ /* 0x000f220000300800 */
[----:B---3--:R-:W-:-:S03]  /*c0a0*/  SEL R56, R3, R73, !P4 ;  /* 0x0000004903387207 */ /* 0x008fc60006000000 */
[----:B------:R-:W3:Y:S01]  /*c0b0*/  LDL.LU R75, [R1+0x6f8] ;  /* 0x0006f800014b7983 */ /* 0x000ee20000300800 */
[----:B------:R-:W-:-:S03]  /*c0c0*/  @!P2 IMAD.MOV R10, RZ, RZ, -R10 ;  /* 0x000000ffff0aa224 */ /* 0x000fc600078e0a0a */
[----:B------:R-:W3:Y:S01]  /*c0d0*/  LDL.LU R68, [R1+0x6f4] ;  /* 0x0006f40001447983 */ /* 0x000ee20000300800 */
[----:B------:R-:W-:-:S03]  /*c0e0*/  ISETP.GE.AND P2, PT, R72, RZ, PT ;  /* 0x000000ff4800720c */ /* 0x000fc60003f46270 */
[----:B------:R-:W3:Y:S04]  /*c0f0*/  LDL.LU R74, [R1+0x6f0] ;  /* 0x0006f000014a7983 */ /* 0x000ee80000300800 */
[----:B------:R-:W3:Y:S04]  /*c100*/  LDL.LU R73, [R1+0x6ec] ;  /* 0x0006ec0001497983 */ /* 0x000ee80000300800 */
[----:B------:R-:W3:Y:S04]  /*c110*/  LDL.LU R69, [R1+0x6e8] ;  /* 0x0006e80001457983 */ /* 0x000ee80000300800 */
[----:B------:R-:W3:Y:S04]  /*c120*/  LDL.LU R70, [R1+0x6e4] ;  /* 0x0006e40001467983 */ /* 0x000ee80000300800 */
[----:B------:R-:W3:Y:S04]  /*c130*/  LDL.LU R72, [R1+0x6e0] ;  /* 0x0006e00001487983 */ /* 0x000ee80000300800 */
[----:B------:R-:W3:Y:S01]  /*c140*/  LDL.LU R71, [R1+0x6d8] ;  /* 0x0006d80001477983 */ /* 0x000ee20000300800 */
[----:B--2---:R-:W-:-:S03]  /*c150*/  SEL R21, R3, R48, !P4 ;  /* 0x0000003003157207 */ /* 0x004fc60006000000 */
[----:B------:R-:W2:Y:S01]  /*c160*/  LDL.LU R48, [R1+0x6dc] ;  /* 0x0006dc0001307983 */ /* 0x000ea20000300800 */
[----:B------:R-:W-:Y:S02]  /*c170*/  @!P6 IMAD.MOV R37, RZ, RZ, -R37 ;  /* 0x000000ffff25e224 */ /* 0x000fe400078e0a25 */
[----:B------:R-:W-:Y:S02]  /*c180*/  @!P0 IMAD.MOV R7, RZ, RZ, -R7 ;  /* 0x000000ffff078224 */ /* 0x000fe400078e0a07 */
[----:B------:R-:W-:Y:S02]  /*c190*/  @!P2 IMAD.MOV R6, RZ, RZ, -R6 ;  /* 0x000000ffff06a224 */ /* 0x000fe400078e0a06 */
[----:B------:R-:W-:Y:S01]  /*c1a0*/  @!P5 IMAD.MOV R5, RZ, RZ, -R5 ;  /* 0x000000ffff05d224 */ /* 0x000fe200078e0a05 */
[C---:B------:R-:W-:Y:S02]  /*c1b0*/  SEL R20, R3.reuse, R45, !P4 ;  /* 0x0000002d03147207 */ /* 0x040fe40006000000 */
[----:B------:R-:W-:-:S02]  /*c1c0*/  SEL R22, R3, R46, !P4 ;  /* 0x0000002e03167207 */ /* 0x000fc40006000000 */
[C---:B------:R-:W-:Y:S02]  /*c1d0*/  SEL R24, R3.reuse, R47, !P4 ;  /* 0x0000002f03187207 */ /* 0x040fe40006000000 */
[C---:B----4-:R-:W-:Y:S02]  /*c1e0*/  SEL R23, R3.reuse, R50, !P4 ;  /* 0x0000003203177207 */ /* 0x050fe40006000000 */
[C---:B------:R-:W-:Y:S02]  /*c1f0*/  SEL R25, R3.reuse, R51, !P4 ;  /* 0x0000003303197207 */ /* 0x040fe40006000000 */
[C---:B------:R-:W-:Y:S02]  /*c200*/  SEL R26, R3.reuse, R52, !P4 ;  /* 0x00000034031a7207 */ /* 0x040fe40006000000 */
[C---:B------:R-:W-:Y:S02]  /*c210*/  SEL R81, R3.reuse, R81, !P4 ;  /* 0x0000005103517207 */ /* 0x040fe40006000000 */
[----:B------:R-:W-:-:S02]  /*c220*/  SEL R80, R3, R80, !P4 ;  /* 0x0000005003507207 */ /* 0x000fc40006000000 */
[C---:B------:R-:W-:Y:S02]  /*c230*/  SEL R79, R3.reuse, R79, !P4 ;  /* 0x0000004f034f7207 */ /* 0x040fe40006000000 */
[C---:B------:R-:W-:Y:S02]  /*c240*/  SEL R78, R3.reuse, R78, !P4 ;  /* 0x0000004e034e7207 */ /* 0x040fe40006000000 */
        /* <DEDUP_REMOVED lines=8> */
[----:B------:R-:W0:Y:S01]  /*c2d0*/  LDC R92, c[0x0][0x3a0] ;  /* 0x0000e800ff5c7b82 */ /* 0x000e220000000800 */
[C---:B------:R-:W-:Y:S02]  /*c2e0*/  SEL R30, R3.reuse, R66, !P4 ;  /* 0x00000042031e7207 */ /* 0x040fe40006000000 */
[----:B------:R-:W-:-:S02]  /*c2f0*/  SEL R28, R3, R64, !P4 ;  /* 0x00000040031c7207 */ /* 0x000fc40006000000 */
[C---:B---3--:R-:W-:Y:S02]  /*c300*/  SEL R33, R3.reuse, R68, !P4 ;  /* 0x0000004403217207 */ /* 0x048fe40006000000 */
        /* <DEDUP_REMOVED lines=34> */
[----:B------:R-:W-:Y:S01]  /*c530*/  SEL R47, R3, R5, !P4 ;  /* 0x00000005032f7207 */ /* 0x000fe20006000000 */
[----:B------:R-:W-:Y:S01]  /*c540*/  IMAD R12, R90, 0x37, RZ ;  /* 0x000000375a0c7824 */ /* 0x000fe200078e02ff */
[----:B------:R-:W-:-:S03]  /*c550*/  PRMT R55, RZ, 0x7610, R55 ;  /* 0x00007610ff377816 */ /* 0x000fc60000000037 */
[----:B------:R-:W-:Y:S01]  /*c560*/  IMAD.WIDE R16, R12, 0x2, R86 ;  /* 0x000000020c107825 */ /* 0x000fe200078e0256 */
[----:B------:R-:W-:-:S03]  /*c570*/  PRMT R4, RZ, 0x7610, R4 ;  /* 0x00007610ff047816 */ /* 0x000fc60000000004 */
[----:B------:R-:W-:-:S04]  /*c580*/  IMAD.WIDE R18, R12, 0x2, R88 ;  /* 0x000000020c127825 */ /* 0x000fc800078e0258 */
[----:B------:R-:W-:-:S04]  /*c590*/  IMAD.WIDE R14, R12, 0x2, R84 ;  /* 0x000000020c0e7825 */ /* 0x000fc800078e0254 */
[----:B------:R-:W-:Y:S01]  /*c5a0*/  IMAD.WIDE R12, R12, 0x2, R82 ;  /* 0x000000020c0c7825 */ /* 0x000fe200078e0252 */
[----:B--2---:R-:W-:-:S03]  /*c5b0*/  SEL R48, R3, R48, !P4 ;  /* 0x0000003003307207 */ /* 0x004fc60006000000 */
[----:B0-----:R-:W-:-:S05]  /*c5c0*/  VIADD R3, R92, 0xffffffc8 ;  /* 0xffffffc85c037836 */ /* 0x001fca0000000000 */
[----:B------:R-:W-:-:S13]  /*c5d0*/  ISETP.GE.U32.AND P0, PT, R3, 0x7fffff89, PT ;  /* 0x7fffff890300780c */ /* 0x000fda0003f06070 */
[----:B------:R-:W2:Y:S04]  /*c5e0*/  @!P0 LDG.E.U16 R55, desc[UR16][R16.64] ;  /* 0x0000001010378981 */ /* 0x000ea8000c1e1500 */
[----:B------:R-:W3:Y:S01]  /*c5f0*/  @!P0 LDG.E.U16 R4, desc[UR16][R12.64] ;  /* 0x000000100c048981 */ /* 0x000ee2000c1e1500 */
[----:B------:R-:W-:Y:S01]  /*c600*/  VIADD R3, R92, 0xffffffc0 ;  /* 0xffffffc05c037836 */ /* 0x000fe20000000000 */
[----:B------:R-:W-:Y:S02]  /*c610*/  PRMT R6, RZ, 0x7610, R6 ;  /* 0x00007610ff067816 */ /* 0x000fe40000000006 */
[----:B------:R-:W-:Y:S01]  /*c620*/  PRMT R5, RZ, 0x7610, R5 ;  /* 0x00007610ff057816 */ /* 0x000fe20000000005 */
[----:B------:R0:W-:Y:S01]  /*c630*/  STL.64 [R1+0x1170], R18 ;  /* 0x0011701201007387 */ /* 0x0001e20000100a00 */
[----:B------:R-:W-:-:S03]  /*c640*/  ISETP.GE.U32.AND P2, PT, R3, 0x7fffff81, PT ;  /* 0x7fffff810300780c */ /* 0x000fc60003f46070 */
[----:B------:R-:W4:Y:S04]  /*c650*/  @!P0 LDG.E.U16 R6, desc[UR16][R18.64] ;  /* 0x0000001012068981 */ /* 0x000f28000c1e1500 */
[----:B------:R1:W3:Y:S04]  /*c660*/  @!P0 LDG.E.U16 R5, desc[UR16][R14.64] ;  /* 0x000000100e058981 */ /* 0x0002e8000c1e1500 */
[----:B--2---:R-:W-:Y:S04]  /*c670*/  STL [R1+0x1344], R55 ;  /* 0x0013443701007387 */ /* 0x004fe80000100800 */
[----:B------:R-:W-:Y:S04]  /*c680*/  STL.64 [R1+0x1180], R16 ;  /* 0x0011801001007387 */ /* 0x000fe80000100a00 */
[----:B------:R2:W-:Y:S04]  /*c690*/  STL.64 [R1+0x1188], R14 ;  /* 0x0011880e01007387 */ /* 0x0005e80000100a00 */
[----:B------:R-:W4:Y:S04]  /*c6a0*/  LDL.LU R3, [R1+0x828] ;  /* 0x0008280001037983 */ /* 0x000f280000300800 */
[----:B0-----:R-:W4:Y:S04]  /*c6b0*/  LDL.LU R18, [R1+0x7d0] ;  /* 0x0007d00001127983 */ /* 0x001f280000300800 */
[----:B--2---:R-:W2:Y:S04]  /*c6c0*/  LDL.LU R14, [R1+0x7cc] ;  /* 0x0007cc00010e7983 */ /* 0x004ea80000300800 */
[----:B------:R-:W2:Y:S04]  /*c6d0*/  LDL.LU R92, [R1+0x7c8] ;  /* 0x0007c800015c7983 */ /* 0x000ea80000300800 */
[----:B------:R0:W-:Y:S01]  /*c6e0*/  STL.64 [R1+0x1190], R12 ;  /* 0x0011900c01007387 */ /* 0x0001e20000100a00 */
[----:B-1----:R-:W-:-:S02]  /*c6f0*/  PRMT R15, RZ, 0x7610, R15 ;  /* 0x00007610ff0f7816 */ /* 0x002fc4000000000f */
[----:B------:R-:W-:Y:S01]  /*c700*/  PRMT R16, RZ, 0x7610, R16 ;  /* 0x00007610ff107816 */ /* 0x000fe20000000010 */
[----:B0-----:R-:W2:Y:S04]  /*c710*/  LDL.LU R13, [R1+0x7d4] ;  /* 0x0007d400010d7983 */ /* 0x001ea80000300800 */
[----:B---3--:R0:W-:Y:S02]  /*c720*/  STL [R1+0x6c4], R4 ;  /* 0x0006c40401007387 */ /* 0x0081e40000100800 */
[----:B0-----:R-:W-:-:S04]  /*c730*/  IMAD R4, R90, 0x3f, RZ ;  /* 0x0000003f5a047824 */ /* 0x001fc800078e02ff */
[----:B------:R-:W-:-:S04]  /*c740*/  IMAD.WIDE R10, R4, 0x2, R88 ;  /* 0x00000002040a7825 */ /* 0x000fc800078e0258 */
[----:B------:R-:W-:Y:S01]  /*c750*/  IMAD.WIDE R8, R4, 0x2, R86 ;  /* 0x0000000204087825 */ /* 0x000fe200078e0256 */
[----:B------:R-:W3:Y:S04]  /*c760*/  @!P2 LDG.E.U16 R15, desc[UR16][R10.64] ;  /* 0x000000100a0fa981 */ /* 0x000ee8000c1e1500 */
[----:B------:R-:W2:Y:S01]  /*c770*/  @!P2 LDG.E.U16 R16, desc[UR16][R8.64] ;  /* 0x000000100810a981 */ /* 0x000ea2000c1e1500 */
[----:B------:R-:W-:-:S03]  /*c780*/  PRMT R54, RZ, 0x7610, R54 ;  /* 0x00007610ff367816 */ /* 0x000fc60000000036 */
[----:B------:R-:W-:Y:S01]  /*c790*/  STL.64 [R1+0x11a0], R88 ;  /* 0x0011a05801007387 */ /* 0x000fe20000100a00 */
[----:B------:R-:W-:-:S03]  /*c7a0*/  PRMT R93, RZ, 0x7610, R93 ;  /* 0x00007610ff5d7816 */ /* 0x000fc6000000005d */
[----:B------:R-:W-:Y:S04]  /*c7b0*/  STL.64 [R1+0x11b0], R86 ;  /* 0x0011b05601007387 */ /* 0x000fe80000100a00 */
[----:B----4-:R0:W-:Y:S04]  /*c7c0*/  STL [R1+0x6ac], R6 ;  /* 0x0006ac0601007387 */ /* 0x0101e80000100800 */
[----:B------:R-:W-:Y:S04]  /*c7d0*/  STL.64 [R1+0x11c0], R84 ;  /* 0x0011c05401007387 */ /* 0x000fe80000100a00 */
[----:B------:R1:W-:Y:S01]  /*c7e0*/  STL [R1+0x6c0], R5 ;  /* 0x0006c00501007387 */ /* 0x0003e20000100800 */
[----:B0-----:R-:W-:-:S05]  /*c7f0*/  IMAD.WIDE R6, R4, 0x2, R84 ;  /* 0x0000000204067825 */ /* 0x001fca00078e0254 */
[----:B------:R-:W4:Y:S01]  /*c800*/  @!P2 LDG.E.U16 R54, desc[UR16][R6.64] ;  /* 0x000000100636a981 */ /* 0x000f22000c1e1500 */
[----:B-1----:R-:W-:-:S05]  /*c810*/  IMAD.WIDE R4, R4, 0x2, R82 ;  /* 0x0000000204047825 */ /* 0x002fca00078e0252 */
[----:B------:R-:W4:Y:S04]  /*c820*/  @!P2 LDG.E.U16 R93, desc[UR16][R4.64] ;  /* 0x00000010045da981 */ /* 0x000f28000c1e1500 */
[----:B------:R-:W-:Y:S04]  /*c830*/  STL.64 [R1+0x11d0], R82 ;  /* 0x0011d05201007387 */ /* 0x000fe80000100a00 */
[----:B---3--:R0:W-:Y:S04]  /*c840*/  STL [R1+0x6c8], R15 ;  /* 0x0006c80f01007387 */ /* 0x0081e80000100800 */
[----:B0-----:R-:W3:Y:S04]  /*c850*/  LDL.LU R15, [R1+0x7c4] ;  /* 0x0007c400010f7983 */ /* 0x001ee80000300800 */
[----:B------:R-:W-:Y:S04]  /*c860*/  STL.64 [R1+0x11d8], R10 ;  /* 0x0011d80a01007387 */ /* 0x000fe80000100a00 */
[----:B--2---:R0:W-:Y:S04]  /*c870*/  STL [R1+0x6cc], R16 ;  /* 0x0006cc1001007387 */ /* 0x0041e80000100800 */
[----:B0-----:R-:W2:Y:S04]  /*c880*/  LDL.LU R16, [R1+0x7c0] ;  /* 0x0007c00001107983 */ /* 0x001ea80000300800 */
[----:B------:R-:W2:Y:S04]  /*c890*/  LDL.LU R17, [R1+0x7bc] ;  /* 0x0007bc0001117983 */ /* 0x000ea80000300800 */
[----:B------:R-:W2:Y:S01]  /*c8a0*/  LDL.LU R19, [R1+0x7b8] ;  /* 0x0007b80001137983 */ /* 0x000ea20000300800 */
[----:B------:R-:W-:-:S03]  /*c8b0*/  LOP3.LUT R55, R2, 0x60, RZ, 0x3c, !PT ;  /* 0x0000006002377812 */ /* 0x000fc600078e3cff */
[----:B------:R-:W-:Y:S04]  /*c8c0*/  STL.64 [R1+0x11e0], R8 ;  /* 0x0011e00801007387 */ /* 0x000fe80000100a00 */
[----:B----4-:R-:W-:Y:S04]  /*c8d0*/  STL [R1+0x1320], R54 ;  /* 0x0013203601007387 */ /* 0x010fe80000100800 */
[----:B------:R-:W-:Y:S04]  /*c8e0*/  STL.64 [R1+0x11f0], R6 ;  /* 0x0011f00601007387 */ /* 0x000fe80000100a00 */
[----:B------:R-:W-:Y:S04]  /*c8f0*/  STL [R1+0x1310], R93 ;  /* 0x0013105d01007387 */ /* 0x000fe80000100800 */
[----:B------:R-:W-:Y:S04]  /*c900*/  STL.64 [R1+0x1200], R4 ;  /* 0x0012000401007387 */ /* 0x000fe80000100a00 */
[----:B------:R0:W-:Y:S04]  /*c910*/  STS.U16 [R55+UR5+0xc700], R3 ;  /* 0x00c7000337007988 */ /* 0x0001e80008000405 */
[----:B------:R-:W4:Y:S04]  /*c920*/  LDL.LU R86, [R1+0x7b4] ;  /* 0x0007b40001567983 */ /* 0x000f280000300800 */
[----:B------:R-:W-:Y:S04]  /*c930*/  STS.U16 [R55+UR5+0xb00], R13 ;  /* 0x000b000d37007988 */ /* 0x000fe80008000405 */
[----:B0-----:R-:W4:Y:S04]  /*c940*/  LDL.LU R3, [R1+0x7b0] ;  /* 0x0007b00001037983 */ /* 0x001f280000300800 */
[----:B------:R-:W4:Y:S04]  /*c950*/  LDL.LU R87, [R1+0x7ac] ;  /* 0x0007ac0001577983 */ /* 0x000f280000300800 */
[----:B------:R0:W-:Y:S04]  /*c960*/  STS.U16 [R55+UR5+0x4b00], R18 ;  /* 0x004b001237007988 */ /* 0x0001e80008000405 */
[----:B------:R-:W4:Y:S04]  /*c970*/  LDL.LU R88, [R1+0x7a8] ;  /* 0x0007a80001587983 */ /* 0x000f280000300800 */
[----:B------:R-:W-:Y:S04]  /*c980*/  STS.U16 [R55+UR5+0x8b00], R14 ;  /* 0x008b000e37007988 */ /* 0x000fe80008000405 */
[----:B0-----:R-:W4:Y:S04]  /*c990*/  LDL.LU R18, [R1+0x7a4] ;  /* 0x0007a40001127983 */ /* 0x001f280000300800 */
[----:B------:R-:W4:Y:S04]  /*c9a0*/  LDL.LU R89, [R1+0x7a0] ;  /* 0x0007a00001597983 */ /* 0x000f280000300800 */
[----:B------:R0:W-:Y:S04]  /*c9b0*/  STS.U16 [R55+UR5+0xcb00], R92 ;  /* 0x00cb005c37007988 */ /* 0x0001e80008000405 */
[----:B0-----:R-:W4:Y:S04]  /*c9c0*/  LDL.LU R92, [R1+0x79c] ;  /* 0x00079c00015c7983 */ /* 0x001f280000300800 */
[----:B------:R-:W4:Y:S04]  /*c9d0*/  LDL.LU R12, [R1+0x798] ;  /* 0x00079800010c7983 */ /* 0x000f280000300800 */
[----:B------:R-:W4:Y:S04]  /*c9e0*/  LDL.LU R13, [R1+0x794] ;  /* 0x00079400010d7983 */ /* 0x000f280000300800 */
[----:B------:R-:W4:Y:S04]  /*c9f0*/  LDL.LU R14, [R1+0x790] ;  /* 0x00079000010e7983 */ /* 0x000f280000300800 */
[----:B---3--:R0:W-:Y:S04]  /*ca00*/  STS.U16 [R55+UR5+0xf00], R15 ;  /* 0x000f000f37007988 */ /* 0x0081e80008000405 */
[----:B0-----:R-:W3:Y:S04]  /*ca10*/  LDL.LU R15, [R1+0x78c] ;  /* 0x00078c00010f7983 */ /* 0x001ee80000300800 */
[----:B--2---:R0:W-:Y:S04]  /*ca20*/  STS.U16 [R55+UR5+0x4f00], R16 ;  /* 0x004f001037007988 */ /* 0x0041e80008000405 */
[----:B------:R1:W-:Y:S04]  /*ca30*/  STS.U16 [R55+UR5+0x8f00], R17 ;  /* 0x008f001137007988 */ /* 0x0003e80008000405 */
[----:B------:R2:W-:Y:S04]  /*ca40*/  STS.U16 [R55+UR5+0xcf00], R19 ;  /* 0x00cf001337007988 */ /* 0x0005e80008000405 */
[----:B0-----:R-:W3:Y:S04]  /*ca50*/  LDL.LU R16, [R1+0x788] ;  /* 0x0007880001107983 */ /* 0x001ee80000300800 */
[----:B-1----:R-:W3:Y:S04]  /*ca60*/  LDL.LU R17, [R1+0x784] ;  /* 0x0007840001117983 */ /* 0x002ee80000300800 */
[----:B--2---:R-:W2:Y:S04]  /*ca70*/  LDL.LU R19, [R1+0x780] ;  /* 0x0007800001137983 */ /* 0x004ea80000300800 */
[----:B----4-:R-:W-:Y:S04]  /*ca80*/  STS.U16 [R55+UR5+0x1300], R86 ;  /* 0x0013005637007988 */ /* 0x010fe80008000405 */
[----:B------:R0:W-:Y:S04]  /*ca90*/  STS.U16 [R55+UR5+0x5300], R3 ;  /* 0x0053000337007988 */ /* 0x0001e80008000405 */
[----:B------:R-:W-:Y:S04]  /*caa0*/  STS.U16 [R55+UR5+0x9300], R87 ;  /* 0x0093005737007988 */ /* 0x000fe80008000405 */
[----:B0-----:R-:W4:Y:S04]  /*cab0*/  LDL.LU R3, [R1+0x778] ;  /* 0x0007780001037983 */ /* 0x001f280000300800 */
[----:B------:R-:W-:Y:S04]  /*cac0*/  STS.U16 [R55+UR5+0xd300], R88 ;  /* 0x00d3005837007988 */ /* 0x000fe80008000405 */
[----:B------:R0:W-:Y:S04]  /*cad0*/  STS.U16 [R55+UR5+0x1700], R18 ;  /* 0x0017001237007988 */ /* 0x0001e80008000405 */
[----:B------:R-:W-:Y:S04]  /*cae0*/  STS.U16 [R55+UR5+0x5700], R89 ;  /* 0x0057005937007988 */ /* 0x000fe80008000405 */
[----:B0-----:R-:W4:Y:S04]  /*caf0*/  LDL.LU R18, [R1+0x8c0] ;  /* 0x0008c00001127983 */ /* 0x001f280000300800 */
[----:B------:R0:W-:Y:S04]  /*cb00*/  STS.U16 [R55+UR5+0x9700], R92 ;  /* 0x0097005c37007988 */ /* 0x0001e80008000405 */
[----:B------:R-:W-:Y:S04]  /*cb10*/  STS.U16 [R55+UR5+0xd700], R12 ;  /* 0x00d7000c37007988 */ /* 0x000fe80008000405 */
[----:B------:R-:W-:Y:S04]  /*cb20*/  STS.U16 [R55+UR5+0x1b00], R13 ;  /* 0x001b000d37007988 */ /* 0x000fe80008000405 */
[----:B------:R-:W-:Y:S04]  /*cb30*/  STS.U16 [R55+UR5+0x5b00], R14 ;  /* 0x005b000e37007988 */ /* 0x000fe80008000405 */
[----:B0-----:R-:W4:Y:S04]  /*cb40*/  LDL.LU R92, [R1+0x8bc] ;  /* 0x0008bc00015c7983 */ /* 0x001f280000300800 */
[----:B---3--:R-:W-:Y:S04]  /*cb50*/  STS.U16 [R55+UR5+0x9b00], R15 ;  /* 0x009b000f37007988 */ /* 0x008fe80008000405 */
[----:B------:R-:W-:Y:S04]  /*cb60*/  STS.U16 [R55+UR5+0xdb00], R16 ;  /* 0x00db001037007988 */ /* 0x000fe80008000405 */
[----:B------:R-:W-:Y:S04]  /*cb70*/  STS.U16 [R55+UR5+0x1f00], R17 ;  /* 0x001f001137007988 */ /* 0x000fe80008000405 */
[----:B--2---:R-:W-:Y:S04]  /*cb80*/  STS.U16 [R55+UR5+0x5f00], R19 ;  /* 0x005f001337007988 */ /* 0x004fe80008000405 */
[----:B------:R0:W-:Y:S04]  /*cb90*/  STS.U16 [R55+UR5+0x9f00], R91 ;  /* 0x009f005b37007988 */ /* 0x0001e80008000405 */
[----:B0-----:R-:W2:Y:S04]  /*cba0*/  LDL.LU R91, [R1+0x1354] ;  /* 0x00135400015b7983 */ /* 0x001ea80000300800 */
[----:B------:R-:W3:Y:S01]  /*cbb0*/  LDL.LU R19, [R1+0x8c4] ;  /* 0x0008c40001137983 */ /* 0x000ee20000300800 */
[----:B------:R-:W-:-:S03]  /*cbc0*/  LOP3.LUT R4, R2, 0x70, RZ, 0x3c, !PT ;  /* 0x0000007002047812 */ /* 0x000fc600078e3cff */
[----:B------:R-:W-:Y:S04]  /*cbd0*/  STL [R1+0x1248], R2 ;  /* 0x0012480201007387 */ /* 0x000fe80000100800 */
[----:B------:R-:W-:Y:S04]  /*cbe0*/  STL [R1+0xbdc], R4 ;  /* 0x000bdc0401007387 */ /* 0x000fe80000100800 */
[----:B------:R-:W3:Y:S04]  /*cbf0*/  LDL.LU R6, [R1+0x8c8] ;  /* 0x0008c80001067983 */ /* 0x000ee80000300800 */
[----:B------:R-:W3:Y:S04]  /*cc00*/  LDL.LU R7, [R1+0x824] ;  /* 0x0008240001077983 */ /* 0x000ee80000300800 */
[----:B------:R-:W3:Y:S04]  /*cc10*/  LDL.LU R54, [R1+0x820] ;  /* 0x0008200001367983 */ /* 0x000ee80000300800 */
[----:B----4-:R0:W-:Y:S04]  /*cc20*/  STS.U16 [R55+UR5+0xdf00], R3 ;  /* 0x00df000337007988 */ /* 0x0101e80008000405 */
[----:B------:R1:W-:Y:S04]  /*cc30*/  STS.U16 [R4+UR5+0x380], R18 ;  /* 0x0003801204007988 */ /* 0x0003e80008000405 */
[----:B------:R-:W-:Y:S04]  /*cc40*/  STS.U16 [R4+UR5+0x4380], R92 ;  /* 0x0043805c04007988 */ /* 0x000fe80008000405 */
[----:B--2---:R-:W-:Y:S04]  /*cc50*/  STL.64 [R1+0x1210], R90 ;  /* 0x0012105a01007387 */ /* 0x004fe80000100a00 */
        /* <DEDUP_REMOVED lines=18> */
[----:B0-----:R-:W4:Y:S04]  /*cd80*/  LDL.LU R55, [R1+0x8d8] ;  /* 0x0008d80001377983 */ /* 0x001f280000300800 */
[----:B-1----:R-:W4:Y:S04]  /*cd90*/  LDL.LU R18, [R1+0x8d4] ;  /* 0x0008d40001127983 */ /* 0x002f280000300800 */
[----:B---3--:R0:W-:Y:S04]  /*cda0*/  STS.U16 [R4+UR5+0x8380], R19 ;  /* 0x0083801304007988 */ /* 0x0081e80008000405 */
[----:B0-----:R-:W3:Y:S01]  /*cdb0*/  LDL.LU R19, [R1+0x8d0] ;  /* 0x0008d00001137983 */ /* 0x001ee20000300800 */
[----:B------:R-:W0:Y:S03]  /*cdc0*/  S2R R3, SR_TID.X ;  /* 0x0000000000037919 */ /* 0x000e260000002100 */
[----:B------:R-:W-:Y:S04]  /*cdd0*/  STS.U16 [R4+UR5+0xc380], R6 ;  /* 0x00c3800604007988 */ /* 0x000fe80008000405 */
[----:B------:R-:W-:Y:S04]  /*cde0*/  STS.U16 [R4+UR5+0x780], R7 ;  /* 0x0007800704007988 */ /* 0x000fe80008000405 */
[----:B------:R-:W-:Y:S01]  /*cdf0*/  STS.U16 [R4+UR5+0x4780], R54 ;  /* 0x0047803604007988 */ /* 0x000fe20008000405 */
[----:B0-----:R-:W-:-:S05]  /*ce00*/  LOP3.LUT R3, R3, 0x3f, RZ, 0xc0, !PT ;  /* 0x0000003f03037812 */ /* 0x001fca00078ec0ff */
[----:B------:R-:W-:-:S05]  /*ce10*/  IMAD R3, R3, R91, RZ ;  /* 0x0000005b03037224 */ /* 0x000fca00078e02ff */
[----:B------:R-:W-:Y:S01]  /*ce20*/  LEA R92, P0, R3, UR14, 0x1 ;  /* 0x0000000e035c7c11 */ /* 0x000fe2000f8008ff */
[----:B------:R-:W-:Y:S01]  /*ce30*/  IMAD R2, R81, UR4, RZ ;  /* 0x0000000451027c24 */ /* 0x000fe2000f8e02ff */
[----:B------:R-:W0:Y:S02]  /*ce40*/  LDCU UR14, c[0x0][0x3b0] ;  /* 0x00007600ff0e77ac */ /* 0x000e240008000800 */
[----:B------:R-:W-:Y:S01]  /*ce50*/  LEA.HI.X.SX32 R3, R3, UR15, 0x1, P0 ;  /* 0x0000000f03037c11 */ /* 0x000fe200080f0eff */
[----:B------:R-:W-:Y:S01]  /*ce60*/  IMAD R49, R49, UR4, RZ ;  /* 0x0000000431317c24 */ /* 0x000fe2000f8e02ff */
[----:B------:R-:W1:Y:S01]  /*ce70*/  LDCU UR15, c[0x0][0x3b0] ;  /* 0x00007600ff0f77ac */ /* 0x000e620008000800 */
[----:B------:R-:W-:Y:S02]  /*ce80*/  IMAD R0, R0, UR4, RZ ;  /* 0x0000000400007c24 */ /* 0x000fe4000f8e02ff */
[----:B------:R-:W-:Y:S02]  /*ce90*/  IMAD R56, R56, UR4, RZ ;  /* 0x0000000438387c24 */ /* 0x000fe4000f8e02ff */
[----:B------:R-:W-:-:S02]  /*cea0*/  IMAD R20, R20, UR4, RZ ;  /* 0x0000000414147c24 */ /* 0x000fc4000f8e02ff */
[----:B------:R-:W-:Y:S02]  /*ceb0*/  IMAD R53, R53, UR4, RZ ;  /* 0x0000000435357c24 */ /* 0x000fe4000f8e02ff */
[----:B------:R-:W-:Y:S02]  /*cec0*/  IMAD R22, R22, UR4, RZ ;  /* 0x0000000416167c24 */ /* 0x000fe4000f8e02ff */
[----:B------:R-:W-:Y:S02]  /*ced0*/  IMAD R24, R24, UR9, RZ ;  /* 0x0000000918187c24 */ /* 0x000fe4000f8e02ff */
        /* <DEDUP_REMOVED lines=14> */
[----:B------:R-:W-:Y:S01]  /*cfc0*/  IMAD R5, R76, UR29, RZ ;  /* 0x0000001d4c057c24 */ /* 0x000fe2000f8e02ff */
[----:B--2---:R-:W-:Y:S04]  /*cfd0*/  STS.U16 [R4+UR5+0x8780], R8 ;  /* 0x0087800804007988 */ /* 0x004fe80008000405 */
[----:B----4-:R-:W-:Y:S04]  /*cfe0*/  STS.U16 [R4+UR5+0xc780], R9 ;  /* 0x00c7800904007988 */ /* 0x010fe80008000405 */
        /* <DEDUP_REMOVED lines=13> */
[----:B------:R-:W-:Y:S04]  /*d0c0*/  STS.U16 [R4+UR5+0x5780], R15 ;  /* 0x0057800f04007988 */ /* 0x000fe80008000405 */
[----:B------:R-:W-:Y:S04]  /*d0d0*/  STS.U16 [R4+UR5+0x9780], R16 ;  /* 0x0097801004007988 */ /* 0x000fe80008000405 */
[----:B------:R4:W-:Y:S01]  /*d0e0*/  STS.U16 [R4+UR5+0xd780], R17 ;  /* 0x00d7801104007988 */ /* 0x0009e20008000405 */
[----:B--2---:R-:W-:-:S02]  /*d0f0*/  IMAD R14, R55, UR4, RZ ;  /* 0x00000004370e7c24 */ /* 0x004fc4000f8e02ff */
[----:B----4-:R-:W-:Y:S02]  /*d100*/  IMAD R17, R79, UR4, RZ ;  /* 0x000000044f117c24 */ /* 0x010fe4000f8e02ff */
[----:B------:R-:W-:Y:S02]  /*d110*/  IMAD R79, R52, UR57, RZ ;  /* 0x00000039344f7c24 */ /* 0x000fe4000f8e02ff */
[----:B------:R-:W-:Y:S01]  /*d120*/  IMAD R52, R51, UR58, RZ ;  /* 0x0000003a33347c24 */ /* 0x000fe2000f8e02ff */
[----:B------:R-:W-:Y:S01]  /*d130*/  LEA R51, P0, R14, R92, 0x1 ;  /* 0x0000005c0e337211 */ /* 0x000fe200078008ff */
[----:B------:R-:W-:-:S03]  /*d140*/  IMAD R16, R18, UR4, RZ ;  /* 0x0000000412107c24 */ /* 0x000fc6000f8e02ff */
[----:B------:R-:W-:Y:S01]  /*d150*/  STL [R1+0x71c], R52 ;  /* 0x00071c3401007387 */ /* 0x000fe20000100800 */
[----:B------:R-:W-:-:S03]  /*d160*/  IMAD R13, R50, UR59, RZ ;  /* 0x0000003b320d7c24 */ /* 0x000fc6000f8e02ff */
[----:B------:R2:W-:Y:S01]  /*d170*/  STL [R1+0x9f8], R51 ;  /* 0x0009f83301007387 */ /* 0x0005e20000100800 */
[----:B---3--:R-:W-:Y:S01]  /*d180*/  IMAD R15, R19, UR4, RZ ;  /* 0x00000004130f7c24 */ /* 0x008fe2000f8e02ff */
[-C--:B------:R-:W-:Y:S01]  /*d190*/  LEA R50, P4, R16, R92.reuse, 0x1 ;  /* 0x0000005c10327211 */ /* 0x080fe200078808ff */
[----:B------:R-:W-:Y:S02]  /*d1a0*/  IMAD R18, R80, UR4, RZ ;  /* 0x0000000450127c24 */ /* 0x000fe4000f8e02ff */
[----:B--2---:R-:W-:Y:S01]  /*d1b0*/  IMAD R51, R48, UR61, RZ ;  /* 0x0000003d30337c24 */ /* 0x004fe2000f8e02ff */
[----:B------:R-:W-:Y:S02]  /*d1c0*/  LEA.HI.X.SX32 R48, R14, R3, 0x1, P0 ;  /* 0x000000030e307211 */ /* 0x000fe400000f0eff */
[-C--:B------:R-:W-:Y:S02]  /*d1d0*/  LEA R14, P5, R15, R92.reuse, 0x1 ;  /* 0x0000005c0f0e7211 */ /* 0x080fe400078a08ff */
[----:B------:R-:W-:Y:S01]  /*d1e0*/  STL [R1+0x70c], R51 ;  /* 0x00070c3301007387 */ /* 0x000fe20000100800 */
[----:B------:R-:W-:-:S03]  /*d1f0*/  LEA R54, P0, R2, R92, 0x1 ;  /* 0x0000005c02367211 */ /* 0x000fc600078008ff */
[----:B------:R-:W-:Y:S04]  /*d200*/  STL [R1+0x9f4], R48 ;  /* 0x0009f43001007387 */ /* 0x000fe80000100800 */
[----:B------:R2:W-:Y:S01]  /*d210*/  STL [R1+0xa00], R50 ;  /* 0x000a003201007387 */ /* 0x0005e20000100800 */
[----:B------:R-:W-:-:S03]  /*d220*/  LEA.HI.X.SX32 R16, R16, R3, 0x1, P4 ;  /* 0x0000000310107211 */ /* 0x000fc600020f0eff */
[----:B------:R-:W-:Y:S01]  /*d230*/  STL [R1+0xa08], R14 ;  /* 0x000a080e01007387 */ /* 0x000fe20000100800 */
[-C--:B--2---:R-:W-:Y:S02]  /*d240*/  LEA R50, P2, R18, R92.reuse, 0x1 ;  /* 0x0000005c12327211 */ /* 0x084fe400078408ff */
[----:B------:R-:W-:-:S03]  /*d250*/  LEA R48, P6, R49, R92, 0x1 ;  /* 0x0000005c31307211 */ /* 0x000fc600078c08ff */
[----:B------:R2:W-:Y:S04]  /*d260*/  STL [R1+0xa20], R50 ;  /* 0x000a203201007387 */ /* 0x0005e80000100800 */
[----:B------:R-:W-:Y:S01]  /*d270*/  STL [R1+0xa18], R54 ;  /* 0x000a183601007387 */ /* 0x000fe20000100800 */
[----:B------:R-:W-:-:S03]  /*d280*/  LEA.HI.X.SX32 R15, R15, R3, 0x1, P5 ;  /* 0x000000030f0f7211 */ /* 0x000fc600028f0eff */
[----:B------:R-:W-:Y:S04]  /*d290*/  STL [R1+0x1330], R54 ;  /* 0x0013303601007387 */ /* 0x000fe80000100800 */
[----:B------:R3:W-:Y:S01]  /*d2a0*/  STL [R1+0x9fc], R16 ;  /* 0x0009fc1001007387 */ /* 0x0007e20000100800 */
[-C--:B--2---:R-:W-:Y:S02]  /*d2b0*/  LEA R50, P5, R0, R92.reuse, 0x1 ;  /* 0x0000005c00327211 */ /* 0x084fe400078a08ff */
[-C--:B------:R-:W-:Y:S01]  /*d2c0*/  LEA.HI.X.SX32 R49, R49, R3.reuse, 0x1, P6 ;  /* 0x0000000331317211 */ /* 0x080fe200030f0eff */
[----:B------:R-:W-:Y:S01]  /*d2d0*/  STL [R1+0xa10], R48 ;  /* 0x000a103001007387 */ /* 0x000fe20000100800 */
[----:B------:R-:W-:Y:S02]  /*d2e0*/  LEA.HI.X.SX32 R2, R2, R3, 0x1, P0 ;  /* 0x0000000302027211 */ /* 0x000fe400000f0eff */
[-C--:B---3--:R-:W-:Y:S01]  /*d2f0*/  LEA R16, P4, R17, R92.reuse, 0x1 ;  /* 0x0000005c11107211 */ /* 0x088fe200078808ff */
[----:B------:R-:W-:Y:S01]  /*d300*/  IMAD R19, R78, UR4, RZ ;  /* 0x000000044e137c24 */ /* 0x000fe2000f8e02ff */
[----:B------:R-:W-:-:S03]  /*d310*/  LEA R93, P6, R56, R92, 0x1 ;  /* 0x0000005c385d7211 */ /* 0x000fc600078c08ff */
[----:B------:R-:W-:Y:S04]  /*d320*/  STL [R1+0xa28], R16 ;  /* 0x000a281001007387 */ /* 0x000fe80000100800 */
[----:B------:R-:W-:Y:S04]  /*d330*/  STL [R1+0xa04], R15 ;  /* 0x000a040f01007387 */ /* 0x000fe80000100800 */
[----:B------:R2:W-:Y:S04]  /*d340*/  STL.64 [R1+0x1220], R14 ;  /* 0x0012200e01007387 */ /* 0x0005e80000100a00 */
[----:B------:R-:W-:Y:S04]  /*d350*/  STL [R1+0xa30], R50 ;  /* 0x000a303201007387 */ /* 0x000fe80000100800 */
[----:B------:R-:W-:Y:S04]  /*d360*/  STL [R1+0xa0c], R49 ;  /* 0x000a0c3101007387 */ /* 0x000fe80000100800 */
[----:B------:R3:W-:Y:S01]  /*d370*/  STL [R1+0xa14], R2 ;  /* 0x000a140201007387 */ /* 0x0007e20000100800 */
[----:B--2---:R-:W-:-:S02]  /*d380*/  LEA.HI.X.SX32 R14, R18, R3, 0x1, P2 ;  /* 0x00000003120e7211 */ /* 0x004fc400010f0eff */
[----:B------:R-:W-:Y:S01]  /*d390*/  LEA R18, P2, R19, R92, 0x1 ;  /* 0x0000005c13127211 */ /* 0x000fe200078408ff */
[----:B------:R-:W-:Y:S01]  /*d3a0*/  STL [R1+0xa38], R93 ;  /* 0x000a385d01007387 */ /* 0x000fe20000100800 */
[----:B------:R-:W-:-:S03]  /*d3b0*/  LEA.HI.X.SX32 R17, R17, R3, 0x1, P4 ;  /* 0x0000000311117211 */ /* 0x000fc600020f0eff */
[----:B------:R-:W-:Y:S01]  /*d3c0*/  STL [R1+0x1348], R93 ;  /* 0x0013485d01007387 */ /* 0x000fe20000100800 */
[----:B---3--:R-:W-:-:S03]  /*d3d0*/  LEA R2, P0, R20, R92, 0x1 ;  /* 0x0000005c14027211 */ /* 0x008fc600078008ff */
[----:B------:R-:W-:Y:S01]  /*d3e0*/  STL.64 [R1+0x1230], R48 ;  /* 0x0012303001007387 */ /* 0x000fe20000100a00 */
[----:B------:R-:W-:-:S03]  /*d3f0*/  LEA R52, P4, R53, R92, 0x1 ;  /* 0x0000005c35347211 */ /* 0x000fc600078808ff */
[----:B------:R-:W-:Y:S01]  /*d400*/  STL [R1+0xa1c], R14 ;  /* 0x000a1c0e01007387 */ /* 0x000fe20000100800 */
[----:B------:R-:W-:-:S03]  /*d410*/  LEA.HI.X.SX32 R51, R0, R3, 0x1, P5 ;  /* 0x0000000300337211 */ /* 0x000fc600028f0eff */
[----:B------:R-:W-:Y:S01]  /*d420*/  STL [R1+0xa40], R2 ;  /* 0x000a400201007387 */ /* 0x000fe20000100800 */
[----:B------:R-:W-:-:S03]  /*d430*/  LEA R0, P5, R22, R92, 0x1 ;  /* 0x0000005c16007211 */ /* 0x000fc600078a08ff */
[----:B------:R2:W-:Y:S04]  /*d440*/  STL [R1+0x12e0], R2 ;  /* 0x0012e00201007387 */ /* 0x0005e80000100800 */
[----:B------:R-:W-:Y:S04]  /*d450*/  STL [R1+0xa48], R18 ;  /* 0x000a481201007387 */ /* 0x000fe80000100800 */
[----:B------:R-:W-:Y:S01]  /*d460*/  STL [R1+0xa24], R17 ;  /* 0x000a241101007387 */ /* 0x000fe20000100800 */
[----:B--2---:R-:W-:-:S03]  /*d470*/  LEA.HI.X.SX32 R2, R56, R3, 0x1, P6 ;  /* 0x0000000338027211 */ /* 0x004fc600030f0eff */
[----:B------:R2:W-:Y:S01]  /*d480*/  STL.64 [R1+0x1240], R16 ;  /* 0x0012401001007387 */ /* 0x0005e20000100a00 */
[----:B------:R-:W-:-:S03]  /*d490*/  LEA R48, P6, R24, R92, 0x1 ;  /* 0x0000005c18307211 */ /* 0x000fc600078c08ff */
[----:B------:R-:W-:Y:S04]  /*d4a0*/  STL [R1+0xa50], R52 ;  /* 0x000a503401007387 */ /* 0x000fe80000100800 */
[----:B------:R-:W-:Y:S01]  /*d4b0*/  STL [R1+0xa2c], R51 ;  /* 0x000a2c3301007387 */ /* 0x000fe20000100800 */
[----:B------:R-:W-:-:S03]  /*d4c0*/  LEA.HI.X.SX32 R19, R19, R3, 0x1, P2 ;  /* 0x0000000313137211 */ /* 0x000fc600010f0eff */
[----:B------:R-:W-:Y:S01]  /*d4d0*/  STL [R1+0xa34], R2 ;  /* 0x000a340201007387 */ /* 0x000fe20000100800 */
[----:B--2---:R-:W-:Y:S02]  /*d4e0*/  LEA.HI.X.SX32 R16, R20, R3, 0x1, P0 ;  /* 0x0000000314107211 */ /* 0x004fe400000f0eff */
[-C--:B------:R-:W-:Y:S01]  /*d4f0*/  LEA R20, P0, R21, R92.reuse, 0x1 ;  /* 0x0000005c15147211 */ /* 0x080fe200078008ff */
[----:B------:R-:W-:Y:S04]  /*d500*/  STL [R1+0xa58], R0 ;  /* 0x000a580001007387 */ /* 0x000fe80000100800 */
[----:B------:R2:W-:Y:S01]  /*d510*/  STL [R1+0x134c], R0 ;  /* 0x00134c0001007387 */ /* 0x0005e20000100800 */
[----:B------:R-:W-:-:S03]  /*d520*/  LEA R56, P2, R57, R92, 0x1 ;  /* 0x0000005c39387211 */ /* 0x000fc600078408ff */
[----:B------:R-:W-:Y:S01]  /*d530*/  STL.64 [R1+0x1250], R50 ;  /* 0x0012503201007387 */ /* 0x000fe20000100a00 */
[----:B------:R-:W-:-:S03]  /*d540*/  LEA.HI.X.SX32 R53, R53, R3, 0x1, P4 ;  /* 0x0000000335357211 */ /* 0x000fc600020f0eff */
[----:B------:R-:W-:Y:S04]  /*d550*/  STL [R1+0xa60], R48 ;  /* 0x000a603001007387 */ /* 0x000fe80000100800 */
[----:B------:R-:W-:Y:S01]  /*d560*/  STL [R1+0xa3c], R16 ;  /* 0x000a3c1001007387 */ /* 0x000fe20000100800 */
[----:B--2---:R-:W-:-:S03]  /*d570*/  LEA.HI.X.SX32 R0, R22, R3, 0x1, P5 ;  /* 0x0000000316007211 */ /* 0x004fc600028f0eff */
[----:B------:R-:W-:Y:S01]  /*d580*/  STL.64 [R1+0x12a0], R16 ;  /* 0x0012a01001007387 */ /* 0x000fe20000100a00 */
[----:B------:R-:W-:-:S03]  /*d590*/  LEA R80, P4, R59, R92, 0x1 ;  /* 0x0000005c3b507211 */ /* 0x000fc600078808ff */
[----:B------:R-:W-:Y:S01]  /*d5a0*/  STL [R1+0xa68], R20 ;  /* 0x000a681401007387 */ /* 0x000fe20000100800 */
[----:B------:R-:W-:-:S03]  /*d5b0*/  LEA R22, P5, R23, R92, 0x1 ;  /* 0x0000005c17167211 */ /* 0x000fc600078a08ff */
[----:B------:R-:W-:Y:S01]  /*d5c0*/  STL [R1+0xa44], R19 ;  /* 0x000a441301007387 */ /* 0x000fe20000100800 */
[----:B------:R-:W-:-:S03]  /*d5d0*/  LEA.HI.X.SX32 R49, R24, R3, 0x1, P6 ;  /* 0x0000000318317211 */ /* 0x000fc600030f0eff */
[----:B------:R-:W-:Y:S04]  /*d5e0*/  STL.64 [R1+0x1260], R18 ;  /* 0x0012601201007387 */ /* 0x000fe80000100a00 */
[----:B------:R-:W-:Y:S01]  /*d5f0*/  STL [R1+0x1350], R18 ;  /* 0x0013501201007387 */ /* 0x000fe20000100800 */
[----:B------:R-:W-:-:S03]  /*d600*/  LEA R24, P6, R25, R92, 0x1 ;  /* 0x0000005c19187211 */ /* 0x000fc600078c08ff */
[----:B------:R-:W-:Y:S01]  /*d610*/  STL [R1+0xa70], R56 ;  /* 0x000a703801007387 */ /* 0x000fe20000100800 */
[----:B------:R-:W-:-:S03]  /*d620*/  LEA.HI.X.SX32 R21, R21, R3, 0x1, P0 ;  /* 0x0000000315157211 */ /* 0x000fc600000f0eff */
[----:B------:R-:W-:Y:S01]  /*d630*/  STL [R1+0xa4c], R53 ;  /* 0x000a4c3501007387 */ /* 0x000fe20000100800 */
[----:B------:R-:W-:-:S03]  /*d640*/  IMAD R12, R58, UR56, RZ ;  /* 0x000000383a0c7c24 */ /* 0x000fc6000f8e02ff */
[----:B------:R2:W-:Y:S01]  /*d650*/  STL [R1+0xa54], R0 ;  /* 0x000a540001007387 */ /* 0x0005e20000100800 */
[----:B------:R-:W-:-:S03]  /*d660*/  LEA R58, P0, R26, R92, 0x1 ;  /* 0x0000005c1a3a7211 */ /* 0x000fc600078008ff */
[----:B------:R-:W-:Y:S01]  /*d670*/  STL [R1+0xa78], R80 ;  /* 0x000a785001007387 */ /* 0x000fe20000100800 */
[----:B------:R-:W-:-:S03]  /*d680*/  LEA.HI.X.SX32 R57, R57, R3, 0x1, P2 ;  /* 0x0000000339397211 */ /* 0x000fc600010f0eff */
[----:B------:R-:W-:Y:S01]  /*d690*/  STL.64 [R1+0x1270], R52 ;  /* 0x0012703401007387 */ /* 0x000fe20000100a00 */
[----:B------:R-:W-:-:S03]  /*d6a0*/  LEA R2, P2, R62, R92, 0x1 ;  /* 0x0000005c3e027211 */ /* 0x000fc600078408ff */
[----:B------:R-:W-:Y:S01]  /*d6b0*/  STL [R1+0xa80], R22 ;  /* 0x000a801601007387 */ /* 0x000fe20000100800 */
[----:B------:R-:W-:-:S03]  /*d6c0*/  LEA.HI.X.SX32 R81, R59, R3, 0x1, P4 ;  /* 0x000000033b517211 */ /* 0x000fc600020f0eff */
[----:B------:R-:W-:Y:S04]  /*d6d0*/  STL [R1+0xa5c], R49 ;  /* 0x000a5c3101007387 */ /* 0x000fe80000100800 */
[----:B------:R-:W-:Y:S04]  /*d6e0*/  STL.64 [R1+0x1278], R48 ;  /* 0x0012783001007387 */ /* 0x000fe80000100a00 */
[----:B------:R-:W-:Y:S01]  /*d6f0*/  STL [R1+0xa88], R24 ;  /* 0x000a881801007387 */ /* 0x000fe20000100800 */
[----:B------:R-:W-:-:S03]  /*d700*/  LEA.HI.X.SX32 R23, R23, R3, 0x1, P5 ;  /* 0x0000000317177211 */ /* 0x000fc600028f0eff */
[----:B------:R-:W-:Y:S04]  /*d710*/  STL [R1+0xa64], R21 ;  /* 0x000a641501007387 */ /* 0x000fe80000100800 */
[----:B------:R-:W-:Y:S01]  /*d720*/  STL.64 [R1+0x1280], R20 ;  /* 0x0012801401007387 */ /* 0x000fe20000100a00 */
[----:B------:R-:W-:-:S03]  /*d730*/  LEA.HI.X.SX32 R25, R25, R3, 0x1, P6 ;  /* 0x0000000319197211 */ /* 0x000fc600030f0eff */
[----:B------:R-:W-:Y:S01]  /*d740*/  STL [R1+0xa90], R58 ;  /* 0x000a903a01007387 */ /* 0x000fe20000100800 */
[----:B------:R-:W-:-:S03]  /*d750*/  LEA.HI.X.SX32 R59, R26, R3, 0x1, P0 ;  /* 0x000000031a3b7211 */ /* 0x000fc600000f0eff */
[----:B------:R-:W-:Y:S01]  /*d760*/  STL [R1+0xa6c], R57 ;  /* 0x000a6c3901007387 */ /* 0x000fe20000100800 */
[----:B------:R-:W-:-:S03]  /*d770*/  LEA R14, P0, R60, R92, 0x1 ;  /* 0x0000005c3c0e7211 */ /* 0x000fc600078008ff */
[----:B------:R-:W-:Y:S04]  /*d780*/  STL [R1+0xa98], R2 ;  /* 0x000a980201007387 */ /* 0x000fe80000100800 */
[----:B------:R-:W-:Y:S01]  /*d790*/  STL [R1+0xa74], R81 ;  /* 0x000a745101007387 */ /* 0x000fe20000100800 */
[----:B--2---:R-:W-:-:S03]  /*d7a0*/  LEA.HI.X.SX32 R0, R62, R3, 0x1, P2 ;  /* 0x000000033e007211 */ /* 0x004fc600010f0eff */
[----:B------:R-:W-:Y:S04]  /*d7b0*/  STL.64 [R1+0x12f8], R80 ;  /* 0x0012f85001007387 */ /* 0x000fe80000100a00 */
[----:B------:R-:W-:Y:S01]  /*d7c0*/  STL.64 [R1+0x1290], R56 ;  /* 0x0012903801007387 */ /* 0x000fe20000100a00 */
[----:B------:R-:W-:-:S03]  /*d7d0*/  LEA R26, P4, R27, R92, 0x1 ;  /* 0x0000005c1b1a7211 */ /* 0x000fc600078808ff */
[----:B------:R-:W-:Y:S01]  /*d7e0*/  STL [R1+0xa7c], R23 ;  /* 0x000a7c1701007387 */ /* 0x000fe20000100800 */
[----:B------:R-:W-:-:S03]  /*d7f0*/  LEA.HI.X.SX32 R15, R60, R3, 0x1, P0 ;  /* 0x000000033c0f7211 */ /* 0x000fc600000f0eff */
[----:B------:R-:W-:Y:S04]  /*d800*/  STL.64 [R1+0x12b0], R22 ;  /* 0x0012b01601007387 */ /* 0x000fe80000100a00 */
[----:B------:R-:W-:Y:S04]  /*d810*/  STL [R1+0xa84], R25 ;  /* 0x000a841901007387 */ /* 0x000fe80000100800 */
[----:B------:R-:W-:Y:S04]  /*d820*/  STL.64 [R1+0x12c0], R24 ;  /* 0x0012c01801007387 */ /* 0x000fe80000100a00 */
[----:B------:R-:W-:Y:S04]  /*d830*/  STL [R1+0xaa0], R14 ;  /* 0x000aa00e01007387 */ /* 0x000fe80000100800 */
[----:B------:R-:W-:Y:S01]  /*d840*/  STL [R1+0xa8c], R59 ;  /* 0x000a8c3b01007387 */ /* 0x000fe20000100800 */
[----:B------:R-:W-:-:S03]  /*d850*/  LEA.HI.X.SX32 R27, R27, R3, 0x1, P4 ;  /* 0x000000031b1b7211 */ /* 0x000fc600020f0eff */
[----:B------:R-:W-:Y:S01]  /*d860*/  STL [R1+0xa94], R0 ;  /* 0x000a940001007387 */ /* 0x000fe20000100800 */
[----:B------:R-:W-:-:S03]  /*d870*/  LEA R60, P0, R61, R92, 0x1 ;  /* 0x0000005c3d3c7211 */ /* 0x000fc600078008ff */
[----:B------:R-:W-:Y:S04]  /*d880*/  STL.64 [R1+0x12c8], R58 ;  /* 0x0012c83a01007387 */ /* 0x000fe80000100a00 */
[----:B------:R-:W-:Y:S04]  /*d890*/  STL [R1+0xaa8], R26 ;  /* 0x000aa81a01007387 */ /* 0x000fe80000100800 */
[----:B------:R-:W-:Y:S01]  /*d8a0*/  STL [R1+0xa9c], R15 ;  /* 0x000a9c0f01007387 */ /* 0x000fe20000100800 */
[----:B------:R-:W-:-:S03]  /*d8b0*/  LEA R90, P4, R28, R92, 0x1 ;  /* 0x0000005c1c5a7211 */ /* 0x000fc600078808ff */
[----:B------:R2:W-:Y:S01]  /*d8c0*/  STL.64 [R1+0x12d0], R14 ;  /* 0x0012d00e01007387 */ /* 0x0005e20000100a00 */
[-C--:B------:R-:W-:Y:S01]  /*d8d0*/  LEA.HI.X.SX32 R61, R61, R3.reuse, 0x1, P0 ;  /* 0x000000033d3d7211 */ /* 0x080fe200000f0eff */
[----:B------:R-:W-:Y:S02]  /*d8e0*/  IMAD R4, R77, UR28, RZ ;  /* 0x0000001c4d047c24 */ /* 0x000fe4000f8e02ff */
[----:B------:R-:W-:Y:S01]  /*d8f0*/  STL [R1+0xaa4], R27 ;  /* 0x000aa41b01007387 */ /* 0x000fe20000100800 */
[----:B------:R-:W-:-:S03]  /*d900*/  LEA.HI.X.SX32 R91, R28, R3, 0x1, P4 ;  /* 0x000000031c5b7211 */ /* 0x000fc600020f0eff */
[----:B------:R3:W-:Y:S01]  /*d910*/  STL.64 [R1+0x12d8], R26 ;  /* 0x0012d81a01007387 */ /* 0x0007e20000100a00 */
[----:B--2---:R-:W-:-:S04]  /*d920*/  LEA R15, P2, R32, R92, 0x1 ;  /* 0x0000005c200f7211 */ /* 0x004fc800078408ff */
[----:B------:R-:W-:Y:S01]  /*d930*/  LEA.HI.X.SX32 R14, R32, R3, 0x1, P2 ;  /* 0x00000003200e7211 */ /* 0x000fe200010f0eff */
[----:B------:R-:W-:Y:S01]  /*d940*/  STL [R1+0xab8], R15 ;  /* 0x000ab80f01007387 */ /* 0x000fe20000100800 */
[----:B------:R-:W-:-:S03]  /*d950*/  LEA R28, P0, R29, R92, 0x1 ;  /* 0x0000005c1d1c7211 */ /* 0x000fc600078008ff */
[----:B------:R-:W-:Y:S01]  /*d960*/  STL [R1+0xab0], R60 ;  /* 0x000ab03c01007387 */ /* 0x000fe20000100800 */
[----:B------:R-:W-:-:S03]  /*d970*/  LEA R58, P4, R4, R92, 0x1 ;  /* 0x0000005c043a7211 */ /* 0x000fc600078808ff */
[----:B------:R-:W-:Y:S01]  /*d980*/  STL [R1+0xac0], R90 ;  /* 0x000ac05a01007387 */ /* 0x000fe20000100800 */
[----:B------:R-:W-:-:S03]  /*d990*/  LEA R62, P2, R30, R92, 0x1 ;  /* 0x0000005c1e3e7211 */ /* 0x000fc600078408ff */
[----:B------:R-:W-:Y:S01]  /*d9a0*/  STL [R1+0xaac], R61 ;  /* 0x000aac3d01007387 */ /* 0x000fe20000100800 */
[----:B------:R-:W-:-:S03]  /*d9b0*/  IMAD R31, R31, UR30, RZ ;  /* 0x0000001e1f1f7c24 */ /* 0x000fc6000f8e02ff */
[----:B------:R-:W-:Y:S01]  /*d9c0*/  STL.64 [R1+0x1308], R60 ;  /* 0x0013083c01007387 */ /* 0x000fe20000100a00 */
[----:B------:R-:W-:Y:S01]  /*d9d0*/  IMAD R6, R75, UR31, RZ ;  /* 0x0000001f4b067c24 */ /* 0x000fe2000f8e02ff */
[-C--:B------:R-:W-:Y:S02]  /*d9e0*/  LEA.HI.X.SX32 R29, R29, R3.reuse, 0x1, P0 ;  /* 0x000000031d1d7211 */ /* 0x080fe400000f0eff */
[----:B------:R-:W-:Y:S01]  /*d9f0*/  STL [R1+0xab4], R14 ;  /* 0x000ab40e01007387 */ /* 0x000fe20000100800 */
[----:B------:R-:W-:Y:S01]  /*da00*/  IMAD R55, R63, UR53, RZ ;  /* 0x000000353f377c24 */ /* 0x000fe2000f8e02ff */
[-C--:B------:R-:W-:Y:S02]  /*da10*/  LEA.HI.X.SX32 R59, R4, R3.reuse, 0x1, P4 ;  /* 0x00000003043b7211 */ /* 0x080fe400020f0eff */
[----:B------:R-:W-:Y:S01]  /*da20*/  STL.64 [R1+0x1318], R14 ;  /* 0x0013180e01007387 */ /* 0x000fe20000100a00 */
[----:B------:R-:W-:-:S03]  /*da30*/  LEA.HI.X.SX32 R63, R30, R3, 0x1, P2 ;  /* 0x000000031e3f7211 */ /* 0x000fc600010f0eff */
[----:B------:R-:W-:Y:S01]  /*da40*/  STL [R1+0xabc], R91 ;  /* 0x000abc5b01007387 */ /* 0x000fe20000100800 */
[-C--:B------:R-:W-:Y:S01]  /*da50*/  LEA R4, P0, R5, R92.reuse, 0x1 ;  /* 0x0000005c05047211 */ /* 0x080fe200078008ff */
[----:B------:R-:W-:Y:S02]  /*da60*/  IMAD R33, R33, UR32, RZ ;  /* 0x0000002021217c24 */ /* 0x000fe4000f8e02ff */
[----:B------:R2:W-:Y:S01]  /*da70*/  STL.64 [R1+0x1328], R90 ;  /* 0x0013285a01007387 */ /* 0x0005e20000100a00 */
[----:B------:R-:W-:Y:S01]  /*da80*/  IMAD R8, R73, UR34, RZ ;  /* 0x0000002249087c24 */ /* 0x000fe2000f8e02ff */
[-C--:B------:R-:W-:Y:S02]  /*da90*/  LEA R30, P2, R31, R92.reuse, 0x1 ;  /* 0x0000005c1f1e7211 */ /* 0x080fe400078408ff */
[----:B------:R-:W-:Y:S01]  /*daa0*/  STL [R1+0xac8], R28 ;  /* 0x000ac81c01007387 */ /* 0x000fe20000100800 */
[----:B------:R-:W-:Y:S01]  /*dab0*/  IMAD R73, R64, UR51, RZ ;  /* 0x0000003340497c24 */ /* 0x000fe2000f8e02ff */
[----:B------:R-:W-:-:S02]  /*dac0*/  LEA R64, P4, R6, R92, 0x1 ;  /* 0x0000005c06407211 */ /* 0x000fc400078808ff */
[----:B------:R-:W-:Y:S01]  /*dad0*/  STL [R1+0xad8], R58 ;  /* 0x000ad83a01007387 */ /* 0x000fe20000100800 */
[----:B------:R-:W-:Y:S01]  /*dae0*/  IMAD R7, R74, UR33, RZ ;  /* 0x000000214a077c24 */ /* 0x000fe2000f8e02ff */
[----:B------:R-:W-:Y:S02]  /*daf0*/  LEA.HI.X.SX32 R5, R5, R3, 0x1, P0 ;  /* 0x0000000305057211 */ /* 0x000fe400000f0eff */
[----:B------:R-:W-:Y:S01]  /*db00*/  STL [R1+0xad0], R62 ;  /* 0x000ad03e01007387 */ /* 0x000fe20000100800 */
[----:B------:R-:W-:-:S03]  /*db10*/  IMAD R9, R72, UR37, RZ ;  /* 0x0000002548097c24 */ /* 0x000fc6000f8e02ff */
[----:B------:R-:W-:Y:S01]  /*db20*/  STL [R1+0xac4], R29 ;  /* 0x000ac41d01007387 */ /* 0x000fe20000100800 */
[----:B------:R-:W-:Y:S01]  /*db30*/  IMAD R72, R65, UR48, RZ ;  /* 0x0000003041487c24 */ /* 0x000fe2000f8e02ff */
[----:B------:R-:W-:Y:S02]  /*db40*/  LEA.HI.X.SX32 R31, R31, R3, 0x1, P2 ;  /* 0x000000031f1f7211 */ /* 0x000fe400010f0eff */
[----:B------:R4:W-:Y:S01]  /*db50*/  STL.64 [R1+0x1338], R28 ;  /* 0x0013381c01007387 */ /* 0x0009e20000100a00 */
[----:B------:R-:W-:-:S03]  /*db60*/  LEA R19, P0, R33, R92, 0x1 ;  /* 0x0000005c21137211 */ /* 0x000fc600078008ff */
[----:B------:R-:W-:Y:S01]  /*db70*/  STL [R1+0xacc], R63 ;  /* 0x000acc3f01007387 */ /* 0x000fe20000100800 */
[----:B------:R-:W-:Y:S01]  /*db80*/  LEA.HI.X.SX32 R65, R6, R3, 0x1, P4 ;  /* 0x0000000306417211 */ /* 0x000fe200020f0eff */
[----:B------:R-:W-:Y:S02]  /*db90*/  IMAD R66, R66, UR35, RZ ;  /* 0x0000002342427c24 */ /* 0x000fe4000f8e02ff */
[----:B------:R-:W-:Y:S01]  /*dba0*/  STL [R1+0xad4], R59 ;  /* 0x000ad43b01007387 */ /* 0x000fe20000100800 */
[-C--:B------:R-:W-:Y:S01]  /*dbb0*/  LEA R6, P2, R7, R92.reuse, 0x1 ;  /* 0x0000005c07067211 */ /* 0x080fe200078408ff */
[----:B------:R-:W-:Y:S02]  /*dbc0*/  IMAD R34, R34, UR36, RZ ;  /* 0x0000002422227c24 */ /* 0x000fe4000f8e02ff */
[----:B------:R-:W-:Y:S01]  /*dbd0*/  STL [R1+0xae0], R4 ;  /* 0x000ae00401007387 */ /* 0x000fe20000100800 */
[----:B------:R-:W-:-:S03]  /*dbe0*/  LEA R32, P4, R8, R92, 0x1 ;  /* 0x0000005c08207211 */ /* 0x000fc600078808ff */
[----:B------:R-:W-:Y:S01]  /*dbf0*/  STL [R1+0xae8], R30 ;  /* 0x000ae81e01007387 */ /* 0x000fe20000100800 */
[----:B------:R-:W-:-:S03]  /*dc00*/  LEA.HI.X.SX32 R24, R33, R3, 0x1, P0 ;  /* 0x0000000321187211 */ /* 0x000fc600000f0eff */
[----:B------:R-:W-:Y:S01]  /*dc10*/  STL [R1+0xadc], R5 ;  /* 0x000adc0501007387 */ /* 0x000fe20000100800 */
[----:B------:R-:W-:-:S03]  /*dc20*/  LEA.HI.X.SX32 R7, R7, R3, 0x1, P2 ;  /* 0x0000000307077211 */ /* 0x000fc600010f0eff */
[----:B------:R-:W-:Y:S01]  /*dc30*/  STL [R1+0xaf0], R64 ;  /* 0x000af04001007387 */ /* 0x000fe20000100800 */
[----:B------:R-:W-:-:S03]  /*dc40*/  LEA.HI.X.SX32 R33, R8, R3, 0x1, P4 ;  /* 0x0000000308217211 */ /* 0x000fc600020f0eff */
[----:B------:R-:W-:Y:S01]  /*dc50*/  STL [R1+0xae4], R31 ;  /* 0x000ae41f01007387 */ /* 0x000fe20000100800 */
[-C--:B------:R-:W-:Y:S01]  /*dc60*/  LEA R76, P0, R66, R92.reuse, 0x1 ;  /* 0x0000005c424c7211 */ /* 0x080fe200078008ff */
[----:B------:R-:W-:Y:S02]  /*dc70*/  IMAD R35, R35, UR38, RZ ;  /* 0x0000002623237c24 */ /* 0x000fe4000f8e02ff */
[----:B------:R-:W-:Y:S01]  /*dc80*/  STL [R1+0xaec], R65 ;  /* 0x000aec4101007387 */ /* 0x000fe20000100800 */
[----:B------:R-:W-:Y:S01]  /*dc90*/  IMAD R10, R71, UR40, RZ ;  /* 0x00000028470a7c24 */ /* 0x000fe2000f8e02ff */
[-C--:B------:R-:W-:Y:S02]  /*dca0*/  LEA R50, P2, R34, R92.reuse, 0x1 ;  /* 0x0000005c22327211 */ /* 0x080fe400078408ff */
[----:B------:R-:W-:Y:S01]  /*dcb0*/  STL [R1+0xaf8], R19 ;  /* 0x000af81301007387 */ /* 0x000fe20000100800 */
[----:B------:R-:W-:Y:S01]  /*dcc0*/  LEA R8, P4, R9, R92, 0x1 ;  /* 0x0000005c09087211 */ /* 0x000fe200078808ff */
[----:B------:R-:W-:-:S02]  /*dcd0*/  IMAD R36, R36, UR39, RZ ;  /* 0x0000002724247c24 */ /* 0x000fc4000f8e02ff */
[----:B------:R-:W-:Y:S01]  /*dce0*/  STL [R1+0xb00], R6 ;  /* 0x000b000601007387 */ /* 0x000fe20000100800 */
[----:B------:R-:W-:-:S03]  /*dcf0*/  LEA.HI.X.SX32 R77, R66, R3, 0x1, P0 ;  /* 0x00000003424d7211 */ /* 0x000fc600000f0eff */
[----:B------:R-:W-:Y:S01]  /*dd00*/  STL [R1+0xaf4], R24 ;  /* 0x000af41801007387 */ /* 0x000fe20000100800 */
[----:B------:R-:W-:-:S03]  /*dd10*/  LEA.HI.X.SX32 R51, R34, R3, 0x1, P2 ;  /* 0x0000000322337211 */ /* 0x000fc600010f0eff */
[----:B------:R-:W-:Y:S01]  /*dd20*/  STL [R1+0xb08], R32 ;  /* 0x000b082001007387 */ /* 0x000fe20000100800 */
[----:B------:R-:W-:Y:S01]  /*dd30*/  LEA.HI.X.SX32 R9, R9, R3, 0x1, P4 ;  /* 0x0000000309097211 */ /* 0x000fe200020f0eff */
[----:B------:R-:W-:Y:S02]  /*dd40*/  IMAD R11, R70, UR41, RZ ;  /* 0x00000029460b7c24 */ /* 0x000fe4000f8e02ff */
[----:B------:R-:W-:Y:S01]  /*dd50*/  STL [R1+0xafc], R7 ;  /* 0x000afc0701007387 */ /* 0x000fe20000100800 */
[-C--:B------:R-:W-:Y:S02]  /*dd60*/  LEA R34, P0, R35, R92.reuse, 0x1 ;  /* 0x0000005c23227211 */ /* 0x080fe400078008ff */
[-C--:B------:R-:W-:Y:S01]  /*dd70*/  LEA R22, P4, R10, R92.reuse, 0x1 ;  /* 0x0000005c0a167211 */ /* 0x080fe200078808ff */
[----:B------:R-:W-:Y:S01]  /*dd80*/  STL [R1+0xb04], R33 ;  /* 0x000b042101007387 */ /* 0x000fe20000100800 */
[----:B------:R-:W-:Y:S01]  /*dd90*/  LEA R66, P2, R36, R92, 0x1 ;  /* 0x0000005c24427211 */ /* 0x000fe200078408ff */
[----:B------:R-:W-:-:S02]  /*dda0*/  IMAD R37, R37, UR42, RZ ;  /* 0x0000002a25257c24 */ /* 0x000fc4000f8e02ff */
[----:B------:R-:W-:Y:S01]  /*ddb0*/  STL [R1+0xb18], R50 ;  /* 0x000b183201007387 */ /* 0x000fe20000100800 */
[----:B------:R-:W-:-:S03]  /*ddc0*/  IMAD R38, R38, UR43, RZ ;  /* 0x0000002b26267c24 */ /* 0x000fc6000f8e02ff */
[----:B------:R-:W-:Y:S01]  /*ddd0*/  STL [R1+0xb10], R76 ;  /* 0x000b104c01007387 */ /* 0x000fe20000100800 */
[----:B------:R-:W-:Y:S01]  /*dde0*/  IMAD R71, R67, UR47, RZ ;  /* 0x0000002f43477c24 */ /* 0x000fe2000f8e02ff */
[-C--:B------:R-:W-:Y:S02]  /*ddf0*/  LEA.HI.X.SX32 R35, R35, R3.reuse, 0x1, P0 ;  /* 0x0000000323237211 */ /* 0x080fe400000f0eff */
[----:B------:R-:W-:Y:S01]  /*de00*/  STL [R1+0xb20], R8 ;  /* 0x000b200801007387 */ /* 0x000fe20000100800 */
[----:B------:R-:W-:-:S03]  /*de10*/  LEA.HI.X.SX32 R23, R10, R3, 0x1, P4 ;  /* 0x000000030a177211 */ /* 0x000fc600020f0eff */
[----:B------:R-:W-:Y:S01]  /*de20*/  STL [R1+0xb0c], R77 ;  /* 0x000b0c4d01007387 */ /* 0x000fe20000100800 */
[----:B------:R-:W-:Y:S01]  /*de30*/  LEA.HI.X.SX32 R67, R36, R3, 0x1, P2 ;  /* 0x0000000324437211 */ /* 0x000fe200010f0eff */
[----:B------:R-:W-:Y:S01]  /*de40*/  IMAD R74, R69, UR44, RZ ;  /* 0x0000002c454a7c24 */ /* 0x000fe2000f8e02ff */
[-C--:B------:R-:W-:Y:S01]  /*de50*/  LEA R10, P0, R11, R92.reuse, 0x1 ;  /* 0x0000005c0b0a7211 */ /* 0x080fe200078008ff */
[----:B------:R-:W-:Y:S01]  /*de60*/  STL [R1+0xb14], R51 ;  /* 0x000b143301007387 */ /* 0x000fe20000100800 */
[----:B------:R-:W-:Y:S01]  /*de70*/  IMAD R70, R68, UR45, RZ ;  /* 0x0000002d44467c24 */ /* 0x000fe2000f8e02ff */
[-C--:B------:R-:W-:Y:S02]  /*de80*/  LEA R36, P2, R37, R92.reuse, 0x1 ;  /* 0x0000005c25247211 */ /* 0x080fe400078408ff */
[----:B------:R-:W-:Y:S01]  /*de90*/  STL [R1+0xb1c], R9 ;  /* 0x000b1c0901007387 */ /* 0x000fe20000100800 */
[----:B------:R-:W-:-:S03]  /*dea0*/  LEA R68, P4, R38, R92, 0x1 ;  /* 0x0000005c26447211 */ /* 0x000fc600078808ff */
[----:B------:R-:W-:Y:S01]  /*deb0*/  STL [R1+0xb28], R34 ;  /* 0x000b282201007387 */ /* 0x000fe20000100800 */
[----:B------:R-:W-:Y:S01]  /*dec0*/  IMAD R39, R39, UR46, RZ ;  /* 0x0000002e27277c24 */ /* 0x000fe2000f8e02ff */
[-C--:B------:R-:W-:Y:S02]  /*ded0*/  LEA.HI.X.SX32 R11, R11, R3.reuse, 0x1, P0 ;  /* 0x000000030b0b7211 */ /* 0x080fe400000f0eff */
[----:B------:R-:W-:Y:S01]  /*dee0*/  STL [R1+0xb38], R22 ;  /* 0x000b381601007387 */ /* 0x000fe20000100800 */
[----:B------:R-:W-:-:S03]  /*def0*/  LEA.HI.X.SX32 R37, R37, R3, 0x1, P2 ;  /* 0x0000000325257211 */ /* 0x000fc600010f0eff */
[----:B------:R-:W-:Y:S01]  /*df00*/  STL [R1+0xb30], R66 ;  /* 0x000b304201007387 */ /* 0x000fe20000100800 */
[----:B------:R-:W-:-:S03]  /*df10*/  LEA R16, P0, R74, R92, 0x1 ;  /* 0x0000005c4a107211 */ /* 0x000fc600078008ff */
[----:B------:R-:W-:Y:S01]  /*df20*/  STL [R1+0xb24], R35 ;  /* 0x000b242301007387 */ /* 0x000fe20000100800 */
[----:B------:R-:W-:-:S03]  /*df30*/  LEA.HI.X.SX32 R69, R38, R3, 0x1, P4 ;  /* 0x0000000326457211 */ /* 0x000fc600020f0eff */
[----:B------:R-:W-:Y:S01]  /*df40*/  STL [R1+0xb2c], R67 ;  /* 0x000b2c4301007387 */ /* 0x000fe20000100800 */
[----:B------:R-:W-:-:S03]  /*df50*/  LEA R82, P2, R70, R92, 0x1 ;  /* 0x0000005c46527211 */ /* 0x000fc600078408ff */
[----:B------:R-:W-:Y:S01]  /*df60*/  STL [R1+0xb34], R23 ;  /* 0x000b341701007387 */ /* 0x000fe20000100800 */
[----:B------:R-:W-:Y:S01]  /*df70*/  IMAD R40, R40, UR49, RZ ;  /* 0x0000003128287c24 */ /* 0x000fe2000f8e02ff */
[----:B------:R-:W-:Y:S02]  /*df80*/  LEA R38, P4, R39, R92, 0x1 ;  /* 0x0000005c27267211 */ /* 0x000fe400078808ff */
[----:B------:R-:W-:Y:S01]  /*df90*/  STL [R1+0xb40], R10 ;  /* 0x000b400a01007387 */ /* 0x000fe20000100800 */
[----:B------:R-:W-:-:S03]  /*dfa0*/  LEA.HI.X.SX32 R17, R74, R3, 0x1, P0 ;  /* 0x000000034a117211 */ /* 0x000fc600000f0eff */
[----:B------:R-:W-:Y:S01]  /*dfb0*/  STL [R1+0xb48], R36 ;  /* 0x000b482401007387 */ /* 0x000fe20000100800 */
[----:B------:R-:W-:-:S03]  /*dfc0*/  LEA.HI.X.SX32 R83, R70, R3, 0x1, P2 ;  /* 0x0000000346537211 */ /* 0x000fc600010f0eff */
[----:B------:R-:W-:Y:S01]  /*dfd0*/  STL [R1+0xb3c], R11 ;  /* 0x000b3c0b01007387 */ /* 0x000fe20000100800 */
[----:B------:R-:W-:-:S03]  /*dfe0*/  LEA.HI.X.SX32 R39, R39, R3, 0x1, P4 ;  /* 0x0000000327277211 */ /* 0x000fc600020f0eff */
[----:B------:R-:W-:Y:S01]  /*dff0*/  STL [R1+0xb50], R68 ;  /* 0x000b504401007387 */ /* 0x000fe20000100800 */
[----:B------:R-:W-:-:S03]  /*e000*/  LEA R70, P0, R71, R92, 0x1 ;  /* 0x0000005c47467211 */ /* 0x000fc600078008ff */
[----:B------:R-:W-:Y:S01]  /*e010*/  STL [R1+0xb44], R37 ;  /* 0x000b442501007387 */ /* 0x000fe20000100800 */
[----:B------:R-:W-:Y:S01]  /*e020*/  IMAD R41, R41, UR50, RZ ;  /* 0x0000003229297c24 */ /* 0x000fe2000f8e02ff */
[-C--:B------:R-:W-:Y:S02]  /*e030*/  LEA R56, P2, R72, R92.reuse, 0x1 ;  /* 0x0000005c48387211 */ /* 0x080fe400078408ff */
[----:B------:R-:W-:Y:S01]  /*e040*/  STL [R1+0xb4c], R69 ;  /* 0x000b4c4501007387 */ /* 0x000fe20000100800 */
[----:B------:R-:W-:-:S03]  /*e050*/  LEA R84, P4, R40, R92, 0x1 ;  /* 0x0000005c28547211 */ /* 0x000fc600078808ff */
[----:B------:R-:W-:Y:S01]  /*e060*/  STL [R1+0xb58], R16 ;  /* 0x000b581001007387 */ /* 0x000fe20000100800 */
[----:B------:R-:W-:-:S03]  /*e070*/  IMAD R42, R42, UR52, RZ ;  /* 0x000000342a2a7c24 */ /* 0x000fc6000f8e02ff */
        /* <DEDUP_REMOVED lines=9> */
[----:B------:R-:W-:-:S03]  /*e110*/  LEA R72, P2, R73, R92, 0x1 ;  /* 0x0000005c49487211 */ /* 0x000fc600078408ff */
        /* <DEDUP_REMOVED lines=13> */
[----:B------:R-:W-:Y:S04]  /*e1f0*/  STL [R1+0xb88], R40 ;  /* 0x000b882801007387 */ /* 0x000fe80000100800 */
[----:B------:R-:W-:Y:S04]  /*e200*/  STL [R1+0xb98], R20 ;  /* 0x000b981401007387 */ /* 0x000fe80000100800 */
[----:B------:R-:W-:Y:S04]  /*e210*/  STL [R1+0xb90], R72 ;  /* 0x000b904801007387 */ /* 0x000fe80000100800 */
[----:B------:R-:W-:Y:S04]  /*e220*/  STL [R1+0xb84], R41 ;  /* 0x000b842901007387 */ /* 0x000fe80000100800 */
[----:B------:R-:W4:Y:S04]  /*e230*/  LDL.LU R0, [R1+0x71c] ;  /* 0x00071c0001007983 */ /* 0x000f280000300800 */
[----:B------:R-:W-:Y:S04]  /*e240*/  STL [R1+0xb8c], R73 ;  /* 0x000b8c4901007387 */ /* 0x000fe80000100800 */
[----:B------:R-:W-:Y:S04]  /*e250*/  STL [R1+0xb94], R21 ;  /* 0x000b941501007387 */ /* 0x000fe80000100800 */
[----:B------:R-:W-:Y:S04]  /*e260*/  STL [R1+0xba0], R86 ;  /* 0x000ba05601007387 */ /* 0x000fe80000100800 */
[----:B------:R-:W-:Y:S04]  /*e270*/  STL [R1+0xba8], R42 ;  /* 0x000ba82a01007387 */ /* 0x000fe80000100800 */
[----:B------:R-:W4:Y:S01]  /*e280*/  LDL.LU R93, [R1+0x70c] ;  /* 0x00070c00015d7983 */ /* 0x000f220000300800 */
[----:B0-----:R-:W-:Y:S01]  /*e290*/  IMAD R44, R44, UR14, RZ ;  /* 0x0000000e2c2c7c24 */ /* 0x001fe2000f8e02ff */
[----:B------:R-:W-:Y:S01]  /*e2a0*/  LEA.HI.X.SX32 R87, R55, R3, 0x1, P0 ;  /* 0x0000000337577211 */ /* 0x000fe200000f0eff */
[----:B-1----:R-:W-:-:S02]  /*e2b0*/  IMAD R46, R46, UR15, RZ ;  /* 0x0000000f2e2e7c24 */ /* 0x002fc4000f8e02ff */
[----:B------:R-:W-:Y:S01]  /*e2c0*/  IMAD R45, R45, UR55, RZ ;  /* 0x000000372d2d7c24 */ /* 0x000fe2000f8e02ff */
[CC--:B------:R-:W-:Y:S01]  /*e2d0*/  LEA R74, P4, R44.reuse, R92.reuse, 0x1 ;  /* 0x0000005c2c4a7211 */ /* 0x0c0fe200078808ff */
[----:B---3--:R-:W3:Y:S01]  /*e2e0*/  LDL R26, [R1+0xbdc] ;  /* 0x000bdc00011a7983 */ /* 0x008ee20000100800 */
[-C--:B------:R-:W-:Y:S02]  /*e2f0*/  LEA.HI.X.SX32 R43, R43, R3.reuse, 0x1, P2 ;  /* 0x000000032b2b7211 */ /* 0x080fe400010f0eff */
[-C--:B------:R-:W-:Y:S01]  /*e300*/  LEA.HI.X.SX32 R75, R44, R3.reuse, 0x1, P4 ;  /* 0x000000032c4b7211 */ /* 0x080fe200020f0eff */
[----:B------:R-:W-:Y:S01]  /*e310*/  STL [R1+0xb9c], R87 ;  /* 0x000b9c5701007387 */ /* 0x000fe20000100800 */
[-C--:B------:R-:W-:Y:S02]  /*e320*/  LEA R48, P0, R46, R92.reuse, 0x1 ;  /* 0x0000005c2e307211 */ /* 0x080fe400078008ff */
[C---:B------:R-:W-:Y:S01]  /*e330*/  LEA R88, P2, R45.reuse, R92, 0x1 ;  /* 0x0000005c2d587211 */ /* 0x040fe200078408ff */
[----:B------:R-:W-:Y:S04]  /*e340*/  STL [R1+0xbb0], R74 ;  /* 0x000bb04a01007387 */ /* 0x000fe80000100800 */
[----:B------:R-:W-:Y:S04]  /*e350*/  STL [R1+0xba4], R43 ;  /* 0x000ba42b01007387 */ /* 0x000fe80000100800 */
[----:B------:R-:W-:Y:S04]  /*e360*/  STL [R1+0xbac], R75 ;  /* 0x000bac4b01007387 */ /* 0x000fe80000100800 */
[----:B------:R-:W-:Y:S04]  /*e370*/  STL [R1+0xbb8], R48 ;  /* 0x000bb83001007387 */ /* 0x000fe80000100800 */
[----:B------:R-:W-:Y:S04]  /*e380*/  STL [R1+0xbc0], R88 ;  /* 0x000bc05801007387 */ /* 0x000fe80000100800 */
[----:B------:R-:W3:Y:S01]  /*e390*/  LDL.LU R55, [R1+0x6ac] ;  /* 0x0006ac0001377983 */ /* 0x000ee20000300800 */
[----:B------:R-:W-:-:S02]  /*e3a0*/  LEA.HI.X.SX32 R89, R45, R3, 0x1, P2 ;  /* 0x000000032d597211 */ /* 0x000fc400010f0eff */
[----:B------:R-:W-:Y:S01]  /*e3b0*/  LEA R44, P4, R12, R92, 0x1 ;  /* 0x0000005c0c2c7211 */ /* 0x000fe200078808ff */
[----:B------:R-:W3:Y:S01]  /*e3c0*/  LDL.LU R54, [R1+0x6c0] ;  /* 0x0006c00001367983 */ /* 0x000ee20000300800 */
[----:B------:R-:W-:-:S03]  /*e3d0*/  LEA.HI.X.SX32 R49, R46, R3, 0x1, P0 ;  /* 0x000000032e317211 */ /* 0x000fc600000f0eff */
[----:B--2---:R-:W2:Y:S01]  /*e3e0*/  LDL R90, [R1+0x9f4] ;  /* 0x0009f400015a7983 */ /* 0x004ea20000100800 */
[----:B------:R-:W-:-:S03]  /*e3f0*/  LEA.HI.X.SX32 R45, R12, R3, 0x1, P4 ;  /* 0x000000030c2d7211 */ /* 0x000fc600020f0eff */
[----:B------:R-:W2:Y:S01]  /*e400*/  LDL R91, [R1+0x9f8] ;  /* 0x0009f800015b7983 */ /* 0x000ea20000100800 */
[----:B------:R-:W-:-:S03]  /*e410*/  IMAD R47, R47, UR60, RZ ;  /* 0x0000003c2f2f7c24 */ /* 0x000fc6000f8e02ff */
[----:B------:R-:W2:Y:S01]  /*e420*/  LDL.LU R14, [R1+0x6c4] ;  /* 0x0006c400010e7983 */ /* 0x000ea20000300800 */
[----:B------:R-:W-:-:S03]  /*e430*/  LEA R78, P0, R79, R92, 0x1 ;  /* 0x0000005c4f4e7211 */ /* 0x000fc600078008ff */
[----:B------:R-:W2:Y:S01]  /*e440*/  LDL R15, [R1+0xa14] ;  /* 0x000a1400010f7983 */ /* 0x000ea20000100800 */
[----:B------:R-:W-:-:S03]  /*e450*/  LEA R12, P4, R13, R92, 0x1 ;  /* 0x0000005c0d0c7211 */ /* 0x000fc600078808ff */
[----:B------:R-:W2:Y:S04]  /*e460*/  LDL.LU R60, [R1+0x6c8] ;  /* 0x0006c800013c7983 */ /* 0x000ea80000300800 */
[----:B------:R-:W-:Y:S04]  /*e470*/  STL [R1+0xbb4], R49 ;  /* 0x000bb43101007387 */ /* 0x000fe80000100800 */
[----:B------:R-:W-:Y:S01]  /*e480*/  STL [R1+0xbc8], R44 ;  /* 0x000bc82c01007387 */ /* 0x000fe20000100800 */
[----:B------:R-:W-:-:S03]  /*e490*/  LEA R46, P5, R47, R92, 0x1 ;  /* 0x0000005c2f2e7211 */ /* 0x000fc600078a08ff */
[----:B------:R-:W-:Y:S04]  /*e4a0*/  STL [R1+0xbbc], R89 ;  /* 0x000bbc5901007387 */ /* 0x000fe80000100800 */
[----:B------:R-:W-:Y:S01]  /*e4b0*/  STL [R1+0xbc4], R45 ;  /* 0x000bc42d01007387 */ /* 0x000fe20000100800 */
[-C--:B------:R-:W-:Y:S02]  /*e4c0*/  LEA.HI.X.SX32 R79, R79, R3.reuse, 0x1, P0 ;  /* 0x000000034f4f7211 */ /* 0x080fe400000f0eff */
[-C--:B------:R-:W-:Y:S02]  /*e4d0*/  LEA.HI.X.SX32 R13, R13, R3.reuse, 0x1, P4 ;  /* 0x000000030d0d7211 */ /* 0x080fe400020f0eff */
[----:B------:R-:W-:Y:S02]  /*e4e0*/  LEA.HI.X.SX32 R47, R47, R3, 0x1, P5 ;  /* 0x000000032f2f7211 */ /* 0x000fe400028f0eff */
[----:B----4-:R-:W-:-:S04]  /*e4f0*/  LEA R52, P2, R0, R92, 0x1 ;  /* 0x0000005c00347211 */ /* 0x010fc800078408ff */
[----:B------:R-:W-:Y:S02]  /*e500*/  LEA.HI.X.SX32 R53, R0, R3, 0x1, P2 ;  /* 0x0000000300357211 */ /* 0x000fe400010f0eff */
[----:B------:R-:W0:Y:S01]  /*e510*/  LDC R0, c[0x0][0x3a0] ;  /* 0x0000e800ff007b82 */ /* 0x000e220000000800 */
[----:B------:R-:W-:-:S04]  /*e520*/  LEA R28, P6, R93, R92, 0x1 ;  /* 0x0000005c5d1c7211 */ /* 0x000fc800078c08ff */
[----:B------:R-:W-:Y:S02]  /*e530*/  LEA.HI.X.SX32 R29, R93, R3, 0x1, P6 ;  /* 0x000000035d1d7211 */ /* 0x000fe400030f0eff */
[----:B------:R-:W1:Y:S01]  /*e540*/  S2R R93, SR_TID.X ;  /* 0x00000000005d7919 */ /* 0x000e620000002100 */
[----:B------:R-:W-:Y:S04]  /*e550*/  STL [R1+0xbd0], R52 ;  /* 0x000bd03401007387 */ /* 0x000fe80000100800 */
[----:B------:R-:W-:Y:S01]  /*e560*/  STL [R1+0xbcc], R78 ;  /* 0x000bcc4e01007387 */ /* 0x000fe20000100800 */
[----:B0-----:R-:W-:-:S03]  /*e570*/  VIADD R18, R0, 0x3f ;  /* 0x0000003f00127836 */ /* 0x001fc60000000000 */
[----:B------:R-:W-:Y:S04]  /*e580*/  STL [R1+0xbd4], R12 ;  /* 0x000bd40c01007387 */ /* 0x000fe80000100800 */
[----:B------:R-:W4:Y:S04]  /*e590*/  LDL R61, [R1+0xa34] ;  /* 0x000a3400013d7983 */ /* 0x000f280000100800 */
[----:B------:R-:W-:Y:S04]  /*e5a0*/  STL [R1+0x9f0], R28 ;  /* 0x0009f01c01007387 */ /* 0x000fe80000100800 */
[----:B------:R-:W2:Y:S04]  /*e5b0*/  LDL.LU R80, [R1+0x6cc] ;  /* 0x0006cc0001507983 */ /* 0x000ea80000300800 */
[----:B------:R-:W-:Y:S01]  /*e5c0*/  STL [R1+0xbd8], R46 ;  /* 0x000bd82e01007387 */ /* 0x000fe20000100800 */
[----:B------:R-:W-:-:S03]  /*e5d0*/  ISETP.GT.AND P0, PT, R18, 0x3f, PT ;  /* 0x0000003f1200780c */ /* 0x000fc60003f04270 */
[----:B------:R-:W2:Y:S01]  /*e5e0*/  LDL R81, [R1+0xa54] ;  /* 0x000a540001517983 */ /* 0x000ea20000100800 */
[----:B-1----:R-:W-:-:S03]  /*e5f0*/  LOP3.LUT R93, R93, 0x3f, RZ, 0xc0, !PT ;  /* 0x0000003f5d5d7812 */ /* 0x002fc600078ec0ff */
[----:B------:R-:W-:Y:S04]  /*e600*/  STL [R1+0x9e0], R79 ;  /* 0x0009e04f01007387 */ /* 0x000fe80000100800 */
[----:B------:R-:W-:Y:S04]  /*e610*/  STL [R1+0x9e4], R53 ;  /* 0x0009e43501007387 */ /* 0x000fe80000100800 */
[----:B------:R-:W2:Y:S01]  /*e620*/  LDL R27, [R1+0xa94] ;  /* 0x000a9400011b7983 */ /* 0x000ea20000100800 */
[----:B------:R-:W-:-:S03]  /*e630*/  ISETP.LT.AND P0, PT, R93, R0, P0 ;  /* 0x000000005d00720c */ /* 0x000fc60000701270 */
[----:B------:R-:W-:Y:S04]  /*e640*/  STL [R1+0x9e8], R13 ;  /* 0x0009e80d01007387 */ /* 0x000fe80000100800 */
[----:B------:R-:W-:Y:S04]  /*e650*/  STL [R1+0x9dc], R29 ;  /* 0x0009dc1d01007387 */ /* 0x000fe80000100800 */
[----:B------:R-:W-:Y:S04]  /*e660*/  STL [R1+0x9ec], R47 ;  /* 0x0009ec2f01007387 */ /* 0x000fe80000100800 */
[----:B------:R-:W2:Y:S04]  /*e670*/  LDL.LU R18, [R1+0x1350] ;  /* 0x0013500001127983 */ /* 0x000ea80000300800 */
[----:B------:R-:W2:Y:S04]  /*e680*/  LDL.LU R0, [R1+0x134c] ;  /* 0x00134c0001007983 */ /* 0x000ea80000300800 */
[----:B------:R-:W2:Y:S04]  /*e690*/  LDL.LU R93, [R1+0x1348] ;  /* 0x00134800015d7983 */ /* 0x000ea80000300800 */
[----:B---3--:R0:W-:Y:S04]  /*e6a0*/  STS.U16 [R26+UR5+0x1b80], R55 ;  /* 0x001b80371a007988 */ /* 0x0081e80008000405 */
[----:B0-----:R-:W3:Y:S04]  /*e6b0*/  LDL.LU R55, [R1+0x1344] ;  /* 0x0013440001377983 */ /* 0x001ee80000300800 */
[----:B---3--:R0:W-:Y:S04]  /*e6c0*/  STS.U16 [R26+UR5+0x5b80], R55 ;  /* 0x005b80371a007988 */ /* 0x0081e80008000405 */
[----:B0-----:R-:W3:Y:S04]  /*e6d0*/  LDL.LU R55, [R1+0x1340] ;  /* 0x0013400001377983 */ /* 0x001ee80000300800 */
[----:B------:R0:W-:Y:S01]  /*e6e0*/  STS.U16 [R26+UR5+0x9b80], R54 ;  /* 0x009b80361a007988 */ /* 0x0001e20008000405 */
[----:B--2---:R-:W-:-:S02]  /*e6f0*/  @P0 LOP3.LUT R91, R91, R90, RZ, 0x3c, !PT ;  /* 0x0000005a5b5b0212 */ /* 0x004fc400078e3cff */
[----:B---3--:R-:W-:-:S06]  /*e700*/  PRMT R55, RZ, 0x7610, R55 ;  /* 0x00007610ff377816 */ /* 0x008fcc0000000037 */
[----:B------:R-:W2:Y:S04]  /*e710*/  @P0 LDG.E.U16 R55, desc[UR16][R28.64] ;  /* 0x000000101c370981 */ /* 0x000ea8000c1e1500 */
[----:B------:R-:W3:Y:S04]  /*e720*/  LDL.LU.64 R28, [R1+0x1338] ;  /* 0x00133800011c7983 */ /* 0x000ee80000300a00 */
[----:B0-----:R-:W2:Y:S01]  /*e730*/  LDL.LU R54, [R1+0x1330] ;  /* 0x0013300001367983 */ /* 0x001ea20000300800 */
[----:B------:R-:W-:Y:S02]  /*e740*/  @P0 LOP3.LUT R90, R91, R90, RZ, 0x3c, !PT ;  /* 0x0000005a5b5a0212 */ /* 0x000fe400078e3cff */
[----:B------:R-:W-:-:S02]  /*e750*/  PRMT R92, RZ, 0x7610, R92 ;  /* 0x00007610ff5c7816 */ /* 0x000fc4000000005c */
[----:B------:R-:W-:Y:S01]  /*e760*/  @P0 LOP3.LUT R91, R91, R90, RZ, 0x3c, !PT ;  /* 0x0000005a5b5b0212 */ /* 0x000fe200078e3cff */
[----:B------:R2:W-:Y:S04]  /*e770*/  STS.U16 [R26+UR5+0xdb80], R14 ;  /* 0x00db800e1a007988 */ /* 0x0005e80008000405 */
[----:B------:R-:W3:Y:S04]  /*e780*/  @P0 LDG.E.U16 R92, desc[UR16][R90.64] ;  /* 0x000000105a5c0981 */ /* 0x000ee8000c1e1500 */
[----:B------:R-:W3:Y:S01]  /*e790*/  LDL.LU.64 R90, [R1+0x1328] ;  /* 0x00132800015a7983 */ /* 0x000ee20000300a00 */
[----:B--2---:R-:W-:-:S03]  /*e7a0*/  @P0 IMAD.MOV.U32 R14, RZ, RZ, R54 ;  /* 0x000000ffff0e0224 */ /* 0x004fc600078e0036 */
[----:B------:R-:W2:Y:S01]  /*e7b0*/  LDL.LU R54, [R1+0x1320] ;  /* 0x0013200001367983 */ /* 0x000ea20000300800 */
[----:B------:R-:W-:Y:S02]  /*e7c0*/  PRMT R3, RZ, 0x7610, R3 ;  /* 0x00007610ff037816 */ /* 0x000fe40000000003 */
[----:B------:R-:W-:Y:S01]  /*e7d0*/  PRMT R25, RZ, 0x7610, R25 ;  /* 0x00007610ff197816 */ /* 0x000fe20000000019 */
[----:B------:R0:W-:Y:S01]  /*e7e0*/  STS.U16 [R26+UR5+0x1f80], R60 ;  /* 0x001f803c1a007988 */ /* 0x0001e20008000405 */
[----:B------:R-:W-:-:S03]  /*e7f0*/  PRMT R18, RZ, 0x7610, R18 ;  /* 0x00007610ff127816 */ /* 0x000fc60000000012 */
[----:B------:R1:W-:Y:S04]  /*e800*/  STS.U16 [R26+UR5+0x5f80], R80 ;  /* 0x005f80501a007988 */ /* 0x0003e80008000405 */
[----:B------:R2:W3:Y:S01]  /*e810*/  @P0 LDG.E.U16 R3, desc[UR16][R14.64] ;  /* 0x000000100e030981 */ /* 0x0004e2000c1e1500 */
[----:B0-----:R-:W-:Y:S02]  /*e820*/  @P0 IMAD.MOV.U32 R60, RZ, RZ, R93 ;  /* 0x000000ffff3c0224 */ /* 0x001fe400078e005d */
[----:B-1----:R-:W-:-:S03]  /*e830*/  @P0 IMAD.MOV.U32 R80, RZ, RZ, R0 ;  /* 0x000000ffff500224 */ /* 0x002fc600078e0000 */
[----:B----4-:R-:W4:Y:S04]  /*e840*/  @P0 LDG.E.U16 R25, desc[UR16][R60.64] ;  /* 0x000000103c190981 */ /* 0x010f28000c1e1500 */
[----:B------:R-:W3:Y:S04]  /*e850*/  LDL.LU.64 R14, [R1+0x1318] ;  /* 0x00131800010e7983 */ /* 0x000ee80000300a00 */
[----:B------:R-:W3:Y:S04]  /*e860*/  LDL.LU R93, [R1+0x1310] ;  /* 0x00131000015d7983 */ /* 0x000ee80000300800 */
[----:B------:R-:W4:Y:S04]  /*e870*/  LDL.LU.64 R60, [R1+0x1308] ;  /* 0x00130800013c7983 */ /* 0x000f280000300a00 */
[----:B------:R-:W4:Y:S04]  /*e880*/  LDL.LU R0, [R1+0x1300] ;  /* 0x0013000001007983 */ /* 0x000f280000300800 */
[----:B------:R-:W4:Y:S04]  /*e890*/  @P0 LDG.E.U16 R18, desc[UR16][R80.64] ;  /* 0x0000001050120981 */ /* 0x000f28000c1e1500 */
[----:B------:R-:W4:Y:S04]  /*e8a0*/  LDL.LU.64 R80, [R1+0x12f8] ;  /* 0x0012f80001507983 */ /* 0x000f280000300a00 */
[----:B--2---:R0:W-:Y:S04]  /*e8b0*/  STS.U16 [R26+UR5+0x9f80], R54 ;  /* 0x009f80361a007988 */ /* 0x0041e80008000405 */
[----:B0-----:R-:W2:Y:S04]  /*e8c0*/  LDL.LU R54, [R1+0x12f0] ;  /* 0x0012f00001367983 */ /* 0x001ea80000300800 */
[----:B---3--:R0:W-:Y:S01]  /*e8d0*/  STS.U16 [R26+UR5+0xdf80], R93 ;  /* 0x00df805d1a007988 */ /* 0x0081e20008000405 */
[----:B--2---:R-:W-:-:S06]  /*e8e0*/  PRMT R54, RZ, 0x7610, R54 ;  /* 0x00007610ff367816 */ /* 0x004fcc0000000036 */
[----:B----4-:R1:W2:Y:S04]  /*e8f0*/  @P0 LDG.E.U16 R54, desc[UR16][R80.64] ;  /* 0x0000001050360981 */ /* 0x0102a8000c1e1500 */
[----:B------:R-:W1:Y:S04]  /*e900*/  LDL.LU.64 R80, [R1+0x12e8] ;  /* 0x0012e80001507983 */ /* 0x000e680000300a00 */
[----:B0-----:R-:W3:Y:S01]  /*e910*/  LDL.LU R93, [R1+0x12e4] ;  /* 0x0012e400015d7983 */ /* 0x001ee20000300800 */
[----:B------:R-:W-:Y:S01]  /*e920*/  @P0 LOP3.LUT R15, R15, R14, RZ, 0x3c, !PT ;  /* 0x0000000e0f0f0212 */ /* 0x000fe200078e3cff */
[----:B------:R-:W-:-:S02]  /*e930*/  @P0 IMAD.MOV.U32 R26, RZ, RZ, R2 ;  /* 0x000000ffff1a0224 */ /* 0x000fc400078e0002 */
[----:B------:R0:W-:Y:S01]  /*e940*/  STS.U16 [R0+UR5+0x20000], R92 ;  /* 0x0200005c00007988 */ /* 0x0001e20008000405 */
[----:B------:R-:W-:-:S03]  /*e950*/  @P0 LOP3.LUT R14, R15, R14, RZ, 0x3c, !PT ;  /* 0x0000000e0f0e0212 */ /* 0x000fc600078e3cff */
[----:B------:R4:W-:Y:S01]  /*e960*/  STS.U16 [R0+UR5+0x20800], R25 ;  /* 0x0208001900007988 */ /* 0x0009e20008000405 */
[----:B------:R-:W-:-:S03]  /*e970*/  @P0 LOP3.LUT R15, R15, R14, RZ, 0x3c, !PT ;  /* 0x0000000e0f0f0212 */ /* 0x000fc600078e3cff */
[----:B------:R4:W-:Y:S01]  /*e980*/  STS.U16 [R0+UR5+0x20400], R3 ;  /* 0x0204000300007988 */ /* 0x0009e20008000405 */
[----:B0-----:R-:W-:-:S03]  /*e990*/  PRMT R92, RZ, 0x7610, R92 ;  /* 0x00007610ff5c7816 */ /* 0x001fc6000000005c */
[----:B------:R-:W2:Y:S01]  /*e9a0*/  LDL.LU R2, [R1+0x12e0] ;  /* 0x0012e00001027983 */ /* 0x000ea20000300800 */
[----:B----4-:R-:W-:Y:S02]  /*e9b0*/  @P0 IMAD.MOV.U32 R25, RZ, RZ, R24 ;  /* 0x000000ffff190224 */ /* 0x010fe400078e0018 */
[----:B------:R-:W-:Y:S01]  /*e9c0*/  @P0 IMAD.MOV.U32 R24, RZ, RZ, R19 ;  /* 0x000000ffff180224 */ /* 0x000fe200078e0013 */
[----:B------:R-:W-:Y:S01]  /*e9d0*/  PRMT R3, RZ, 0x7610, R3 ;  /* 0x00007610ff037816 */ /* 0x000fe20000000003 */
[----:B------:R0:W-:Y:S04]  /*e9e0*/  STS.U16 [R0+UR5+0x20c00], R18 ;  /* 0x020c001200007988 */ /* 0x0001e80008000405 */
[----:B------:R-:W4:Y:S04]  /*e9f0*/  @P0 LDG.E.U16 R92, desc[UR16][R24.64] ;  /* 0x00000010185c0981 */ /* 0x000f28000c1e1500 */
[----:B------:R-:W2:Y:S01]  /*ea00*/  @P0 LDG.E.U16 R3, desc[UR16][R50.64] ;  /* 0x0000001032030981 */ /* 0x000ea2000c1e1500 */
[----:B-1----:R-:W-:-:S02]  /*ea10*/  PRMT R81, RZ, 0x7610, R81 ;  /* 0x00007610ff517816 */ /* 0x002fc40000000051 */
[----:B------:R-:W-:Y:S02]  /*ea20*/  PRMT R80, RZ, 0x7610, R80 ;  /* 0x00007610ff507816 */ /* 0x000fe40000000050 */
[----:B---3--:R-:W-:Y:S02]  /*ea30*/  PRMT R93, RZ, 0x7610, R93 ;  /* 0x00007610ff5d7816 */ /* 0x008fe4000000005d */
[----:B------:R-:W3:Y:S04]  /*ea40*/  @P0 LDG.E.U16 R81, desc[UR16][R26.64] ;  /* 0x000000101a510981 */ /* 0x000ee8000c1e1500 */
[----:B------:R-:W4:Y:S04]  /*ea50*/  @P0 LDG.E.U16 R80, desc[UR16][R14.64] ;  /* 0x000000100e500981 */ /* 0x000f28000c1e1500 */
[----:B------:R-:W4:Y:S04]  /*ea60*/  @P0 LDG.E.U16 R93, desc[UR16][R58.64] ;  /* 0x000000103a5d0981 */ /* 0x000f28000c1e1500 */
[----:B------:R-:W4:Y:S04]  /*ea70*/  LDL.LU.64 R26, [R1+0x12d8] ;  /* 0x0012d800011a7983 */ /* 0x000f280000300a00 */
[----:B------:R-:W4:Y:S04]  /*ea80*/  LDL.LU.64 R14, [R1+0x12d0] ;  /* 0x0012d000010e7983 */ /* 0x000f280000300a00 */
[----:B------:R-:W4:Y:S04]  /*ea90*/  LDL.LU.64 R58, [R1+0x12c8] ;  /* 0x0012c800013a7983 */ /* 0x000f280000300a00 */
[----:B------:R-:W4:Y:S04]  /*eaa0*/  LDL.LU.64 R24, [R1+0x12c0] ;  /* 0x0012c00001187983 */ /* 0x000f280000300a00 */
[----:B0-----:R-:W4:Y:S04]  /*eab0*/  LDL R18, [R1+0x9fc] ;  /* 0x0009fc0001127983 */ /* 0x001f280000100800 */
[----:B------:R-:W4:Y:S04]  /*eac0*/  LDL R19, [R1+0xa00] ;  /* 0x000a000001137983 */ /* 0x000f280000100800 */
[----:B------:R-:W4:Y:S04]  /*ead0*/  LDL R50, [R1+0xa1c] ;  /* 0x000a1c0001327983 */ /* 0x000f280000100800 */
[----:B------:R-:W4:Y:S04]  /*eae0*/  LDL R51, [R1+0xa20] ;  /* 0x000a200001337983 */ /* 0x000f280000100800 */
[----:B--2---:R0:W-:Y:S04]  /*eaf0*/  STS.U16 [R0+UR5+0x21000], R54 ;  /* 0x0210003600007988 */ /* 0x0041e80008000405 */
[----:B0-----:R-:W2:Y:S04]  /*eb00*/  LDL.LU R54, [R1+0x12b8] ;  /* 0x0012b80001367983 */ /* 0x001ea80000300800 */
[----:B---3--:R0:W-:Y:S01]  /*eb10*/  STS.U16 [R0+UR5+0x21400], R81 ;  /* 0x0214005100007988 */ /* 0x0081e20008000405 */
[----:B--2---:R-:W-:-:S06]  /*eb20*/  PRMT R54, RZ, 0x7610, R54 ;  /* 0x00007610ff367816 */ /* 0x004fcc0000000036 */
[----:B------:R-:W2:Y:S04]  /*eb30*/  @P0 LDG.E.U16 R54, desc[UR16][R22.64] ;  /* 0x0000001016360981 */ /* 0x000ea8000c1e1500 */
[----:B------:R-:W3:Y:S04]  /*eb40*/  LDL.LU.64 R22, [R1+0x12b0] ;  /* 0x0012b00001167983 */ /* 0x000ee80000300a00 */
[----:B0-----:R-:W2:Y:S02]  /*eb50*/  LDL.LU R81, [R1+0x12a8] ;  /* 0x0012a80001517983 */ /* 0x001ea40000300800 */
[----:B--2---:R-:W-:-:S06]  /*eb60*/  PRMT R81, RZ, 0x7610, R81 ;  /* 0x00007610ff517816 */ /* 0x004fcc0000000051 */
[----:B------:R0:W2:Y:S04]  /*eb70*/  @P0 LDG.E.U16 R81, desc[UR16][R16.64] ;  /* 0x0000001010510981 */ /* 0x0000a8000c1e1500 */
[----:B------:R-:W0:Y:S04]  /*eb80*/  LDL.LU.64 R16, [R1+0x12a0] ;  /* 0x0012a00001107983 */ /* 0x000e280000300a00 */
[----:B----4-:R1:W-:Y:S04]  /*eb90*/  STS.U16 [R0+UR5+0x21800], R80 ;  /* 0x0218005000007988 */ /* 0x0103e80008000405 */
[----:B------:R4:W-:Y:S04]  /*eba0*/  STS.U16 [R0+UR5+0x21c00], R93 ;  /* 0x021c005d00007988 */ /* 0x0009e80008000405 */
[----:B-1----:R-:W2:Y:S01]  /*ebb0*/  LDL.LU R80, [R1+0x1298] ;  /* 0x0012980001507983 */ /* 0x002ea20000300800 */
[----:B0-----:R-:W-:-:S06]  /*ebc0*/  PRMT R17, RZ, 0x7610, R17 ;  /* 0x00007610ff117816 */ /* 0x001fcc0000000011 */
[----:B------:R-:W3:Y:S04]  /*ebd0*/  @P0 LDG.E.U16 R17, desc[UR16][R56.64] ;  /* 0x0000001038110981 */ /* 0x000ee8000c1e1500 */
[----:B------:R-:W3:Y:S04]  /*ebe0*/  LDL.LU.64 R56, [R1+0x1290] ;  /* 0x0012900001387983 */ /* 0x000ee80000300a00 */
[----:B----4-:R-:W4:Y:S01]  /*ebf0*/  LDL.LU R93, [R1+0x1288] ;  /* 0x00128800015d7983 */ /* 0x010f220000300800 */
[-C--:B------:R-:W-:Y:S02]  /*ec00*/  @P0 LOP3.LUT R19, R19, R18.reuse, RZ, 0x3c, !PT ;  /* 0x0000001213130212 */ /* 0x080fe400078e3cff */
[----:B--2---:R-:W-:Y:S01]  /*ec10*/  PRMT R80, RZ, 0x7610, R80 ;  /* 0x00007610ff507816 */ /* 0x004fe20000000050 */
[----:B------:R0:W-:Y:S01]  /*ec20*/  STS.U16 [R0+UR5+0x22000], R92 ;  /* 0x0220005c00007988 */ /* 0x0001e20008000405 */
[----:B------:R-:W-:-:S03]  /*ec30*/  @P0 LOP3.LUT R18, R19, R18, RZ, 0x3c, !PT ;  /* 0x0000001213120212 */ /* 0x000fc600078e3cff */
[----:B------:R1:W-:Y:S01]  /*ec40*/  STS.U16 [R0+UR5+0x22400], R3 ;  /* 0x0224000300007988 */ /* 0x0003e20008000405 */
[----:B------:R-:W-:-:S03]  /*ec50*/  @P0 LOP3.LUT R19, R19, R18, RZ, 0x3c, !PT ;  /* 0x0000001213130212 */ /* 0x000fc600078e3cff */
[----:B------:R-:W2:Y:S01]  /*ec60*/  @P0 LDG.E.U16 R80, desc[UR16][R20.64] ;  /* 0x0000001014500981 */ /* 0x000ea2000c1e1500 */
[----:B0-----:R-:W-:Y:S02]  /*ec70*/  PRMT R92, RZ, 0x7610, R92 ;  /* 0x00007610ff5c7816 */ /* 0x001fe4000000005c */
[----:B-1----:R-:W-:Y:S01]  /*ec80*/  PRMT R3, RZ, 0x7610, R3 ;  /* 0x00007610ff037816 */ /* 0x002fe20000000003 */
[----:B------:R0:W-:Y:S04]  /*ec90*/  STS.U16 [R0+UR5+0x22800], R54 ;  /* 0x0228003600007988 */ /* 0x0001e80008000405 */
[----:B------:R-:W2:Y:S04]  /*eca0*/  LDL.LU.64 R20, [R1+0x1280] ;  /* 0x0012800001147983 */ /* 0x000ea80000300a00 */
[----:B------:R-:W2:Y:S04]  /*ecb0*/  @P0 LDG.E.U16 R92, desc[UR16][R52.64] ;  /* 0x00000010345c0981 */ /* 0x000ea8000c1e1500 */
[----:B------:R-:W2:Y:S04]  /*ecc0*/  @P0 LDG.E.U16 R3, desc[UR16][R18.64] ;  /* 0x0000001012030981 */ /* 0x000ea8000c1e1500 */
[----:B------:R1:W-:Y:S01]  /*ecd0*/  STS.U16 [R0+UR5+0x22c00], R81 ;  /* 0x022c005100007988 */ /* 0x0003e20008000405 */
[----:B----4-:R-:W-:-:S06]  /*ece0*/  PRMT R93, RZ, 0x7610, R93 ;  /* 0x00007610ff5d7816 */ /* 0x010fcc000000005d */
[----:B------:R-:W4:Y:S04]  /*ecf0*/  @P0 LDG.E.U16 R93, desc[UR16][R48.64] ;  /* 0x00000010305d0981 */ /* 0x000f28000c1e1500 */
[----:B------:R-:W4:Y:S04]  /*ed00*/  LDL.LU.64 R48, [R1+0x1278] ;  /* 0x0012780001307983 */ /* 0x000f280000300a00 */
[----:B------:R-:W4:Y:S04]  /*ed10*/  LDL.LU.64 R52, [R1+0x1270] ;  /* 0x0012700001347983 */ /* 0x000f280000300a00 */
[----:B0-----:R-:W4:Y:S04]  /*ed20*/  LDL.LU R54, [R1+0x1268] ;  /* 0x0012680001367983 */ /* 0x001f280000300800 */
[----:B------:R-:W4:Y:S04]  /*ed30*/  LDL.LU.64 R18, [R1+0x1260] ;  /* 0x0012600001127983 */ /* 0x000f280000300a00 */
[----:B-1----:R-:W4:Y:S01]  /*ed40*/  LDL.LU R81, [R1+0x1258] ;  /* 0x0012580001517983 */ /* 0x002f220000300800 */
[----:B------:R-:W-:-:S04]  /*ed50*/  @P0 LOP3.LUT R51, R51, R50, RZ, 0x3c, !PT ;  /* 0x0000003233330212 */ /* 0x000fc800078e3cff */
[C---:B------:R-:W-:Y:S01]  /*ed60*/  @P0 LOP3.LUT R50, R51.reuse, R50, RZ, 0x3c, !PT ;  /* 0x0000003233320212 */ /* 0x040fe200078e3cff */
[----:B---3--:R0:W-:Y:S03]  /*ed70*/  STS.U16 [R0+UR5+0x23000], R17 ;  /* 0x0230001100007988 */ /* 0x0081e60008000405 */
[----:B------:R-:W-:Y:S01]  /*ed80*/  @P0 LOP3.LUT R51, R51, R50, RZ, 0x3c, !PT ;  /* 0x0000003233330212 */ /* 0x000fe200078e3cff */
[----:B0-----:R-:W-:Y:S02]  /*ed90*/  @P0 IMAD.MOV.U32 R17, RZ, RZ, R16 ;  /* 0x000000ffff110224 */ /* 0x001fe400078e0010 */
[----:B------:R-:W-:Y:S01]  /*eda0*/  @P0 IMAD.MOV.U32 R16, RZ, RZ, R2 ;  /* 0x000000ffff100224 */ /* 0x000fe200078e0002 */
[----:B--2---:R0:W-:Y:S01]  /*edb0*/  STS.U16 [R0+UR5+0x23400], R80 ;  /* 0x0234005000007988 */ /* 0x0041e20008000405 */
[----:B----4-:R-:W-:-:S06]  /*edc0*/  PRMT R54, RZ, 0x7610, R54 ;  /* 0x00007610ff367816 */ /* 0x010fcc0000000036 */
[----:B------:R-:W2:Y:S01]  /*edd0*/  @P0 LDG.E.U16 R54, desc[UR16][R50.64] ;  /* 0x0000001032360981 */ /* 0x000ea2000c1e1500 */
[----:B------:R-:W-:-:S06]  /*ede0*/  PRMT R81, RZ, 0x7610, R81 ;  /* 0x00007610ff517816 */ /* 0x000fcc0000000051 */
[----:B------:R-:W3:Y:S04]  /*edf0*/  @P0 LDG.E.U16 R81, desc[UR16][R16.64] ;  /* 0x0000001010510981 */ /* 0x000ee8000c1e1500 */
[----:B------:R-:W4:Y:S04]  /*ee00*/  LDL.LU.64 R50, [R1+0x1250] ;  /* 0x0012500001327983 */ /* 0x000f280000300a00 */
[----:B------:R-:W5:Y:S04]  /*ee10*/  LDL.LU R2, [R1+0x1248] ;  /* 0x0012480001027983 */ /* 0x000f680000300800 */
[----:B------:R-:W2:Y:S04]  /*ee20*/  LDL.LU.64 R16, [R1+0x1240] ;  /* 0x0012400001107983 */ /* 0x000ea80000300a00 */
[----:B0-----:R-:W2:Y:S04]  /*ee30*/  LDL.LU R80, [R1+0x1238] ;  /* 0x0012380001507983 */ /* 0x001ea80000300800 */
[----:B------:R0:W-:Y:S01]  /*ee40*/  STS.U16 [R0+UR5+0x23800], R93 ;  /* 0x0238005d00007988 */ /* 0x0001e20008000405 */
[----:B--2---:R-:W-:-:S06]  /*ee50*/  PRMT R80, RZ, 0x7610, R80 ;  /* 0x00007610ff507816 */ /* 0x004fcc0000000050 */
[----:B------:R-:W2:Y:S04]  /*ee60*/  @P0 LDG.E.U16 R80, desc[UR16][R48.64] ;  /* 0x0000001030500981 */ /* 0x000ea8000c1e1500 */
[----:B------:R-:W2:Y:S04]  /*ee70*/  LDL.LU.64 R48, [R1+0x1230] ;  /* 0x0012300001307983 */ /* 0x000ea80000300a00 */
[----:B0-----:R-:W2:Y:S04]  /*ee80*/  LDL.LU R93, [R1+0x122c] ;  /* 0x00122c00015d7983 */ /* 0x001ea80000300800 */
[----:B------:R0:W-:Y:S02]  /*ee90*/  STS.U16 [R0+UR5+0x23c00], R92 ;  /* 0x023c005c00007988 */ /* 0x0001e40008000405 */
[----:B0-----:R-:W-:-:S06]  /*eea0*/  PRMT R92, RZ, 0x7610, R92 ;  /* 0x00007610ff5c7816 */ /* 0x001fcc000000005c */
[----:B------:R-:W3:Y:S01]  /*eeb0*/  @P0 LDG.E.U16 R92, desc[UR16][R14.64] ;  /* 0x000000100e5c0981 */ /* 0x000ee2000c1e1500 */
[----:B--2---:R-:W-:-:S06]  /*eec0*/  PRMT R93, RZ, 0x7610, R93 ;  /* 0x00007610ff5d7816 */ /* 0x004fcc000000005d */
[----:B------:R0:W2:Y:S02]  /*eed0*/  @P0 LDG.E.U16 R93, desc[UR16][R22.64] ;  /* 0x00000010165d0981 */ /* 0x0000a4000c1e1500 */
[----:B0-----:R-:W-:Y:S02]  /*eee0*/  LOP3.LUT R23, R0, 0x20, RZ, 0x3c, !PT ;  /* 0x0000002000177812 */ /* 0x001fe400078e3cff */
[----:B------:R0:W5:Y:S04]  /*eef0*/  LDL.LU R22, [R1+0x1228] ;  /* 0x0012280001167983 */ /* 0x0001680000300800 */
[----:B------:R1:W-:Y:S04]  /*ef00*/  STS.U16 [R23+UR5+0x20100], R3 ;  /* 0x0201000317007988 */ /* 0x0003e80008000405 */
[----:B------:R-:W4:Y:S01]  /*ef10*/  LDL.LU.64 R14, [R1+0x1220] ;  /* 0x00122000010e7983 */ /* 0x000f220000300a00 */
[----:B-1----:R-:W-:-:S03]  /*ef20*/  PRMT R3, RZ, 0x7610, R3 ;  /* 0x00007610ff037816 */ /* 0x002fc60000000003 */
[----:B------:R1:W-:Y:S04]  /*ef30*/  STS.U16 [R23+UR5+0x20500], R54 ;  /* 0x0205003617007988 */ /* 0x0003e80008000405 */
[----:B---3--:R3:W-:Y:S04]  /*ef40*/  STS.U16 [R23+UR5+0x20900], R81 ;  /* 0x0209005117007988 */ /* 0x0087e80008000405 */
[----:B------:R-:W4:Y:S04]  /*ef50*/  @P0 LDG.E.U16 R3, desc[UR16][R90.64] ;  /* 0x000000105a030981 */ /* 0x000f28000c1e1500 */
[----:B-1----:R-:W4:Y:S04]  /*ef60*/  LDL.LU R54, [R1+0x1218] ;  /* 0x0012180001367983 */ /* 0x002f280000300800 */
[----:B------:R-:W4:Y:S04]  /*ef70*/  LDL.LU.64 R90, [R1+0x1210] ;  /* 0x00121000015a7983 */ /* 0x000f280000300a00 */
[----:B---3--:R-:W3:Y:S04]  /*ef80*/  LDL.LU R81, [R1+0x1208] ;  /* 0x0012080001517983 */ /* 0x008ee80000300800 */
[----:B------:R1:W-:Y:S04]  /*ef90*/  STS.U16 [R23+UR5+0x20d00], R80 ;  /* 0x020d005017007988 */ /* 0x0003e80008000405 */
[----:B--2---:R2:W-:Y:S01]  /*efa0*/  STS.U16 [R23+UR5+0x21100], R93 ;  /* 0x0211005d17007988 */ /* 0x0045e20008000405 */
[----:B----4-:R-:W-:-:S06]  /*efb0*/  PRMT R54, RZ, 0x7610, R54 ;  /* 0x00007610ff367816 */ /* 0x010fcc0000000036 */
[----:B------:R-:W4:Y:S01]  /*efc0*/  @P0 LDG.E.U16 R54, desc[UR16][R4.64] ;  /* 0x0000001004360981 */ /* 0x000f22000c1e1500 */
[----:B---3--:R-:W-:-:S03]  /*efd0*/  PRMT R81, RZ, 0x7610, R81 ;  /* 0x00007610ff517816 */ /* 0x008fc60000000051 */
[----:B------:R0:W5:Y:S04]  /*efe0*/  LDL.LU.64 R4, [R1+0x1200] ;  /* 0x0012000001047983 */ /* 0x0001680000300a00 */
[----:B-1----:R-:W3:Y:S04]  /*eff0*/  LDL.LU R80, [R1+0x11f8] ;  /* 0x0011f80001507983 */ /* 0x002ee80000300800 */
[----:B------:R-:W3:Y:S04]  /*f000*/  @P0 LDG.E.U16 R81, desc[UR16][R6.64] ;  /* 0x0000001006510981 */ /* 0x000ee8000c1e1500 */
[----:B------:R0:W5:Y:S04]  /*f010*/  LDL.LU.64 R6, [R1+0x11f0] ;  /* 0x0011f00001067983 */ /* 0x0001680000300a00 */
[----:B--2---:R-:W2:Y:S04]  /*f020*/  LDL.LU R93, [R1+0x11e8] ;  /* 0x0011e800015d7983 */ /* 0x004ea80000300800 */
[----:B------:R1:W-:Y:S04]  /*f030*/  STS.U16 [R23+UR5+0x21500], R92 ;  /* 0x0215005c17007988 */ /* 0x0003e80008000405 */
[----:B------:R0:W-:Y:S01]  /*f040*/  STS.U16 [R23+UR5+0x21900], R3 ;  /* 0x0219000317007988 */ /* 0x0001e20008000405 */
[----:B-1----:R-:W-:-:S02]  /*f050*/  PRMT R92, RZ, 0x7610, R92 ;  /* 0x00007610ff5c7816 */ /* 0x002fc4000000005c */
[----:B0-----:R-:W-:-:S04]  /*f060*/  PRMT R3, RZ, 0x7610, R3 ;  /* 0x00007610ff037816 */ /* 0x001fc80000000003 */
[----:B------:R-:W2:Y:S04]  /*f070*/  @P0 LDG.E.U16 R92, desc[UR16][R84.64] ;  /* 0x00000010545c0981 */ /* 0x000ea8000c1e1500 */
[----:B------:R-:W2:Y:S04]  /*f080*/  @P0 LDG.E.U16 R3, desc[UR16][R82.64] ;  /* 0x0000001052030981 */ /* 0x000ea8000c1e1500 */
[----:B----4-:R0:W-:Y:S01]  /*f090*/  STS.U16 [R23+UR5+0x21d00], R54 ;  /* 0x021d003617007988 */ /* 0x0101e20008000405 */
[----:B---3--:R-:W-:-:S06]  /*f0a0*/  PRMT R80, RZ, 0x7610, R80 ;  /* 0x00007610ff507816 */ /* 0x008fcc0000000050 */
[----:B------:R-:W3:Y:S01]  /*f0b0*/  @P0 LDG.E.U16 R80, desc[UR16][R8.64] ;  /* 0x0000001008500981 */ /* 0x000ee2000c1e1500 */
[----:B--2---:R-:W-:-:S03]  /*f0c0*/  PRMT R93, RZ, 0x7610, R93 ;  /* 0x00007610ff5d7816 */ /* 0x004fc6000000005d */
[----:B------:R1:W5:Y:S04]  /*f0d0*/  LDL.LU.64 R8, [R1+0x11e0] ;  /* 0x0011e00001087983 */ /* 0x0003680000300a00 */
[----:B------:R-:W2:Y:S04]  /*f0e0*/  @P0 LDG.E.U16 R93, desc[UR16][R10.64] ;  /* 0x000000100a5d0981 */ /* 0x000ea8000c1e1500 */
[----:B------:R4:W-:Y:S04]  /*f0f0*/  STS.U16 [R23+UR5+0x22100], R81 ;  /* 0x0221005117007988 */ /* 0x0009e80008000405 */
[----:B------:R1:W5:Y:S04]  /*f100*/  LDL.LU.64 R10, [R1+0x11d8] ;  /* 0x0011d800010a7983 */ /* 0x0003680000300a00 */
[----:B------:R1:W5:Y:S04]  /*f110*/  LDL.LU.64 R82, [R1+0x11d0] ;  /* 0x0011d00001527983 */ /* 0x0003680000300a00 */
[----:B0-----:R-:W2:Y:S04]  /*f120*/  LDL.LU R54, [R1+0x11c8] ;  /* 0x0011c80001367983 */ /* 0x001ea80000300800 */
[----:B------:R1:W5:Y:S04]  /*f130*/  LDL.LU.64 R84, [R1+0x11c0] ;  /* 0x0011c00001547983 */ /* 0x0003680000300a00 */
[----:B----4-:R-:W4:Y:S04]  /*f140*/  LDL.LU R81, [R1+0x11b8] ;  /* 0x0011b80001517983 */ /* 0x010f280000300800 */
[----:B---3--:R0:W-:Y:S01]  /*f150*/  STS.U16 [R23+UR5+0x22500], R80 ;  /* 0x0225005017007988 */ /* 0x0081e20008000405 */
[----:B----4-:R-:W-:-:S06]  /*f160*/  PRMT R81, RZ, 0x7610, R81 ;  /* 0x00007610ff517816 */ /* 0x010fcc0000000051 */
[----:B------:R-:W3:Y:S04]  /*f170*/  @P0 LDG.E.U16 R81, desc[UR16][R86.64] ;  /* 0x0000001056510981 */ /* 0x000ee8000c1e1500 */
[----:B------:R1:W5:Y:S04]  /*f180*/  LDL.LU.64 R86, [R1+0x11b0] ;  /* 0x0011b00001567983 */ /* 0x0003680000300a00 */
[----:B0-----:R-:W4:Y:S04]  /*f190*/  LDL.LU R80, [R1+0x11a8] ;  /* 0x0011a80001507983 */ /* 0x001f280000300800 */
[----:B--2---:R0:W-:Y:S01]  /*f1a0*/  STS.U16 [R23+UR5+0x22900], R93 ;  /* 0x0229005d17007988 */ /* 0x0041e20008000405 */
[----:B----4-:R-:W-:-:S06]  /*f1b0*/  PRMT R80, RZ, 0x7610, R80 ;  /* 0x00007610ff507816 */ /* 0x010fcc0000000050 */
[----:B------:R-:W2:Y:S04]  /*f1c0*/  @P0 LDG.E.U16 R80, desc[UR16][R88.64] ;  /* 0x0000001058500981 */ /* 0x000ea8000c1e1500 */
[----:B------:R1:W5:Y:S04]  /*f1d0*/  LDL.LU.64 R88, [R1+0x11a0] ;  /* 0x0011a00001587983 */ /* 0x0003680000300a00 */
[----:B0-----:R-:W4:Y:S01]  /*f1e0*/  LDL.LU R93, [R1+0x1198] ;  /* 0x00119800015d7983 */ /* 0x001f220000300800 */
[----:B------:R-:W-:-:S03]  /*f1f0*/  PRMT R54, RZ, 0x7610, R54 ;  /* 0x00007610ff367816 */ /* 0x000fc60000000036 */
[----:B------:R0:W-:Y:S04]  /*f200*/  STS.U16 [R23+UR5+0x22d00], R3 ;  /* 0x022d000317007988 */ /* 0x0001e80008000405 */
[----:B------:R-:W2:Y:S01]  /*f210*/  @P0 LDG.E.U16 R54, desc[UR16][R16.64] ;  /* 0x0000001010360981 */ /* 0x000ea2000c1e1500 */
[----:B0-----:R-:W-:-:S03]  /*f220*/  PRMT R3, RZ, 0x7610, R3 ;  /* 0x00007610ff037816 */ /* 0x001fc60000000003 */
[----:B------:R-:W-:Y:S04]  /*f230*/  STS.U16 [R23+UR5+0x23100], R92 ;  /* 0x0231005c17007988 */ /* 0x000fe80008000405 */
[----:B------:R-:W2:Y:S04]  /*f240*/  @P0 LDG.E.U16 R3, desc[UR16][R14.64] ;  /* 0x000000100e030981 */ /* 0x000ea8000c1e1500 */
[----:B---3--:R0:W-:Y:S01]  /*f250*/  STS.U16 [R23+UR5+0x23500], R81 ;  /* 0x0235005117007988 */ /* 0x0081e20008000405 */
[----:B----4-:R-:W-:-:S06]  /*f260*/  PRMT R93, RZ, 0x7610, R93 ;  /* 0x00007610ff5d7816 */ /* 0x010fcc000000005d */
[----:B------:R-:W3:Y:S04]  /*f270*/  @P0 LDG.E.U16 R93, desc[UR16][R12.64] ;  /* 0x000000100c5d0981 */ /* 0x000ee8000c1e1500 */
[----:B------:R1:W5:Y:S04]  /*f280*/  LDL.LU.64 R12, [R1+0x1190] ;  /* 0x00119000010c7983 */ /* 0x0003680000300a00 */
[----:B------:R1:W5:Y:S04]  /*f290*/  LDL.LU.64 R14, [R1+0x1188] ;  /* 0x00118800010e7983 */ /* 0x0003680000300a00 */
        /* <DEDUP_REMOVED lines=8> */
[----:B---3--:R0:W-:Y:S04]  /*f320*/  STS.U16 [R23+UR5+0x23d00], R93 ;  /* 0x023d005d17007988 */ /* 0x0081e80008000405 */
[----:B------:R-:W3:Y:S01]  /*f330*/  @P0 LDG.E.U16 R92, desc[UR16][R24.64] ;  /* 0x00000010185c0981 */ /* 0x000ee2000c1e1500 */
[----:B0-----:R-:W-:-:S05]  /*f340*/  LOP3.LUT R93, R0, 0x40, RZ, 0x3c, !PT ;  /* 0x00000040005d7812 */ /* 0x001fca00078e3cff */
[----:B------:R0:W-:Y:S04]  /*f350*/  STS.U16 [R93+UR5+0x20200], R3 ;  /* 0x020200035d007988 */ /* 0x0001e80008000405 */
[----:B------:R1:W-:Y:S01]  /*f360*/  STS.U16 [R93+UR5+0x20600], R54 ;  /* 0x020600365d007988 */ /* 0x0003e20008000405 */
[----:B0-----:R-:W-:-:S06]  /*f370*/  PRMT R3, RZ, 0x7610, R3 ;  /* 0x00007610ff037816 */ /* 0x001fcc0000000003 */
[----:B------:R-:W2:Y:S01]  /*f380*/  @P0 LDG.E.U16 R3, desc[UR16][R26.64] ;  /* 0x000000101a030981 */ /* 0x000ea2000c1e1500 */
[----:B----4-:R-:W-:-:S06]  /*f390*/  PRMT R80, RZ, 0x7610, R80 ;  /* 0x00007610ff507816 */ /* 0x010fcc0000000050 */
[----:B------:R-:W4:Y:S04]  /*f3a0*/  @P0 LDG.E.U16 R80, desc[UR16][R20.64] ;  /* 0x0000001014500981 */ /* 0x000f28000c1e1500 */
[----:B------:R0:W5:Y:S04]  /*f3b0*/  LDL.LU.64 R20, [R1+0x1160] ;  /* 0x0011600001147983 */ /* 0x0001680000300a00 */
[----:B------:R0:W5:Y:S04]  /*f3c0*/  LDL.LU R23, [R1+0x1158] ;  /* 0x0011580001177983 */ /* 0x0001680000300800 */
[----:B------:R0:W5:Y:S04]  /*f3d0*/  LDL.LU.64 R24, [R1+0x1150] ;  /* 0x0011500001187983 */ /* 0x0001680000300a00 */
[----:B-1----:R-:W3:Y:S04]  /*f3e0*/  LDL.LU R54, [R1+0x1148] ;  /* 0x0011480001367983 */ /* 0x002ee80000300800 */
[----:B------:R0:W5:Y:S04]  /*f3f0*/  LDL.LU.64 R26, [R1+0x1140] ;  /* 0x00114000011a7983 */ /* 0x0001680000300a00 */
[----:B--2---:R1:W-:Y:S04]  /*f400*/  STS.U16 [R93+UR5+0x20a00], R81 ;  /* 0x020a00515d007988 */ /* 0x0043e80008000405 */
[----:B-1----:R-:W2:Y:S04]  /*f410*/  LDL.LU R81, [R1+0x1138] ;  /* 0x0011380001517983 */ /* 0x002ea80000300800 */
[----:B----4-:R1:W-:Y:S01]  /*f420*/  STS.U16 [R93+UR5+0x20e00], R80 ;  /* 0x020e00505d007988 */ /* 0x0103e20008000405 */
[----:B---3--:R-:W-:-:S06]  /*f430*/  PRMT R54, RZ, 0x7610, R54 ;  /* 0x00007610ff367816 */ /* 0x008fcc0000000036 */
[----:B------:R-:W3:Y:S04]  /*f440*/  @P0 LDG.E.U16 R54, desc[UR16][R28.64] ;  /* 0x000000101c360981 */ /* 0x000ee8000c1e1500 */
[----:B------:R0:W5:Y:S04]  /*f450*/  LDL.LU.64 R28, [R1+0x1130] ;  /* 0x00113000011c7983 */ /* 0x0001680000300a00 */
[----:B-1----:R-:W4:Y:S01]  /*f460*/  LDL.LU R80, [R1+0x1128] ;  /* 0x0011280001507983 */ /* 0x002f220000300800 */
[----:B--2---:R-:W-:-:S06]  /*f470*/  PRMT R81, RZ, 0x7610, R81 ;  /* 0x00007610ff517816 */ /* 0x004fcc0000000051 */
[----:B------:R-:W2:Y:S04]  /*f480*/  @P0 LDG.E.U16 R81, desc[UR16][R30.64] ;  /* 0x000000101e510981 */ /* 0x000ea8000c1e1500 */
[----:B------:R1:W-:Y:S04]  /*f490*/  STS.U16 [R93+UR5+0x21200], R92 ;  /* 0x0212005c5d007988 */ /* 0x0003e80008000405 */
[----:B------:R0:W-:Y:S04]  /*f4a0*/  STS.U16 [R93+UR5+0x21600], R3 ;  /* 0x021600035d007988 */ /* 0x0001e80008000405 */
[----:B------:R0:W5:Y:S01]  /*f4b0*/  LDL.LU.64 R30, [R1+0x1120] ;  /* 0x00112000011e7983 */ /* 0x0001620000300a00 */
[----:B-1----:R-:W-:-:S06]  /*f4c0*/  PRMT R92, RZ, 0x7610, R92 ;  /* 0x00007610ff5c7816 */ /* 0x002fcc000000005c */
[----:B------:R-:W2:Y:S01]  /*f4d0*/  @P0 LDG.E.U16 R92, desc[UR16][R34.64] ;  /* 0x00000010225c0981 */ /* 0x000ea2000c1e1500 */
[----:B0-----:R-:W-:-:S06]  /*f4e0*/  PRMT R3, RZ, 0x7610, R3 ;  /* 0x00007610ff037816 */ /* 0x001fcc0000000003 */
[----:B------:R-:W2:Y:S04]  /*f4f0*/  @P0 LDG.E.U16 R3, desc[UR16][R36.64] ;  /* 0x0000001024030981 */ /* 0x000ea8000c1e1500 */
[----:B---3--:R0:W-:Y:S01]  /*f500*/  STS.U16 [R93+UR5+0x21a00], R54 ;  /* 0x021a00365d007988 */ /* 0x0081e20008000405 */
[----:B----4-:R-:W-:-:S06]  /*f510*/  PRMT R80, RZ, 0x7610, R80 ;  /* 0x00007610ff507816 */ /* 0x010fcc0000000050 */
[----:B------:R-:W3:Y:S04]  /*f520*/  @P0 LDG.E.U16 R80, desc[UR16][R32.64] ;  /* 0x0000001020500981 */ /* 0x000ee8000c1e1500 */
[----:B------:R1:W5:Y:S04]  /*f530*/  LDL.LU.64 R32, [R1+0x1118] ;  /* 0x0011180001207983 */ /* 0x0003680000300a00 */
[----:B------:R1:W5:Y:S04]  /*f540*/  LDL.LU.64 R34, [R1+0x1110] ;  /* 0x0011100001227983 */ /* 0x0003680000300a00 */
[----:B0-----:R-:W4:Y:S04]  /*f550*/  LDL.LU R54, [R1+0x1108] ;  /* 0x0011080001367983 */ /* 0x001f280000300800 */
[----:B------:R1:W5:Y:S04]  /*f560*/  LDL.LU.64 R36, [R1+0x1100] ;  /* 0x0011000001247983 */ /* 0x0003680000300a00 */
[----:B--2---:R0:W-:Y:S04]  /*f570*/  STS.U16 [R93+UR5+0x21e00], R81 ;  /* 0x021e00515d007988 */ /* 0x0041e80008000405 */
[----:B0-----:R-:W2:Y:S04]  /*f580*/  LDL.LU R81, [R1+0x10f8] ;  /* 0x0010f80001517983 */ /* 0x001ea80000300800 */
[----:B---3--:R0:W-:Y:S01]  /*f590*/  STS.U16 [R93+UR5+0x22200], R80 ;  /* 0x022200505d007988 */ /* 0x0081e20008000405 */
[----:B----4-:R-:W-:-:S06]  /*f5a0*/  PRMT R54, RZ, 0x7610, R54 ;  /* 0x00007610ff367816 */ /* 0x010fcc0000000036 */
[----:B------:R-:W3:Y:S04]  /*f5b0*/  @P0 LDG.E.U16 R54, desc[UR16][R38.64] ;  /* 0x0000001026360981 */ /* 0x000ee8000c1e1500 */
[----:B------:R1:W5:Y:S04]  /*f5c0*/  LDL.LU.64 R38, [R1+0x10f0] ;  /* 0x0010f00001267983 */ /* 0x0003680000300a00 */
[----:B0-----:R-:W4:Y:S01]  /*f5d0*/  LDL.LU R80, [R1+0x10e8] ;  /* 0x0010e80001507983 */ /* 0x001f220000300800 */
[----:B--2---:R-:W-:-:S06]  /*f5e0*/  PRMT R81, RZ, 0x7610, R81 ;  /* 0x00007610ff517816 */ /* 0x004fcc0000000051 */
[----:B------:R-:W2:Y:S04]  /*f5f0*/  @P0 LDG.E.U16 R81, desc[UR16][R40.64] ;  /* 0x0000001028510981 */ /* 0x000ea8000c1e1500 */
[----:B------:R0:W-:Y:S04]  /*f600*/  STS.U16 [R93+UR5+0x22600], R92 ;  /* 0x0226005c5d007988 */ /* 0x0001e80008000405 */
[----:B------:R1:W-:Y:S04]  /*f610*/  STS.U16 [R93+UR5+0x22a00], R3 ;  /* 0x022a00035d007988 */ /* 0x0003e80008000405 */
[----:B------:R2:W5:Y:S01]  /*f620*/  LDL.LU.64 R40, [R1+0x10e0] ;  /* 0x0010e00001287983 */ /* 0x0005620000300a00 */
[----:B0-----:R-:W-:-:S02]  /*f630*/  PRMT R92, RZ, 0x7610, R92 ;  /* 0x00007610ff5c7816 */ /* 0x001fc4000000005c */
[----:B-1----:R-:W-:-:S04]  /*f640*/  PRMT R3, RZ, 0x7610, R3 ;  /* 0x00007610ff037816 */ /* 0x002fc80000000003 */
[----:B------:R-:W2:Y:S04]  /*f650*/  @P0 LDG.E.U16 R92, desc[UR16][R44.64] ;  /* 0x000000102c5c0981 */ /* 0x000ea8000c1e1500 */
[----:B------:R-:W2:Y:S04]  /*f660*/  @P0 LDG.E.U16 R3, desc[UR16][R46.64] ;  /* 0x000000102e030981 */ /* 0x000ea8000c1e1500 */
[----:B---3--:R0:W-:Y:S01]  /*f670*/  STS.U16 [R93+UR5+0x22e00], R54 ;  /* 0x022e00365d007988 */ /* 0x0081e20008000405 */
[----:B----4-:R-:W-:-:S06]  /*f680*/  PRMT R80, RZ, 0x7610, R80 ;  /* 0x00007610ff507816 */ /* 0x010fcc0000000050 */
[----:B------:R-:W3:Y:S04]  /*f690*/  @P0 LDG.E.U16 R80, desc[UR16][R42.64] ;  /* 0x000000102a500981 */ /* 0x000ee8000c1e1500 */
[----:B--2---:R1:W-:Y:S04]  /*f6a0*/  STS.U16 [R93+UR5+0x23200], R81 ;  /* 0x023200515d007988 */ /* 0x0043e80008000405 */
[----:B------:R2:W5:Y:S04]  /*f6b0*/  LDL.LU.64 R42, [R1+0x10d8] ;  /* 0x0010d800012a7983 */ /* 0x0005680000300a00 */
[----:B------:R2:W5:Y:S04]  /*f6c0*/  LDL.LU.64 R44, [R1+0x10d0] ;  /* 0x0010d000012c7983 */ /* 0x0005680000300a00 */
[----:B0-----:R2:W5:Y:S04]  /*f6d0*/  LDL.LU R54, [R1+0x10c8] ;  /* 0x0010c80001367983 */ /* 0x0015680000300800 */
[----:B------:R2:W5:Y:S04]  /*f6e0*/  LDL.LU.64 R46, [R1+0x10c0] ;  /* 0x0010c000012e7983 */ /* 0x0005680000300a00 */
[----:B-1----:R-:W4:Y:S04]  /*f6f0*/  LDL.LU R81, [R1+0x10b8] ;  /* 0x0010b80001517983 */ /* 0x002f280000300800 */
[----:B---3--:R0:W-:Y:S01]  /*f700*/  STS.U16 [R93+UR5+0x23600], R80 ;  /* 0x023600505d007988 */ /* 0x0081e20008000405 */
[----:B----4-:R-:W-:-:S06]  /*f710*/  PRMT R81, RZ, 0x7610, R81 ;  /* 0x00007610ff517816 */ /* 0x010fcc0000000051 */
[----:B------:R-:W3:Y:S04]  /*f720*/  @P0 LDG.E.U16 R81, desc[UR16][R48.64] ;  /* 0x0000001030510981 */ /* 0x000ee8000c1e1500 */
[----:B------:R2:W5:Y:S04]  /*f730*/  LDL.LU.64 R48, [R1+0x10b0] ;  /* 0x0010b00001307983 */ /* 0x0005680000300a00 */
[----:B0-----:R-:W4:Y:S04]  /*f740*/  LDL.LU R80, [R1+0x10a8] ;  /* 0x0010a80001507983 */ /* 0x001f280000300800 */
[----:B------:R0:W-:Y:S04]  /*f750*/  STS.U16 [R93+UR5+0x23a00], R92 ;  /* 0x023a005c5d007988 */ /* 0x0001e80008000405 */
[----:B------:R1:W-:Y:S01]  /*f760*/  STS.U16 [R93+UR5+0x23e00], R3 ;  /* 0x023e00035d007988 */ /* 0x0003e20008000405 */
[----:B0-----:R-:W-:-:S02]  /*f770*/  PRMT R92, RZ, 0x7610, R92 ;  /* 0x00007610ff5c7816 */ /* 0x001fc4000000005c */
[----:B-1----:R-:W-:Y:S02]  /*f780*/  LOP3.LUT R93, R0, 0x60, RZ, 0x3c, !PT ;  /* 0x00000060005d7812 */ /* 0x002fe400078e3cff */
[----:B------:R-:W-:Y:S02]  /*f790*/  PRMT R3, RZ, 0x7610, R3 ;  /* 0x00007610ff037816 */ /* 0x000fe40000000003 */
[----:B------:R-:W2:Y:S04]  /*f7a0*/  @P0 LDG.E.U16 R92, desc[UR16][R52.64] ;  /* 0x00000010345c0981 */ /* 0x000ea8000c1e1500 */
[----:B------:R0:W-:Y:S04]  /*f7b0*/  STS.U16 [R93+UR5+0x23f00], R55 ;  /* 0x023f00375d007988 */ /* 0x0001e80008000405 */
[----:B------:R-:W2:Y:S04]  /*f7c0*/  @P0 LDG.E.U16 R3, desc[UR16][R56.64] ;  /* 0x0000001038030981 */ /* 0x000ea8000c1e1500 */
[----:B---3--:R1:W-:Y:S01]  /*f7d0*/  STS.U16 [R93+UR5+0x20300], R81 ;  /* 0x020300515d007988 */ /* 0x0083e20008000405 */
[----:B----4-:R-:W-:-:S06]  /*f7e0*/  PRMT R80, RZ, 0x7610, R80 ;  /* 0x00007610ff507816 */ /* 0x010fcc0000000050 */
[----:B------:R-:W3:Y:S04]  /*f7f0*/  @P0 LDG.E.U16 R80, desc[UR16][R50.64] ;  /* 0x0000001032500981 */ /* 0x000ee8000c1e1500 */
[----:B------:R4:W5:Y:S04]  /*f800*/  LDL.LU.64 R50, [R1+0x10a0] ;  /* 0x0010a00001327983 */ /* 0x0009680000300a00 */
[----:B------:R4:W5:Y:S04]  /*f810*/  LDL.LU.64 R52, [R1+0x1098] ;  /* 0x0010980001347983 */ /* 0x0009680000300a00 */
[----:B0-----:R4:W5:Y:S04]  /*f820*/  LDL.LU R55, [R1+0x1090] ;  /* 0x0010900001377983 */ /* 0x0019680000300800 */
[----:B------:R4:W5:Y:S04]  /*f830*/  LDL.LU.64 R56, [R1+0x1088] ;  /* 0x0010880001387983 */ /* 0x0009680000300a00 */
[----:B-1----:R-:W2:Y:S04]  /*f840*/  LDL.LU R81, [R1+0x1080] ;  /* 0x0010800001517983 */ /* 0x002ea80000300800 */
[----:B---3--:R0:W-:Y:S01]  /*f850*/  STS.U16 [R93+UR5+0x20700], R80 ;  /* 0x020700505d007988 */ /* 0x0081e20008000405 */
[----:B--2---:R-:W-:-:S06]  /*f860*/  PRMT R81, RZ, 0x7610, R81 ;  /* 0x00007610ff517816 */ /* 0x004fcc0000000051 */
[----:B------:R-:W2:Y:S04]  /*f870*/  @P0 LDG.E.U16 R81, desc[UR16][R58.64] ;  /* 0x000000103a510981 */ /* 0x000ea8000c1e1500 */
[----:B------:R4:W5:Y:S04]  /*f880*/  LDL.LU.64 R58, [R1+0x1078] ;  /* 0x00107800013a7983 */ /* 0x0009680000300a00 */
[----:B0-----:R-:W3:Y:S04]  /*f890*/  LDL.LU R80, [R1+0x1070] ;  /* 0x0010700001507983 */ /* 0x001ee80000300800 */
[----:B------:R0:W-:Y:S04]  /*f8a0*/  STS.U16 [R93+UR5+0x20b00], R92 ;  /* 0x020b005c5d007988 */ /* 0x0001e80008000405 */
[----:B------:R1:W-:Y:S01]  /*f8b0*/  STS.U16 [R93+UR5+0x20f00], R3 ;  /* 0x020f00035d007988 */ /* 0x0003e20008000405 */
[----:B0-----:R-:W-:-:S02]  /*f8c0*/  PRMT R92, RZ, 0x7610, R92 ;  /* 0x00007610ff5c7816 */ /* 0x001fc4000000005c */
[----:B-1----:R-:W-:-:S04]  /*f8d0*/  PRMT R3, RZ, 0x7610, R3 ;  /* 0x00007610ff037816 */ /* 0x002fc80000000003 */
[----:B------:R-:W4:Y:S04]  /*f8e0*/  @P0 LDG.E.U16 R92, desc[UR16][R62.64] ;  /* 0x000000103e5c0981 */ /* 0x000f28000c1e1500 */
[----:B------:R-:W4:Y:S04]  /*f8f0*/  @P0 LDG.E.U16 R3, desc[UR16][R64.64] ;  /* 0x0000001040030981 */ /* 0x000f28000c1e1500 */
[----:B--2---:R0:W-:Y:S01]  /*f900*/  STS.U16 [R93+UR5+0x21300], R81 ;  /* 0x021300515d007988 */ /* 0x0041e20008000405 */
[----:B---3--:R-:W-:-:S06]  /*f910*/  PRMT R80, RZ, 0x7610, R80 ;  /* 0x00007610ff507816 */ /* 0x008fcc0000000050 */
[----:B------:R-:W2:Y:S04]  /*f920*/  @P0 LDG.E.U16 R80, desc[UR16][R60.64] ;  /* 0x000000103c500981 */ /* 0x000ea8000c1e1500 */
[----:B------:R1:W5:Y:S04]  /*f930*/  LDL.LU.64 R60, [R1+0x1068] ;  /* 0x00106800013c7983 */ /* 0x0003680000300a00 */
[----:B------:R1:W5:Y:S04]  /*f940*/  LDL.LU.64 R62, [R1+0x1060] ;  /* 0x00106000013e7983 */ /* 0x0003680000300a00 */
[----:B------:R1:W5:Y:S04]  /*f950*/  LDL.LU.64 R64, [R1+0x1058] ;  /* 0x0010580001407983 */ /* 0x0003680000300a00 */
[----:B0-----:R-:W3:Y:S04]  /*f960*/  LDL.LU R81, [R1+0x1050] ;  /* 0x0010500001517983 */ /* 0x001ee80000300800 */
[----:B--2---:R0:W-:Y:S01]  /*f970*/  STS.U16 [R93+UR5+0x21700], R80 ;  /* 0x021700505d007988 */ /* 0x0041e20008000405 */
[----:B---3--:R-:W-:-:S06]  /*f980*/  PRMT R81, RZ, 0x7610, R81 ;  /* 0x00007610ff517816 */ /* 0x008fcc0000000051 */
[----:B------:R-:W2:Y:S04]  /*f990*/  @P0 LDG.E.U16 R81, desc[UR16][R76.64] ;  /* 0x000000104c510981 */ /* 0x000ea8000c1e1500 */
[----:B------:R-:W3:Y:S04]  /*f9a0*/  LDL.LU.64 R76, [R1+0x1048] ;  /* 0x00104800014c7983 */ /* 0x000ee80000300a00 */
[----:B0-----:R-:W3:Y:S04]  /*f9b0*/  LDL.LU R80, [R1+0x1040] ;  /* 0x0010400001507983 */ /* 0x001ee80000300800 */
[----:B----4-:R-:W-:Y:S04]  /*f9c0*/  STS.U16 [R93+UR5+0x21b00], R92 ;  /* 0x021b005c5d007988 */ /* 0x010fe80008000405 */
[----:B------:R-:W-:Y:S04]  /*f9d0*/  STS.U16 [R93+UR5+0x21f00], R3 ;  /* 0x021f00035d007988 */ /* 0x000fe80008000405 */
[----:B--2---:R0:W-:Y:S01]  /*f9e0*/  STS.U16 [R93+UR5+0x22300], R81 ;  /* 0x022300515d007988 */ /* 0x0041e20008000405 */
[----:B---3--:R-:W-:-:S02]  /*f9f0*/  PRMT R76, RZ, 0x7610, R76 ;  /* 0x00007610ff4c7816 */ /* 0x008fc4000000004c */
[----:B------:R-:W-:Y:S02]  /*fa00*/  PRMT R77, RZ, 0x7610, R77 ;  /* 0x00007610ff4d7816 */ /* 0x000fe4000000004d */
[----:B------:R-:W-:Y:S02]  /*fa10*/  PRMT R80, RZ, 0x7610, R80 ;  /* 0x00007610ff507816 */ /* 0x000fe40000000050 */
[----:B------:R-:W2:Y:S04]  /*fa20*/  @P0 LDG.E.U16 R76, desc[UR16][R66.64] ;  /* 0x00000010424c0981 */ /* 0x000ea8000c1e1500 */
[----:B------:R-:W3:Y:S04]  /*fa30*/  @P0 LDG.E.U16 R77, desc[UR16][R68.64] ;  /* 0x00000010444d0981 */ /* 0x000ee8000c1e1500 */
[----:B------:R-:W4:Y:S04]  /*fa40*/  @P0 LDG.E.U16 R80, desc[UR16][R70.64] ;  /* 0x0000001046500981 */ /* 0x000f28000c1e1500 */
[----:B------:R1:W5:Y:S04]  /*fa50*/  LDL.LU.64 R66, [R1+0x1038] ;  /* 0x0010380001427983 */ /* 0x0003680000300a00 */
[----:B------:R1:W5:Y:S04]  /*fa60*/  LDL.LU.64 R68, [R1+0x1030] ;  /* 0x0010300001447983 */ /* 0x0003680000300a00 */
[----:B------:R1:W5:Y:S04]  /*fa70*/  LDL.LU.64 R70, [R1+0x1028] ;  /* 0x0010280001467983 */ /* 0x0003680000300a00 */
[----:B0-----:R-:W2:Y:S01]  /*fa80*/  LDL.LU R81, [R1+0x1020] ;  /* 0x0010200001517983 */ /* 0x001ea20000300800 */
[----:B------:R-:W-:-:S06]  /*fa90*/  PRMT R92, RZ, 0x7610, R92 ;  /* 0x00007610ff5c7816 */ /* 0x000fcc000000005c */
[----:B------:R-:W3:Y:S01]  /*faa0*/  @P0 LDG.E.U16 R92, desc[UR16][R74.64] ;  /* 0x000000104a5c0981 */ /* 0x000ee2000c1e1500 */
[----:B------:R-:W-:-:S06]  /*fab0*/  PRMT R3, RZ, 0x7610, R3 ;  /* 0x00007610ff037816 */ /* 0x000fcc0000000003 */
[----:B------:R-:W3:Y:S01]  /*fac0*/  @P0 LDG.E.U16 R3, desc[UR16][R78.64] ;  /* 0x000000104e030981 */ /* 0x000ee2000c1e1500 */
[----:B--2---:R-:W-:-:S06]  /*fad0*/  PRMT R81, RZ, 0x7610, R81 ;  /* 0x00007610ff517816 */ /* 0x004fcc0000000051 */
[----:B------:R-:W2:Y:S04]  /*fae0*/  @P0 LDG.E.U16 R81, desc[UR16][R72.64] ;  /* 0x0000001048510981 */ /* 0x000ea8000c1e1500 */
[----:B------:R0:W-:Y:S04]  /*faf0*/  STS.U16 [R93+UR5+0x22700], R76 ;  /* 0x0227004c5d007988 */ /* 0x0001e80008000405 */
[----:B---3--:R3:W-:Y:S04]  /*fb00*/  STS.U16 [R93+UR5+0x22b00], R77 ;  /* 0x022b004d5d007988 */ /* 0x0087e80008000405 */
[----:B----4-:R4:W-:Y:S04]  /*fb10*/  STS.U16 [R93+UR5+0x22f00], R80 ;  /* 0x022f00505d007988 */ /* 0x0109e80008000405 */
[----:B------:R1:W5:Y:S04]  /*fb20*/  LDL.LU.64 R72, [R1+0x1018] ;  /* 0x0010180001487983 */ /* 0x0003680000300a00 */
[----:B0-----:R1:W5:Y:S04]  /*fb30*/  LDL.LU R76, [R1+0x1010] ;  /* 0x00101000014c7983 */ /* 0x0013680000300800 */
[----:B------:R1:W5:Y:S04]  /*fb40*/  LDL.LU.64 R74, [R1+0x1008] ;  /* 0x00100800014a7983 */ /* 0x0003680000300a00 */
[----:B---3--:R1:W5:Y:S04]  /*fb50*/  LDL.LU R77, [R1+0x1000] ;  /* 0x00100000014d7983 */ /* 0x0083680000300800 */
[----:B------:R1:W5:Y:S04]  /*fb60*/  LDL.LU.64 R78, [R1+0xff8] ;  /* 0x000ff800014e7983 */ /* 0x0003680000300a00 */
[----:B----4-:R1:W5:Y:S01]  /*fb70*/  LDL.LU R80, [R1+0xff4] ;  /* 0x000ff40001507983 */ /* 0x0103620000300800 */
[----:B------:R-:W-:-:S02]  /*fb80*/  UIADD3 UR4, UPT, UPT, UR5, 0x10000, URZ ;  /* 0x0001000005047890 */ /* 0x000fc4000fffe0ff */
[----:B------:R-:W-:Y:S02]  /*fb90*/  UIADD3 UR9, UPT, UPT, UR5, 0x24000, URZ ;  /* 0x0002400005097890 */ /* 0x000fe4000fffe0ff */
[----:B------:R-:W-:Y:S02]  /*fba0*/  USHF.R.U32.HI UR4, URZ, 0x4, UR4 ;  /* 0x00000004ff047899 */ /* 0x000fe40008011604 */
[----:B------:R-:W-:Y:S02]  /*fbb0*/  USHF.R.U32.HI UR10, URZ, 0x4, UR9 ;  /* 0x00000004ff0a7899 */ /* 0x000fe40008011609 */
[----:B------:R-:W-:Y:S02]  /*fbc0*/  USGXT.U32 UR9, UR4, 0xe ;  /* 0x0000000e0409789a */ /* 0x000fe40008000000 */
[----:B------:R-:W-:Y:S02]  /*fbd0*/  USGXT.U32 UR10, UR10, 0xe ;  /* 0x0000000e0a0a789a */ /* 0x000fe40008000000 */
[----:B------:R-:W-:-:S02]  /*fbe0*/  UIADD3 UR12, UP1, UPT, UR9, 0x2000080, URZ ;  /* 0x02000080090c7890 */ /* 0x000fc4000ff3e0ff */
[----:B------:R-:W-:Y:S01]  /*fbf0*/  UIADD3 UR14, UP2, UPT, UR10, 0x2, URZ ;  /* 0x000000020a0e7890 */ /* 0x000fe2000ff5e0ff */
[----:B------:R-:W-:Y:S01]  /*fc00*/  UMOV UR13, URZ ;  /* 0x000000ff000d7c82 */ /* 0x000fe20008000000 */
[----:B------:R-:W-:Y:S01]  /*fc10*/  UMOV UR15, URZ ;  /* 0x000000ff000f7c82 */ /* 0x000fe20008000000 */
[----:B------:R-:W-:Y:S02]  /*fc20*/  UIADD3.X UR13, UPT, UPT, UR13, 0x40004040, URZ, UP1, !UPT ;  /* 0x400040400d0d7890 */ /* 0x000fe40008ffe4ff */
[----:B------:R-:W-:Y:S01]  /*fc30*/  UIADD3.X UR15, UPT, UPT, UR15, 0x40004040, URZ, UP2, !UPT ;  /* 0x400040400f0f7890 */ /* 0x000fe200097fe4ff */
[----:B------:R-:W-:Y:S01]  /*fc40*/  UMOV UR4, URZ ;  /* 0x000000ff00047c82 */ /* 0x000fe20008000000 */
[----:B--2---:R0:W-:Y:S04]  /*fc50*/  STS.U16 [R93+UR5+0x23300], R81 ;  /* 0x023300515d007988 */ /* 0x0041e80008000405 */
[----:B------:R2:W-:Y:S04]  /*fc60*/  STS.U16 [R93+UR5+0x23700], R92 ;  /* 0x0237005c5d007988 */ /* 0x0005e80008000405 */
[----:B0-----:R1:W5:Y:S01]  /*fc70*/  LDL.LU R81, [R1+0xff0] ;  /* 0x000ff00001517983 */ /* 0x0013620000300800 */
[----:B--2---:R-:W0:Y:S03]  /*fc80*/  LDC R92, c[0x0][0x3a0] ;  /* 0x0000e800ff5c7b82 */ /* 0x004e260000000800 */
[----:B------:R2:W-:Y:S01]  /*fc90*/  STS.U16 [R93+UR5+0x23b00], R3 ;  /* 0x023b00035d007988 */ /* 0x0005e20008000405 */
[----:B------:R3:W-:Y:S06]  /*fca0*/  MEMBAR.ALL.CTA ;  /* 0x0000000000007992 */ /* 0x0007ec0000008000 */
[----:B---3--:R-:W3:Y:S04]  /*fcb0*/  FENCE.VIEW.ASYNC.S ;  /* 0x00000000000073c6 */ /* 0x008ee80000000000 */
[----:B--2---:R1:W5:Y:S01]  /*fcc0*/  LDL.LU R93, [R1+0xfec] ;  /* 0x000fec00015d7983 */ /* 0x0043620000300800 */
[----:B0-----:R-:W-:-:S05]  /*fcd0*/  VIADD R92, R92, 0x3f ;  /* 0x0000003f5c5c7836 */ /* 0x001fca0000000000 */
[----:B------:R-:W-:-:S04]  /*fce0*/  SHF.R.S32.HI R3, RZ, 0x1f, R92 ;  /* 0x0000001fff037819 */ /* 0x000fc8000001145c */
[----:B------:R-:W-:-:S04]  /*fcf0*/  LEA.HI R3, R3, R92, RZ, 0x6 ;  /* 0x0000005c03037211 */ /* 0x000fc800078f30ff */
[----:B------:R-:W-:-:S04]  /*fd00*/  SHF.R.S32.HI R3, RZ, 0x6, R3 ;  /* 0x00000006ff037819 */ /* 0x000fc80000011403 */
[----:B------:R-:W-:-:S05]  /*fd10*/  VIMNMX R3, PT, PT, R3, 0x1, !PT ;  /* 0x0000000103037848 */ /* 0x000fca0007fe0100 */
[----:B------:R-:W-:-:S05]  /*fd20*/  VIADD R3, R3, 0xffffffff ;  /* 0xffffffff03037836 */ /* 0x000fca0000000000 */
[----:B------:R1:W-:Y:S01]  /*fd30*/  STL [R1+0xfe0], R3 ;  /* 0x000fe00301007387 */ /* 0x0003e20000100800 */
[----:B---3--:R-:W-:Y:S01]  /*fd40*/  BAR.SYNC.DEFER_BLOCKING 0x0 ;  /* 0x0000000000007b1d */ /* 0x008fe20000010000 */
[----:B------:R-:W-:Y:S01]  /*fd50*/  ISETP.LT.OR P0, PT, R92, 0x40, P3 ;  /* 0x000000405c00780c */ /* 0x000fe20001f01670 */
[----:B------:R-:W-:Y:S01]  /*fd60*/  IMAD.SHL.U32 R92, R90, 0x40, RZ ;  /* 0x000000405a5c7824 */ /* 0x000fe200078e00ff */
[----:B------:R-:W-:Y:S01]  /*fd70*/  ISETP.NE.U32.AND P2, PT, R3, RZ, PT ;  /* 0x000000ff0300720c */ /* 0x000fe20003f45070 */
[----:B------:R-:W-:-:S10]  /*fd80*/  IMAD.SHL.U32 R90, R91, 0x40, RZ ;  /* 0x000000405b5a7824 */ /* 0x000fd400078e00ff */
[----:B-1----:R-:W-:Y:S05]  /*fd90*/  @P0 BRA `(.L_x_6) ;  /* 0x00000004007c0947 */ /* 0x002fea0003800000 */
[----:B------:R-:W-:Y:S02]  /*fda0*/  USHF.R.U32.HI UR58, URZ, 0x4, UR5 ;  /* 0x00000004ff3a7899 */ /* 0x000fe40008011605 */
[----:B------:R-:W-:Y:S02]  /*fdb0*/  UIADD3 UR50, UPT, UPT, UR5, 0x20000, URZ ;  /* 0x0002000005327890 */ /* 0x000fe4000fffe0ff */
[----:B------:R-:W-:Y:S02]  /*fdc0*/  USGXT.U32 UR58, UR58, 0xe ;  /* 0x0000000e3a3a789a */ /* 0x000fe40008000000 */
[----:B------:R-:W-:Y:S02]  /*fdd0*/  USHF.R.U32.HI UR50, URZ, 0x4, UR50 ;  /* 0x00000004ff327899 */ /* 0x000fe40008011632 */
[----:B------:R-:W-:Y:S02]  /*fde0*/  UIADD3 UR52, UP1, UPT, UR58, 0x2000080, URZ ;  /* 0x020000803a347890 */ /* 0x000fe4000ff3e0ff */
[----:B------:R-:W-:Y:S01]  /*fdf0*/  USGXT.U32 UR50, UR50, 0xe ;  /* 0x0000000e3232789a */ /* 0x000fe20008000000 */
[----:B------:R-:W-:Y:S01]  /*fe00*/  UMOV UR11, URZ ;  /* 0x000000ff000b7c82 */ /* 0x000fe20008000000 */
[----:B------:R-:W-:Y:S01]  /*fe10*/  UMOV UR56, UR8 ;  /* 0x0000000800387c82 */ /* 0x000fe20008000000 */
[----:B------:R-:W-:Y:S01]  /*fe20*/  UMOV UR57, URZ ;  /* 0x000000ff00397c82 */ /* 0x000fe20008000000 */
[----:B------:R-:W-:-:S02]  /*fe30*/  UIADD3 UR54, UP2, UPT, UR50, 0x2, URZ ;  /* 0x0000000232367890 */ /* 0x000fc4000ff5e0ff */
[----:B------:R-:W-:Y:S01]  /*fe40*/  UIADD3.X UR53, UPT, UPT, UR11, 0x40004040, URZ, UP1, !UPT ;  /* 0x400040400b357890 */ /* 0x000fe20008ffe4ff */
[----:B------:R-:W-:Y:S02]  /*fe50*/  UMOV UR51, URZ ;  /* 0x000000ff00337c82 */ /* 0x000fe40008000000 */
[----:B------:R-:W-:Y:S01]  /*fe60*/  UMOV UR11, UR56 ;  /* 0x00000038000b7c82 */ /* 0x000fe20008000000 */
[----:B------:R-:W-:Y:S02]  /*fe70*/  ULOP3.LUT UR56, UR58, 0x2000000, URZ, 0xfc, !UPT ;  /* 0x020000003a387892 */ /* 0x000fe4000f8efcff */
[----:B------:R-:W-:Y:S02]  /*fe80*/  UIADD3.X UR55, UPT, UPT, UR51, 0x40004040, URZ, UP2, !UPT ;  /* 0x4000404033377890 */ /* 0x000fe400097fe4ff */
[----:B------:R-:W-:Y:S02]  /*fe90*/  UIADD3.64 UR58, UPT, UPT, UR52, 0x80, URZ ;  /* 0x00000080343a7897 */ /* 0x000fe4000fffe0ff */
[----:B------:R-:W-:Y:S01]  /*fea0*/  UIADD3.64 UR60, UPT, UPT, UR54, 0x2, URZ ;  /* 0x00000002363c7897 */ /* 0x000fe2000fffe0ff */
[----:B------:R-:W-:Y:S01]  /*feb0*/  UMOV UR20, 0x0 ;  /* 0x0000000000147882 */ /* 0x000fe20000000000 */
[----:B------:R-:W-:Y:S01]  /*fec0*/  UMOV UR21, 0x8208490 ;  /* 0x0820849000157882 */ /* 0x000fe20000000000 */
[----:B------:R-:W-:Y:S01]  /*fed0*/  UMOV UR51, 0x40004040 ;  /* 0x4000404000337882 */ /* 0x000fe20000000000 */
[----:B------:R-:W-:Y:S01]  /*fee0*/  UMOV UR57, 0x40004040 ;  /* 0x4000404000397882 */ /* 0x000fe20000000000 */
[----:B------:R-:W-:Y:S01]  /*fef0*/  UIADD3.64 UR62, UPT, UPT, UR52, 0x100, URZ ;  /* 0x00000100343e7897 */ /* 0x000fe2000fffe0ff */
[----:B------:R0:W-:Y:S01]  /*ff00*/  UTCHMMA gdesc[UR56], gdesc[UR50], tmem[UR6], tmem[UR20], idesc[UR21], !UPT ;  /* 0x00ff1432380075ea */ /* 0x0001e2000f800006 */
[----:B------:R-:W-:-:S02]  /*ff10*/  UIADD3.64 UR64, UPT, UPT, UR54, 0x4, URZ ;  /* 0x0000000436407897 */ /* 0x000fc4000fffe0ff */
[----:B------:R-:W-:Y:S01]  /*ff20*/  UIADD3 UR74, UPT, UPT, UR6, 0x80, URZ ;  /* 0x00000080064a7890 */ /* 0x000fe2000fffe0ff */
[----:B------:R-:W-:Y:S01]  /*ff30*/  UMOV UR28, 0x0 ;  /* 0x00000000001c7882 */ /* 0x000fe20000000000 */
[----:B------:R-:W-:Y:S01]  /*ff40*/  UMOV UR29, 0x8208490 ;  /* 0x08208490001d7882 */ /* 0x000fe20000000000 */
[----:B------:R-:W-:Y:S02]  /*ff50*/  UIADD3 UR71, UPT, UPT, UR6, 0x80, URZ ;  /* 0x0000008006477890 */ /* 0x000fe4000fffe0ff */
[----:B------:R1:W-:Y:S01]  /*ff60*/  UTCHMMA gdesc[UR52], gdesc[UR54], tmem[UR6], tmem[UR28], idesc[UR29], UPT ;  /* 0x00ff1c36340075ea */ /* 0x0003e2000b800006 */
[----:B------:R-:W-:Y:S01]  /*ff70*/  UMOV UR44, 0x0 ;  /* 0x00000000002c7882 */ /* 0x000fe20000000000 */
[----:B0-----:R-:W-:Y:S02]  /*ff80*/  UIADD3.64 UR56, UPT, UPT, UR52, 0x380, URZ ;  /* 0x0000038034387897 */ /* 0x001fe4000fffe0ff */
[----:B------:R-:W-:Y:S01]  /*ff90*/  UIADD3.64 UR20, UPT, UPT, UR52, 0x400, URZ ;  /* 0x0000040034147897 */ /* 0x000fe2000fffe0ff */
[----:B------:R-:W-:Y:S01]  /*ffa0*/  UMOV UR45, 0x8208490 ;  /* 0x08208490002d7882 */ /* 0x000fe20000000000 */
[----:B------:R-:W-:Y:S01]  /*ffb0*/  UMOV UR40, 0x0 ;  /* 0x0000000000287882 */ /* 0x000fe20000000000 */
[----:B------:R-:W-:Y:S01]  /*ffc0*/  UMOV UR41, 0x8208490 ;  /* 0x0820849000297882 */ /* 0x000fe20000000000 */
[----:B------:R-:W-:-:S02]  /*ffd0*/  UIADD3 UR68, UPT, UPT, UR6, 0x80, URZ ;  /* 0x0000008006447890 */ /* 0x000fc4000fffe0ff */
[----:B------:R0:W-:Y:S01]  /*ffe0*/  UTCHMMA gdesc[UR58], gdesc[UR60], tmem[UR6], tmem[UR44], idesc[UR45], UPT ;  /* 0x00ff2c3c3a0075ea */ /* 0x0001e2000b800006 */
[----:B-1----:R-:W-:Y:S01]  /*fff0*/  UIADD3.64 UR28, UPT, UPT, UR52, 0x480, URZ ;  /* 0x00000480341c7897 */ /* 0x002fe2000fffe0ff */
[----:B------:R1:W-:Y:S01]  /*10000*/  UTCHMMA gdesc[UR62], gdesc[UR64], tmem[UR6], tmem[UR40], idesc[UR41], UPT ;  /* 0x00ff28403e0075ea */ /* 0x0003e2000b800006 */
[----:B------:R-:W-:Y:S01]  /*10010*/  UIADD3 UR77, UPT, UPT, UR6, 0x80, URZ ;  /* 0x00000080064d7890 */ /* 0x000fe2000fffe0ff */
[----:B------:R-:W-:Y:S01]  /*10020*/  UMOV UR34, 0x0 ;  /* 0x0000000000227882 */ /* 0x000fe20000000000 */
[----:B------:R-:W-:Y:S01]  /*10030*/  UMOV UR35, 0x8208490 ;  /* 0x0820849000237882 */ /* 0x000fe20000000000 */
[----:B------:R-:W-:Y:S01]  /*10040*/  UIADD3 UR76, UPT, UPT, UR6, 0x100, URZ ;  /* 0x00000100064c7890 */ /* 0x000fe2000fffe0ff */
[----:B------:R2:W-:Y:S01]  /*10050*/  UTCHMMA gdesc[UR56], gdesc[UR50], tmem[UR74], tmem[UR34], idesc[UR35], !UPT ;  /* 0x00ff2232380075ea */ /* 0x0005e2000f80004a */
[----:B------:R-:W-:Y:S02]  /*10060*/  UIADD3 UR75, UPT, UPT, UR6, 0x100, URZ ;  /* 0x00000100064b7890 */ /* 0x000fe4000fffe0ff */
[----:B0-----:R-:W-:-:S02]  /*10070*/  UIADD3.64 UR58, UPT, UPT, UR52, 0x500, URZ ;  /* 0x00000500343a7897 */ /* 0x001fc4000fffe0ff */
[----:B------:R-:W-:Y:S02]  /*10080*/  UIADD3.64 UR44, UPT, UPT, UR52, 0x780, URZ ;  /* 0x00000780342c7897 */ /* 0x000fe4000fffe0ff */
[----:B-1----:R-:W-:Y:S01]  /*10090*/  UIADD3.64 UR62, UPT, UPT, UR52, 0x800, URZ ;  /* 0x00000800343e7897 */ /* 0x002fe2000fffe0ff */
[----:B------:R-:W-:Y:S01]  /*100a0*/  UMOV UR26, 0x0 ;  /* 0x00000000001a7882 */ /* 0x000fe20000000000 */
[----:B------:R-:W-:Y:S01]  /*100b0*/  UMOV UR27, 0x8208490 ;  /* 0x08208490001b7882 */ /* 0x000fe20000000000 */
[----:B------:R-:W-:Y:S01]  /*100c0*/  UIADD3 UR73, UPT, UPT, UR6, 0x100, URZ ;  /* 0x0000010006497890 */ /* 0x000fe2000fffe0ff */
[----:B------:R0:W-:Y:S01]  /*100d0*/  UTCHMMA gdesc[UR20], gdesc[UR54], tmem[UR71], tmem[UR26], idesc[UR27], UPT ;  /* 0x00ff1a36140075ea */ /* 0x0001e2000b800047 */
[----:B------:R-:W-:Y:S02]  /*100e0*/  UIADD3.64 UR40, UPT, UPT, UR52, 0x880, URZ ;  /* 0x0000088034287897 */ /* 0x000fe4000fffe0ff */
[----:B------:R-:W-:Y:S02]  /*100f0*/  UIADD3 UR72, UPT, UPT, UR6, 0x100, URZ ;  /* 0x0000010006487890 */ /* 0x000fe4000fffe0ff */
[----:B--2---:R-:W-:-:S02]  /*10100*/  UIADD3.64 UR56, UPT, UPT, UR52, 0x900, URZ ;  /* 0x0000090034387897 */ /* 0x004fc4000fffe0ff */
[----:B------:R-:W-:Y:S02]  /*10110*/  UIADD3 UR70, UPT, UPT, UR6, 0x180, URZ ;  /* 0x0000018006467890 */ /* 0x000fe4000fffe0ff */
[----:B------:R-:W-:Y:S01]  /*10120*/  UIADD3.64 UR34, UPT, UPT, UR52, 0xb80, URZ ;  /* 0x00000b8034227897 */ /* 0x000fe2000fffe0ff */
[----:B------:R-:W-:Y:S01]  /*10130*/  UMOV UR18, 0x0 ;  /* 0x0000000000127882 */ /* 0x000fe20000000000 */
[----:B------:R-:W-:Y:S01]  /*10140*/  UMOV UR19, 0x8208490 ;  /* 0x0820849000137882 */ /* 0x000fe20000000000 */
[----:B------:R-:W-:Y:S01]  /*10150*/  UIADD3 UR69, UPT, UPT, UR6, 0x180, URZ ;  /* 0x0000018006457890 */ /* 0x000fe2000fffe0ff */
[----:B------:R1:W-:Y:S01]  /*10160*/  UTCHMMA gdesc[UR28], gdesc[UR60], tmem[UR68], tmem[UR18], idesc[UR19], UPT ;  /* 0x00ff123c1c0075ea */ /* 0x0003e2000b800044 */
[----:B0-----:R-:W-:Y:S01]  /*10170*/  UIADD3.64 UR26, UPT, UPT, UR52, 0xc00, URZ ;  /* 0x00000c00341a7897 */ /* 0x001fe2000fffe0ff */
[----:B------:R-:W-:Y:S01]  /*10180*/  UMOV UR46, 0x0 ;  /* 0x00000000002e7882 */ /* 0x000fe20000000000 */
[----:B------:R-:W-:Y:S01]  /*10190*/  UMOV UR47, 0x8208490 ;  /* 0x08208490002f7882 */ /* 0x000fe20000000000 */
[----:B------:R-:W-:Y:S01]  /*101a0*/  UIADD3 UR67, UPT, UPT, UR6, 0x180, URZ ;  /* 0x0000018006437890 */ /* 0x000fe2000fffe0ff */
[----:B------:R1:W-:Y:S01]  /*101b0*/  UTCHMMA gdesc[UR58], gdesc[UR64], tmem[UR77], tmem[UR46], idesc[UR47], UPT ;  /* 0x00ff2e403a0075ea */ /* 0x0003e2000b80004d */
[----:B------:R-:W-:Y:S01]  /*101c0*/  UIADD3.64 UR20, UPT, UPT, UR52, 0xc80, URZ ;  /* 0x00000c8034147897 */ /* 0x000fe2000fffe0ff */
[----:B------:R-:W-:Y:S01]  /*101d0*/  UMOV UR42, 0x0 ;  /* 0x00000000002a7882 */ /* 0x000fe20000000000 */
[----:B------:R-:W-:Y:S01]  /*101e0*/  UMOV UR43, 0x8208490 ;  /* 0x08208490002b7882 */ /* 0x000fe20000000000 */
[----:B------:R-:W-:Y:S01]  /*101f0*/  UIADD3 UR66, UPT, UPT, UR6, 0x180, URZ ;  /* 0x0000018006427890 */ /* 0x000fe2000fffe0ff */
[----:B------:R1:W-:Y:S01]  /*10200*/  UTCHMMA gdesc[UR44], gdesc[UR50], tmem[UR76], tmem[UR42], idesc[UR43], !UPT ;  /* 0x00ff2a322c0075ea */ /* 0x0003e2000f80004c */
[----:B------:R-:W-:Y:S01]  /*10210*/  UIADD3.64 UR52, UPT, UPT, UR52, 0xd00, URZ ;  /* 0x00000d0034347897 */ /* 0x000fe2000fffe0ff */
[----:B------:R-:W-:Y:S01]  /*10220*/  UMOV UR38, 0x0 ;  /* 0x0000000000267882 */ /* 0x000fe20000000000 */
[----:B------:R-:W-:Y:S01]  /*10230*/  UMOV UR39, 0x8208490 ;  /* 0x0820849000277882 */ /* 0x000fe20000000000 */
[----:B------:R-:W-:Y:S01]  /*10240*/  UMOV UR36, 0x0 ;  /* 0x0000000000247882 */ /* 0x000fe20000000000 */
[----:B------:R-:W-:Y:S01]  /*10250*/  UMOV UR37, 0x8208490 ;  /* 0x0820849000257882 */ /* 0x000fe20000000000 */
[----:B------:R-:W-:Y:S01]  /*10260*/  UMOV UR32, 0x0 ;  /* 0x0000000000207882 */ /* 0x000fe20000000000 */
[----:B------:R-:W-:Y:S01]  /*10270*/  UMOV UR33, 0x8208490 ;  /* 0x0820849000217882 */ /* 0x000fe20000000000 */
[----:B------:R1:W-:Y:S01]  /*10280*/  UTCHMMA gdesc[UR62], gdesc[UR54], tmem[UR75], tmem[UR38], idesc[UR39], UPT ;  /* 0x00ff26363e0075ea */ /* 0x0003e2000b80004b */
        /* <DEDUP_REMOVED lines=8> */
[----:B------:R1:W-:Y:S01]  /*10310*/  UTCHMMA gdesc[UR34], gdesc[UR50], tmem[UR70], tmem[UR30], idesc[UR31], !UPT ;  /* 0x00ff1e32220075ea */ /* 0x0003e2000f800046 */
[----:B------:R-:W-:Y:S01]  /*10320*/  UMOV UR48, 0x0 ;  /* 0x0000000000307882 */ /* 0x000fe20000000000 */
[----:B------:R-:W-:Y:S01]  /*10330*/  UMOV UR49, 0x8208490 ;  /* 0x0820849000317882 */ /* 0x000fe20000000000 */
[----:B------:R1:W-:Y:S01]  /*10340*/  UTCHMMA gdesc[UR26], gdesc[UR54], tmem[UR69], tmem[UR24], idesc[UR25], UPT ;  /* 0x00ff18361a0075ea */ /* 0x0003e2000b800045 */
[----:B------:R1:W-:Y:S01]  /*10350*/  UTCHMMA gdesc[UR20], gdesc[UR60], tmem[UR67], tmem[UR22], idesc[UR23], UPT ;  /* 0x00ff163c140075ea */ /* 0x0003e2000b800043 */
[----:B------:R1:W-:Y:S01]  /*10360*/  UTCHMMA gdesc[UR52], gdesc[UR64], tmem[UR66], tmem[UR48], idesc[UR49], UPT ;  /* 0x00ff3040340075ea */ /* 0x0003e2000b800042 */
[----:B------:R1:W-:Y:S01]  /*10370*/  UTCBAR [UR11], URZ ;  /* 0x000000ff0b0073e9 */ /* 0x0003e200080000ff */
[----:B------:R-:W-:Y:S01]  /*10380*/  NOP ;  /* 0x0000000000007918 */ /* 0x000fe20000000000 */
.L_x_6:
[----:B------:R0:W-:Y:S01]  /*10390*/  STL [R1+0x6c0], RZ ;  /* 0x0006c0ff01007387 */ /* 0x0001e20000100800 */
[----:B-1----:R-:W-:Y:S01]  /*103a0*/  UMOV UR18, UR14 ;  /* 0x0000000e00127c82 */ /* 0x002fe20008000000 */
[----:B------:R-:W-:Y:S01]  /*103b0*/  UMOV UR19, UR15 ;  /* 0x0000000f00137c82 */ /* 0x000fe20008000000 */
[----:B------:R-:W-:Y:S05]  /*103c0*/  @!P2 BRA `(.L_x_7) ;  /* 0x0000017800d4a947 */ /* 0x000fea0003800000 */
[----:B------:R-:W-:Y:S01]  /*103d0*/  SHF.R.S32.HI R3, RZ, 0x1f, R90 ;  /* 0x0000001fff037819 */ /* 0x000fe2000001145a */
[----:B------:R-:W-:Y:S01]  /*103e0*/  ULOP3.LUT UR14, UR9, 0x2000000, URZ, 0xfc, !UPT ;  /* 0x02000000090e7892 */ /* 0x000fe2000f8efcff */
[----:B------:R-:W-:Y:S01]  /*103f0*/  SHF.R.S32.HI R91, RZ, 0x1f, R92 ;  /* 0x0000001fff5b7819 */ /* 0x000fe2000001145c */
[----:B------:R-:W-:Y:S01]  /*10400*/  UIADD3.64 UR20, UPT, UPT, UR12, 0x80, URZ ;  /* 0x000000800c147897 */ /* 0x000fe2000fffe0ff */
[C---:B------:R-:W-:Y:S01]  /*10410*/  SHF.L.U64.HI R3, R90.reuse, 0x1, R3 ;  /* 0x000000015a037819 */ /* 0x040fe20000010203 */
[----:B------:R-:W-:Y:S01]  /*10420*/  IMAD.SHL.U32 R90, R90, 0x2, RZ ;  /* 0x000000025a5a7824 */ /* 0x000fe200078e00ff */
[C---:B------:R-:W-:Y:S01]  /*10430*/  SHF.L.U64.HI R91, R92.reuse, 0x1, R91 ;  /* 0x000000015c5b7819 */ /* 0x040fe2000001025b */
[----:B------:R-:W-:Y:S01]  /*10440*/  IMAD.SHL.U32 R92, R92, 0x2, RZ ;  /* 0x000000025c5c7824 */ /* 0x000fe200078e00ff */
[----:B------:R-:W-:Y:S02]  /*10450*/  UIADD3.64 UR22, UPT, UPT, UR18, 0x2, URZ ;  /* 0x0000000212167897 */ /* 0x000fe4000fffe0ff */
[----:B------:R-:W-:-:S02]  /*10460*/  UIADD3.64 UR24, UPT, UPT, UR12, 0x100, URZ ;  /* 0x000001000c187897 */ /* 0x000fc4000fffe0ff */
[----:B------:R-:W-:Y:S02]  /*10470*/  UIADD3.64 UR26, UPT, UPT, UR18, 0x4, URZ ;  /* 0x00000004121a7897 */ /* 0x000fe4000fffe0ff */
[----:B------:R-:W-:Y:S02]  /*10480*/  UIADD3.64 UR28, UPT, UPT, UR12, 0x380, URZ ;  /* 0x000003800c1c7897 */ /* 0x000fe4000fffe0ff */
[----:B------:R-:W-:Y:S02]  /*10490*/  UIADD3.64 UR30, UPT, UPT, UR12, 0x400, URZ ;  /* 0x000004000c1e7897 */ /* 0x000fe4000fffe0ff */
[----:B------:R-:W-:Y:S02]  /*104a0*/  UIADD3.64 UR32, UPT, UPT, UR12, 0x480, URZ ;  /* 0x000004800c207897 */ /* 0x000fe4000fffe0ff */
        /* <DEDUP_REMOVED lines=8> */
[----:B------:R-:W-:Y:S01]  /*10530*/  UIADD3.64 UR50, UPT, UPT, UR12, 0xd00, URZ ;  /* 0x00000d000c327897 */ /* 0x000fe2000fffe0ff */
[----:B------:R-:W-:Y:S01]  /*10540*/  UMOV UR11, 0x1 ;  /* 0x00000001000b7882 */ /* 0x000fe20000000000 */
[----:B------:R-:W-:Y:S01]  /*10550*/  UMOV UR9, URZ ;  /* 0x000000ff00097c82 */ /* 0x000fe20008000000 */
[----:B------:R-:W-:Y:S01]  /*10560*/  UMOV UR52, UR10 ;  /* 0x0000000a00347c82 */ /* 0x000fe20008000000 */
[----:B------:R-:W-:-:S08]  /*10570*/  UMOV UR53, 0x40004040 ;  /* 0x4000404000357882 */ /* 0x000fd00000000000 */
.L_x_10:
[----:B-----5:R1:W-:Y:S04]  /*10580*/  STL.64 [R1+0x1010], R82 ;  /* 0x0010105201007387 */ /* 0x0203e80000100a00 */
[----:B------:R-:W-:Y:S04]  /*10590*/  STL.64 [R1+0x1008], R84 ;  /* 0x0010085401007387 */ /* 0x000fe80000100a00 */
[----:B------:R-:W-:Y:S04]  /*105a0*/  STL.64 [R1+0x1000], R86 ;  /* 0x0010005601007387 */ /* 0x000fe80000100a00 */
[----:B------:R-:W-:Y:S01]  /*105b0*/  STL.64 [R1+0xff8], R88 ;  /* 0x000ff85801007387 */ /* 0x000fe20000100a00 */
[----:B-1----:R-:W-:-:S03]  /*105c0*/  IADD3 R82, P4, PT, R8, R92, RZ ;  /* 0x0000005c08527210 */ /* 0x002fc60007f9e0ff */
[----:B------:R1:W-:Y:S02]  /*105d0*/  STL.64 [R1+0xff0], R2 ;  /* 0x000ff00201007387 */ /* 0x0003e40000100a00 */
[-C--:B-1----:R-:W-:Y:S02]  /*105e0*/  IADD3 R3, P0, PT, R4, R92.reuse, RZ ;  /* 0x0000005c04037210 */ /* 0x082fe40007f1e0ff */
[----:B------:R-:W-:-:S03]  /*105f0*/  IADD3 R2, P2, PT, R6, R92, RZ ;  /* 0x0000005c06027210 */ /* 0x000fc60007f5e0ff */
[----:B------:R1:W-:Y:S02]  /*10600*/  STL [R1+0xf94], R3 ;  /* 0x000f940301007387 */ /* 0x0003e40000100800 */
[--C-:B------:R-:W-:Y:S02]  /*10610*/  IMAD.X R4, R7, 0x1, R91.reuse, P2 ;  /* 0x0000000107047824 */ /* 0x100fe400010e065b */
[----:B--2---:R2:W-:Y:S04]  /*10620*/  STL [R1+0xf98], R2 ;  /* 0x000f980201007387 */ /* 0x0045e80000100800 */
[----:B------:R-:W-:Y:S01]  /*10630*/  STL [R1+0xf9c], R82 ;  /* 0x000f9c5201007387 */ /* 0x000fe20000100800 */
[----:B-1----:R-:W-:Y:S01]  /*10640*/  IADD3 R3, P5, PT, R10, R92, RZ ;  /* 0x0000005c0a037210 */ /* 0x002fe20007fbe0ff */
[----:B--2---:R-:W-:-:S04]  /*10650*/  IMAD.X R2, R5, 0x1, R91, P0 ;  /* 0x0000000105027824 */ /* 0x004fc800000e065b */
[----:B------:R1:W-:Y:S04]  /*10660*/  STL [R1+0xfa0], R3 ;  /* 0x000fa00301007387 */ /* 0x0003e80000100800 */
[----:B------:R2:W-:Y:S04]  /*10670*/  STL [R1+0xf64], R2 ;  /* 0x000f640201007387 */ /* 0x0005e80000100800 */
[----:B------:R3:W-:Y:S01]  /*10680*/  STL [R1+0xf68], R4 ;  /* 0x000f680401007387 */ /* 0x0007e20000100800 */
[--C-:B-1----:R-:W-:Y:S02]  /*10690*/  IMAD.X R3, R9, 0x1, R91.reuse, P4 ;  /* 0x0000000109037824 */ /* 0x102fe400020e065b */
[----:B--2---:R-:W-:-:S03]  /*106a0*/  IMAD.X R2, R11, 0x1, R91, P5 ;  /* 0x000000010b027824 */ /* 0x004fc600028e065b */
[----:B------:R1:W-:Y:S01]  /*106b0*/  STL [R1+0xf6c], R3 ;  /* 0x000f6c0301007387 */ /* 0x0003e20000100800 */
[----:B---3--:R-:W-:-:S03]  /*106c0*/  IADD3 R4, P0, PT, R20, R92, RZ ;  /* 0x0000005c14047210 */ /* 0x008fc60007f1e0ff */
[----:B------:R2:W-:Y:S04]  /*106d0*/  STL [R1+0xf70], R2 ;  /* 0x000f700201007387 */ /* 0x0005e80000100800 */
[----:B------:R3:W-:Y:S01]  /*106e0*/  STL [R1+0xfa4], R4 ;  /* 0x000fa40401007387 */ /* 0x0007e20000100800 */
[-C--:B-1----:R-:W-:Y:S02]  /*106f0*/  IADD3 R3, P2, PT, R22, R92.reuse, RZ ;  /* 0x0000005c16037210 */ /* 0x082fe40007f5e0ff */
[----:B--2---:R-:W-:-:S03]  /*10700*/  IADD3 R2, P4, PT, R24, R92, RZ ;  /* 0x0000005c18027210 */ /* 0x004fc60007f9e0ff */
[----:B------:R1:W-:Y:S01]  /*10710*/  STL [R1+0xfa8], R3 ;  /* 0x000fa80301007387 */ /* 0x0003e20000100800 */
[----:B---3--:R-:W-:-:S03]  /*10720*/  IADD3 R4, P5, PT, R26, R92, RZ ;  /* 0x0000005c1a047210 */ /* 0x008fc60007fbe0ff */
[----:B------:R2:W-:Y:S04]  /*10730*/  STL [R1+0xfac], R2 ;  /* 0x000fac0201007387 */ /* 0x0005e80000100800 */
[----:B------:R3:W-:Y:S01]  /*10740*/  STL [R1+0xfb0], R4 ;  /* 0x000fb00401007387 */ /* 0x0007e20000100800 */
[--C-:B-1----:R-:W-:Y:S02]  /*10750*/  IMAD.X R3, R21, 0x1, R91.reuse, P0 ;  /* 0x0000000115037824 */ /* 0x102fe400000e065b */
[----:B--2---:R-:W-:-:S03]  /*10760*/  IMAD.X R2, R23, 0x1, R91, P2 ;  /* 0x0000000117027824 */ /* 0x004fc600010e065b */
[----:B------:R1:W-:Y:S01]  /*10770*/  STL [R1+0xf74], R3 ;  /* 0x000f740301007387 */ /* 0x0003e20000100800 */
[----:B---3--:R-:W-:-:S03]  /*10780*/  IMAD.X R4, R25, 0x1, R91, P4 ;  /* 0x0000000119047824 */ /* 0x008fc600020e065b */
[----:B------:R2:W-:Y:S04]  /*10790*/  STL [R1+0xf78], R2 ;  /* 0x000f780201007387 */ /* 0x0005e80000100800 */
[----:B------:R3:W-:Y:S01]  /*107a0*/  STL [R1+0xf7c], R4 ;  /* 0x000f7c0401007387 */ /* 0x0007e20000100800 */
[----:B-1----:R-:W-:Y:S01]  /*107b0*/  IMAD.X R3, R27, 0x1, R91, P5 ;  /* 0x000000011b037824 */ /* 0x002fe200028e065b */
[----:B--2---:R-:W-:-:S04]  /*107c0*/  IADD3 R2, P0, PT, R34, R92, RZ ;  /* 0x0000005c22027210 */ /* 0x004fc80007f1e0ff */
[----:B------:R1:W-:Y:S01]  /*107d0*/  STL [R1+0xf80], R3 ;  /* 0x000f800301007387 */ /* 0x0003e20000100800 */
[----:B---3--:R-:W-:-:S03]  /*107e0*/  IADD3 R4, P2, PT, R36, R92, RZ ;  /* 0x0000005c24047210 */ /* 0x008fc60007f5e0ff */
[----:B------:R2:W-:Y:S01]  /*107f0*/  STL [R1+0xf04], R2 ;  /* 0x000f040201007387 */ /* 0x0005e20000100800 */
[----:B------:R-:W-:-:S03]  /*10800*/  IMAD.X R34, R35, 0x1, R91, P0 ;  /* 0x0000000123227824 */ /* 0x000fc600000e065b */
[----:B------:R3:W-:Y:S01]  /*10810*/  STL [R1+0xf08], R4 ;  /* 0x000f080401007387 */ /* 0x0007e20000100800 */
[----:B------:R-:W-:Y:S01]  /*10820*/  IMAD.X R36, R37, 0x1, R91, P2 ;  /* 0x0000000125247824 */ /* 0x000fe200010e065b */
[-C--:B-1----:R-:W-:Y:S02]  /*10830*/  IADD3 R3, P4, PT, R38, R92.reuse, RZ ;  /* 0x0000005c26037210 */ /* 0x082fe40007f9e0ff */
[----:B--2---:R-:W-:-:S03]  /*10840*/  IADD3 R2, P5, PT, R40, R92, RZ ;  /* 0x0000005c28027210 */ /* 0x004fc60007fbe0ff */
[----:B------:R1:W-:Y:S01]  /*10850*/  STL [R1+0xf0c], R3 ;  /* 0x000f0c0301007387 */ /* 0x0003e20000100800 */
[--C-:B------:R-:W-:Y:S01]  /*10860*/  IMAD.X R38, R39, 0x1, R91.reuse, P4 ;  /* 0x0000000127267824 */ /* 0x100fe200020e065b */
[----:B---3--:R-:W-:Y:S02]  /*10870*/  IADD3 R4, P2, PT, R44, R92, RZ ;  /* 0x0000005c2c047210 */ /* 0x008fe40007f5e0ff */
[----:B------:R-:W-:Y:S01]  /*10880*/  STL [R1+0x1018], R34 ;  /* 0x0010182201007387 */ /* 0x000fe20000100800 */
[----:B------:R-:W-:-:S03]  /*10890*/  IMAD.X R40, R41, 0x1, R91, P5 ;  /* 0x0000000129287824 */ /* 0x000fc600028e065b */
[----:B------:R2:W-:Y:S01]  /*108a0*/  STL [R1+0xf10], R2 ;  /* 0x000f100201007387 */ /* 0x0005e20000100800 */
[--C-:B------:R-:W-:Y:S01]  /*108b0*/  IMAD.X R44, R45, 0x1, R91.reuse, P2 ;  /* 0x000000012d2c7824 */ /* 0x100fe200010e065b */
[-C--:B-1----:R-:W-:Y:S02]  /*108c0*/  IADD3 R3, P4, PT, R46, R92.reuse, RZ ;  /* 0x0000005c2e037210 */ /* 0x082fe40007f9e0ff */
[----:B------:R-:W-:Y:S03]  /*108d0*/  STL [R1+0x101c], R36 ;  /* 0x00101c2401007387 */ /* 0x000fe60000100800 */
[----:B------:R-:W-:Y:S01]  /*108e0*/  IMAD.X R46, R47, 0x1, R91, P4 ;  /* 0x000000012f2e7824 */ /* 0x000fe200020e065b */
[----:B------:R-:W-:Y:S01]  /*108f0*/  STL [R1+0x1020], R38 ;  /* 0x0010202601007387 */ /* 0x000fe20000100800 */
[----:B--2---:R-:W-:-:S03]  /*10900*/  IADD3 R2, P0, PT, R42, R92, RZ ;  /* 0x0000005c2a027210 */ /* 0x004fc60007f1e0ff */
[----:B------:R-:W-:Y:S02]  /*10910*/  STL [R1+0x1024], R40 ;  /* 0x0010242801007387 */ /* 0x000fe40000100800 */
[----:B------:R-:W-:Y:S02]  /*10920*/  IMAD.X R42, R43, 0x1, R91, P0 ;  /* 0x000000012b2a7824 */ /* 0x000fe400000e065b */
[----:B------:R1:W-:Y:S04]  /*10930*/  STL [R1+0xf14], R2 ;  /* 0x000f140201007387 */ /* 0x0003e80000100800 */
[----:B------:R2:W-:Y:S04]  /*10940*/  STL [R1+0xf18], R4 ;  /* 0x000f180401007387 */ /* 0x0005e80000100800 */
[----:B------:R3:W-:Y:S01]  /*10950*/  STL [R1+0xf1c], R3 ;  /* 0x000f1c0301007387 */ /* 0x0007e20000100800 */
[----:B-1----:R-:W-:-:S03]  /*10960*/  IADD3 R2, P5, PT, R48, R92, RZ ;  /* 0x0000005c30027210 */ /* 0x002fc60007fbe0ff */
[----:B------:R-:W-:Y:S01]  /*10970*/  STL [R1+0x1028], R42 ;  /* 0x0010282a01007387 */ /* 0x000fe20000100800 */
[-C--:B--2---:R-:W-:Y:S01]  /*10980*/  IADD3 R4, P2, PT, R52, R92.reuse, RZ ;  /* 0x0000005c34047210 */ /* 0x084fe20007f5e0ff */
[--C-:B------:R-:W-:Y:S02]  /*10990*/  IMAD.X R48, R49, 0x1, R91.reuse, P5 ;  /* 0x0000000131307824 */ /* 0x100fe400028e065b */
[----:B------:R1:W-:Y:S01]  /*109a0*/  STL [R1+0xf20], R2 ;  /* 0x000f200201007387 */ /* 0x0003e20000100800 */
[----:B---3--:R-:W-:Y:S01]  /*109b0*/  IADD3 R3, P4, PT, R54, R92, RZ ;  /* 0x0000005c36037210 */ /* 0x008fe20007f9e0ff */
[--C-:B------:R-:W-:Y:S02]  /*109c0*/  IMAD.X R52, R53, 0x1, R91.reuse, P2 ;  /* 0x0000000135347824 */ /* 0x100fe400010e065b */
[----:B------:R-:W-:Y:S02]  /*109d0*/  STL [R1+0x102c], R44 ;  /* 0x00102c2c01007387 */ /* 0x000fe40000100800 */
[----:B------:R-:W-:-:S02]  /*109e0*/  IMAD.X R54, R55, 0x1, R91, P4 ;  /* 0x0000000137367824 */ /* 0x000fc400020e065b */
[----:B------:R-:W-:Y:S01]  /*109f0*/  STL [R1+0x1030], R46 ;  /* 0x0010302e01007387 */ /* 0x000fe20000100800 */
[----:B-1----:R-:W-:-:S05]  /*10a00*/  IADD3 R2, P0, PT, R50, R92, RZ ;  /* 0x0000005c32027210 */ /* 0x002fca0007f1e0ff */
[----:B------:R1:W-:Y:S01]  /*10a10*/  STL [R1+0xf24], R2 ;  /* 0x000f240201007387 */ /* 0x0003e20000100800 */
[----:B------:R-:W-:-:S03]  /*10a20*/  IMAD.X R50, R51, 0x1, R91, P0 ;  /* 0x0000000133327824 */ /* 0x000fc600000e065b */
[----:B------:R2:W-:Y:S04]  /*10a30*/  STL [R1+0xf28], R4 ;  /* 0x000f280401007387 */ /* 0x0005e80000100800 */
[----:B------:R3:W-:Y:S01]  /*10a40*/  STL [R1+0xf2c], R3 ;  /* 0x000f2c0301007387 */ /* 0x0007e20000100800 */
[-C--:B-1----:R-:W-:Y:S02]  /*10a50*/  IADD3 R2, P5, PT, R56, R92.reuse, RZ ;  /* 0x0000005c38027210 */ /* 0x082fe40007fbe0ff */
[----:B--2---:R-:W-:-:S03]  /*10a60*/  IADD3 R4, P2, PT, R60, R92, RZ ;  /* 0x0000005c3c047210 */ /* 0x004fc60007f5e0ff */
[----:B------:R1:W-:Y:S01]  /*10a70*/  STL [R1+0xf30], R2 ;  /* 0x000f300201007387 */ /* 0x0003e20000100800 */
[--C-:B------:R-:W-:Y:S01]  /*10a80*/  IMAD.X R56, R57, 0x1, R91.reuse, P5 ;  /* 0x0000000139387824 */ /* 0x100fe200028e065b */
[----:B---3--:R-:W-:Y:S01]  /*10a90*/  IADD3 R3, P4, PT, R62, R92, RZ ;  /* 0x0000005c3e037210 */ /* 0x008fe20007f9e0ff */
[----:B------:R-:W-:-:S04]  /*10aa0*/  IMAD.X R60, R61, 0x1, R91, P2 ;  /* 0x000000013d3c7824 */ /* 0x000fc800010e065b */
[----:B------:R-:W-:Y:S01]  /*10ab0*/  IMAD.X R62, R63, 0x1, R91, P4 ;  /* 0x000000013f3e7824 */ /* 0x000fe200020e065b */
        /* <DEDUP_REMOVED lines=8> */
[----:B------:R-:W-:Y:S01]  /*10b40*/  IMAD.X R64, R65, 0x1, R91, P5 ;  /* 0x0000000141407824 */ /* 0x000fe200028e065b */
[-C--:B---3--:R-:W-:Y:S02]  /*10b50*/  IADD3 R3, P4, PT, R70, R92.reuse, RZ ;  /* 0x0000005c46037210 */ /* 0x088fe40007f9e0ff */
[----:B-1----:R-:W-:-:S05]  /*10b60*/  IADD3 R2, P0, PT, R66, R92, RZ ;  /* 0x0000005c42027210 */ /* 0x002fca0007f1e0ff */
[----:B------:R1:W-:Y:S01]  /*10b70*/  STL [R1+0xf44], R2 ;  /* 0x000f440201007387 */ /* 0x0003e20000100800 */
[----:B------:R-:W-:-:S03]  /*10b80*/  IMAD.X R66, R67, 0x1, R91, P0 ;  /* 0x0000000143427824 */ /* 0x000fc600000e065b */
[----:B------:R2:W-:Y:S01]  /*10b90*/  STL [R1+0xf48], R4 ;  /* 0x000f480401007387 */ /* 0x0005e20000100800 */
[----:B-1----:R-:W-:-:S03]  /*10ba0*/  IADD3 R2, P5, PT, R72, R92, RZ ;  /* 0x0000005c48027210 */ /* 0x002fc60007fbe0ff */
[----:B--2---:R-:W2:Y:S01]  /*10bb0*/  LDL.LU.64 R4, [R1] ;  /* 0x0000000001047983 */ /* 0x004ea20000300a00 */
[--C-:B------:R-:W-:Y:S01]  /*10bc0*/  IMAD.X R68, R69, 0x1, R91.reuse, P2 ;  /* 0x0000000145447824 */ /* 0x100fe200010e065b */
[----:B------:R-:W-:Y:S01]  /*10bd0*/  IADD3 R6, P2, PT, R76, R92, RZ ;  /* 0x0000005c4c067210 */ /* 0x000fe20007f5e0ff */
[--C-:B------:R-:W-:Y:S01]  /*10be0*/  IMAD.X R70, R71, 0x1, R91.reuse, P4 ;  /* 0x0000000147467824 */ /* 0x100fe200020e065b */
[----:B------:R1:W-:Y:S01]  /*10bf0*/  STL [R1+0xf4c], R3 ;  /* 0x000f4c0301007387 */ /* 0x0003e20000100800 */
[----:B------:R-:W-:-:S03]  /*10c00*/  IMAD.X R72, R73, 0x1, R91, P5 ;  /* 0x0000000149487824 */ /* 0x000fc600028e065b */
[----:B------:R3:W-:Y:S01]  /*10c10*/  STL [R1+0xf50], R2 ;  /* 0x000f500201007387 */ /* 0x0007e20000100800 */
[-C--:B-1----:R-:W-:Y:S02]  /*10c20*/  IADD3 R3, P4, PT, R78, R92.reuse, RZ ;  /* 0x0000005c4e037210 */ /* 0x082fe40007f9e0ff */
[----:B---3--:R-:W-:-:S05]  /*10c30*/  IADD3 R2, P0, PT, R74, R92, RZ ;  /* 0x0000005c4a027210 */ /* 0x008fca0007f1e0ff */
[----:B------:R1:W-:Y:S04]  /*10c40*/  STL [R1+0xf54], R2 ;  /* 0x000f540201007387 */ /* 0x0003e80000100800 */
[----:B------:R3:W-:Y:S01]  /*10c50*/  STL [R1+0xf58], R6 ;  /* 0x000f580601007387 */ /* 0x0007e20000100800 */
[----:B-1----:R-:W-:-:S03]  /*10c60*/  IADD3 R2, P5, PT, R80, R92, RZ ;  /* 0x0000005c50027210 */ /* 0x002fc60007fbe0ff */
[----:B---3--:R-:W3:Y:S04]  /*10c70*/  LDL.LU.64 R6, [R1+0x8] ;  /* 0x0000080001067983 */ /* 0x008ee80000300a00 */
[----:B------:R-:W-:Y:S04]  /*10c80*/  STL [R1+0xf5c], R3 ;  /* 0x000f5c0301007387 */ /* 0x000fe80000100800 */
[----:B------:R-:W4:Y:S04]  /*10c90*/  LDL.LU.64 R26, [R1+0x10] ;  /* 0x00001000011a7983 */ /* 0x000f280000300a00 */
[----:B------:R1:W-:Y:S04]  /*10ca0*/  STL [R1+0xf60], R2 ;  /* 0x000f600201007387 */ /* 0x0003e80000100800 */
[----:B------:R-:W4:Y:S04]  /*10cb0*/  LDL.LU.64 R8, [R1+0x18] ;  /* 0x0000180001087983 */ /* 0x000f280000300a00 */
[----:B------:R-:W4:Y:S01]  /*10cc0*/  LDL.LU.64 R20, [R1+0x20] ;  /* 0x0000200001147983 */ /* 0x000f220000300a00 */
[--C-:B------:R-:W-:Y:S01]  /*10cd0*/  IMAD.X R74, R75, 0x1, R91.reuse, P0 ;  /* 0x000000014b4a7824 */ /* 0x100fe200000e065b */
[-C--:B-1----:R-:W-:Y:S01]  /*10ce0*/  IADD3 R2, P0, PT, R12, R92.reuse, RZ ;  /* 0x0000005c0c027210 */ /* 0x082fe20007f1e0ff */
[--C-:B------:R-:W-:Y:S01]  /*10cf0*/  IMAD.X R76, R77, 0x1, R91.reuse, P2 ;  /* 0x000000014d4c7824 */ /* 0x100fe200010e065b */
[-C--:B------:R-:W-:Y:S01]  /*10d00*/  IADD3 R10, P2, PT, R14, R92.reuse, RZ ;  /* 0x0000005c0e0a7210 */ /* 0x080fe20007f5e0ff */
[--C-:B------:R-:W-:Y:S01]  /*10d10*/  IMAD.X R78, R79, 0x1, R91.reuse, P4 ;  /* 0x000000014f4e7824 */ /* 0x100fe200020e065b */
[----:B------:R-:W-:Y:S01]  /*10d20*/  IADD3 R3, P4, PT, R16, R92, RZ ;  /* 0x0000005c10037210 */ /* 0x000fe20007f9e0ff */
[--C-:B------:R-:W-:Y:S01]  /*10d30*/  IMAD.X R80, R81, 0x1, R91.reuse, P5 ;  /* 0x0000000151507824 */ /* 0x100fe200028e065b */
[----:B------:R1:W-:Y:S01]  /*10d40*/  STL [R1+0xfb4], R2 ;  /* 0x000fb40201007387 */ /* 0x0003e20000100800 */
[----:B------:R-:W-:-:S03]  /*10d50*/  IMAD.X R12, R13, 0x1, R91, P0 ;  /* 0x000000010d0c7824 */ /* 0x000fc600000e065b */
[----:B------:R0:W-:Y:S01]  /*10d60*/  STL [R1+0xfb8], R10 ;  /* 0x000fb80a01007387 */ /* 0x0001e20000100800 */
[----:B-1----:R-:W-:-:S03]  /*10d70*/  IADD3 R2, P5, PT, R18, R92, RZ ;  /* 0x0000005c12027210 */ /* 0x002fc60007fbe0ff */
[----:B------:R-:W-:Y:S01]  /*10d80*/  STL [R1+0xfbc], R3 ;  /* 0x000fbc0301007387 */ /* 0x000fe20000100800 */
[----:B------:R-:W-:-:S03]  /*10d90*/  IMAD.X R13, R15, 0x1, R91, P2 ;  /* 0x000000010f0d7824 */ /* 0x000fc600010e065b */
[----:B0-----:R-:W4:Y:S04]  /*10da0*/  LDL.LU.64 R10, [R1+0x28] ;  /* 0x00002800010a7983 */ /* 0x001f280000300a00 */
[----:B------:R0:W-:Y:S01]  /*10db0*/  STL [R1+0xfc0], R2 ;  /* 0x000fc00201007387 */ /* 0x0001e20000100800 */
[----:B------:R-:W-:-:S03]  /*10dc0*/  IMAD.X R14, R19, 0x1, R91, P5 ;  /* 0x00000001130e7824 */ /* 0x000fc600028e065b */
[----:B0-----:R-:W4:Y:S04]  /*10dd0*/  LDL.LU.64 R2, [R1+0x30] ;  /* 0x0000300001027983 */ /* 0x001f280000300a00 */
[----:B------:R0:W-:Y:S04]  /*10de0*/  STL [R1+0xf84], R12 ;  /* 0x000f840c01007387 */ /* 0x0001e80000100800 */
[----:B------:R-:W4:Y:S04]  /*10df0*/  LDL.LU.64 R36, [R1+0x38] ;  /* 0x0000380001247983 */ /* 0x000f280000300a00 */
[----:B------:R-:W4:Y:S01]  /*10e00*/  LDL.LU.64 R22, [R1+0x40] ;  /* 0x0000400001167983 */ /* 0x000f220000300a00 */
[----:B0-----:R-:W-:-:S03]  /*10e10*/  IMAD.X R12, R17, 0x1, R91, P4 ;  /* 0x00000001110c7824 */ /* 0x001fc600020e065b */
[----:B------:R0:W-:Y:S04]  /*10e20*/  STL [R1+0xf88], R13 ;  /* 0x000f880d01007387 */ /* 0x0001e80000100800 */
[----:B------:R1:W-:Y:S04]  /*10e30*/  STL [R1+0xf8c], R12 ;  /* 0x000f8c0c01007387 */ /* 0x0003e80000100800 */
[----:B------:R1:W-:Y:S01]  /*10e40*/  STL [R1+0xf90], R14 ;  /* 0x000f900e01007387 */ /* 0x0003e20000100800 */
[-C--:B0-----:R-:W-:Y:S02]  /*10e50*/  IADD3 R13, P0, PT, R28, R92.reuse, RZ ;  /* 0x0000005c1c0d7210 */ /* 0x081fe40007f1e0ff */
[----:B-1----:R-:W-:Y:S01]  /*10e60*/  IADD3 R12, P2, PT, R30, R92, RZ ;  /* 0x0000005c1e0c7210 */ /* 0x002fe20007f5e0ff */
[----:B------:R-:W4:Y:S04]  /*10e70*/  LDL.LU.64 R14, [R1+0x48] ;  /* 0x00004800010e7983 */ /* 0x000f280000300a00 */
[----:B------:R0:W-:Y:S04]  /*10e80*/  STL [R1+0x6a8], R13 ;  /* 0x0006a80d01007387 */ /* 0x0001e80000100800 */
[----:B------:R-:W4:Y:S01]  /*10e90*/  LDL.LU.64 R24, [R1+0x50] ;  /* 0x0000500001187983 */ /* 0x000f220000300a00 */
[----:B------:R-:W-:-:S02]  /*10ea0*/  IMAD.X R28, R29, 0x1, R91, P0 ;  /* 0x000000011d1c7824 */ /* 0x000fc400000e065b */
[----:B------:R-:W-:Y:S01]  /*10eb0*/  IMAD.X R30, R31, 0x1, R91, P2 ;  /* 0x000000011f1e7824 */ /* 0x000fe200010e065b */
[----:B------:R2:W-:Y:S01]  /*10ec0*/  STL [R1+0x6ac], R12 ;  /* 0x0006ac0c01007387 */ /* 0x0005e20000100800 */
[----:B0-----:R-:W-:-:S05]  /*10ed0*/  IADD3 R13, P4, PT, R32, R92, RZ ;  /* 0x0000005c200d7210 */ /* 0x001fca0007f9e0ff */
[----:B------:R4:W-:Y:S01]  /*10ee0*/  STL [R1+0x6c4], R13 ;  /* 0x0006c40d01007387 */ /* 0x0009e20000100800 */
[----:B------:R-:W-:Y:S01]  /*10ef0*/  IMAD.X R32, R33, 0x1, R91, P4 ;  /* 0x0000000121207824 */ /* 0x000fe200020e065b */
[----:B--2---:R-:W-:-:S05]  /*10f00*/  IADD3 R12, P5, PT, R4, R92, RZ ;  /* 0x0000005c040c7210 */ /* 0x004fca0007fbe0ff */
[----:B------:R0:W-:Y:S01]  /*10f10*/  STL [R1], R12 ;  /* 0x0000000c01007387 */ /* 0x0001e20000100800 */
[----:B------:R-:W-:Y:S01]  /*10f20*/  IMAD.X R5, R5, 0x1, R91, P5 ;  /* 0x0000000105057824 */ /* 0x000fe200028e065b */
[----:B---3--:R-:W-:-:S05]  /*10f30*/  IADD3 R4, P0, PT, R6, R92, RZ ;  /* 0x0000005c06047210 */ /* 0x008fca0007f1e0ff */
[----:B------:R1:W-:Y:S01]  /*10f40*/  STL [R1+0x8], R4 ;  /* 0x0000080401007387 */ /* 0x0003e20000100800 */
[----:B------:R-:W-:Y:S01]  /*10f50*/  IMAD.X R6, R7, 0x1, R91, P0 ;  /* 0x0000000107067824 */ /* 0x000fe200000e065b */
[----:B----4-:R-:W-:-:S05]  /*10f60*/  IADD3 R13, P2, PT, R26, R92, RZ ;  /* 0x0000005c1a0d7210 */ /* 0x010fca0007f5e0ff */
[----:B------:R-:W-:Y:S01]  /*10f70*/  STL [R1+0x10], R13 ;  /* 0x0000100d01007387 */ /* 0x000fe20000100800 */
[-C--:B0-----:R-:W-:Y:S02]  /*10f80*/  IADD3 R12, P4, PT, R8, R92.reuse, RZ ;  /* 0x0000005c080c7210 */ /* 0x081fe40007f9e0ff */
[----:B-1----:R-:W-:-:S03]  /*10f90*/  IADD3 R4, P5, PT, R20, R92, RZ ;  /* 0x0000005c14047210 */ /* 0x002fc60007fbe0ff */
[----:B------:R-:W-:Y:S04]  /*10fa0*/  STL [R1+0x18], R12 ;  /* 0x0000180c01007387 */ /* 0x000fe80000100800 */
[----:B------:R-:W2:Y:S01]  /*10fb0*/  LDL.LU.64 R16, [R1+0x58] ;  /* 0x0000580001107983 */ /* 0x000ea20000300a00 */
[--C-:B------:R-:W-:Y:S02]  /*10fc0*/  IMAD.X R7, R27, 0x1, R91.reuse, P2 ;  /* 0x000000011b077824 */ /* 0x100fe400010e065b */
[--C-:B------:R-:W-:Y:S01]  /*10fd0*/  IMAD.X R8, R9, 0x1, R91.reuse, P4 ;  /* 0x0000000109087824 */ /* 0x100fe200020e065b */
[----:B------:R0:W-:Y:S04]  /*10fe0*/  STL [R1+0x20], R4 ;  /* 0x0000200401007387 */ /* 0x0001e80000100800 */
[----:B------:R-:W3:Y:S01]  /*10ff0*/  LDL.LU.64 R34, [R1+0x60] ;  /* 0x0000600001227983 */ /* 0x000ee20000300a00 */
[----:B------:R-:W-:-:S03]  /*11000*/  IMAD.X R9, R21, 0x1, R91, P5 ;  /* 0x0000000115097824 */ /* 0x000fc600028e065b */
[----:B------:R-:W4:Y:S04]  /*11010*/  LDL.LU.64 R18, [R1+0x68] ;  /* 0x0000680001127983 */ /* 0x000f280000300a00 */
[----:B------:R-:W4:Y:S01]  /*11020*/  LDL.LU.64 R26, [R1+0x70] ;  /* 0x00007000011a7983 */ /* 0x000f220000300a00 */
[----:B0-----:R-:W-:-:S03]  /*11030*/  IADD3 R4, P0, PT, R10, R92, RZ ;  /* 0x0000005c0a047210 */ /* 0x001fc60007f1e0ff */
[----:B------:R-:W4:Y:S02]  /*11040*/  LDL.LU.64 R20, [R1+0x78] ;  /* 0x0000780001147983 */ /* 0x000f240000300a00 */
[----:B------:R-:W-:Y:S02]  /*11050*/  IMAD.X R10, R11, 0x1, R91, P0 ;  /* 0x000000010b0a7824 */ /* 0x000fe400000e065b */
[----:B------:R0:W-:Y:S01]  /*11060*/  STL [R1+0x28], R4 ;  /* 0x0000280401007387 */ /* 0x0001e20000100800 */
[----:B------:R-:W-:-:S05]  /*11070*/  IADD3 R13, P2, PT, R2, R92, RZ ;  /* 0x0000005c020d7210 */ /* 0x000fca0007f5e0ff */
[----:B------:R1:W-:Y:S01]  /*11080*/  STL [R1+0x30], R13 ;  /* 0x0000300d01007387 */ /* 0x0003e20000100800 */
[----:B------:R-:W-:Y:S01]  /*11090*/  IMAD.X R11, R3, 0x1, R91, P2 ;  /* 0x00000001030b7824 */ /* 0x000fe200010e065b */
[-C--:B------:R-:W-:Y:S02]  /*110a0*/  IADD3 R12, P4, PT, R36, R92.reuse, RZ ;  /* 0x0000005c240c7210 */ /* 0x080fe40007f9e0ff */
[----:B0-----:R-:W-:-:S03]  /*110b0*/  IADD3 R4, P5, PT, R22, R92, RZ ;  /* 0x0000005c16047210 */ /* 0x001fc60007fbe0ff */
[----:B------:R0:W-:Y:S04]  /*110c0*/  STL [R1+0x38], R12 ;  /* 0x0000380c01007387 */ /* 0x0001e80000100800 */
[----:B------:R0:W-:Y:S04]  /*110d0*/  STL [R1+0x40], R4 ;  /* 0x0000400401007387 */ /* 0x0001e80000100800 */
[----:B------:R-:W4:Y:S01]  /*110e0*/  LDL.LU.64 R2, [R1+0x80] ;  /* 0x0000800001027983 */ /* 0x000f220000300a00 */
[--C-:B-1----:R-:W-:Y:S02]  /*110f0*/  IMAD.X R13, R23, 0x1, R91.reuse, P5 ;  /* 0x00000001170d7824 */ /* 0x102fe400028e065b */
[----:B0-----:R-:W-:Y:S01]  /*11100*/  IMAD.X R12, R37, 0x1, R91, P4 ;  /* 0x00000001250c7824 */ /* 0x001fe200020e065b */
[----:B------:R-:W-:-:S05]  /*11110*/  IADD3 R4, P0, PT, R14, R92, RZ ;  /* 0x0000005c0e047210 */ /* 0x000fca0007f1e0ff */
[----:B------:R3:W-:Y:S01]  /*11120*/  STL [R1+0x48], R4 ;  /* 0x0000480401007387 */ /* 0x0007e20000100800 */
[----:B------:R-:W-:Y:S01]  /*11130*/  IMAD.X R14, R15, 0x1, R91, P0 ;  /* 0x000000010f0e7824 */ /* 0x000fe200000e065b */
[----:B------:R-:W-:-:S05]  /*11140*/  IADD3 R23, P2, PT, R24, R92, RZ ;  /* 0x0000005c18177210 */ /* 0x000fca0007f5e0ff */
[----:B------:R-:W-:Y:S01]  /*11150*/  STL [R1+0x50], R23 ;  /* 0x0000501701007387 */ /* 0x000fe20000100800 */
[----:B------:R-:W-:Y:S01]  /*11160*/  IMAD.X R15, R25, 0x1, R91, P2 ;  /* 0x00000001190f7824 */ /* 0x000fe200010e065b */
[----:B--2---:R-:W-:-:S05]  /*11170*/  IADD3 R22, P4, PT, R16, R92, RZ ;  /* 0x0000005c10167210 */ /* 0x004fca0007f9e0ff */
[----:B------:R0:W-:Y:S01]  /*11180*/  STL [R1+0x58], R22 ;  /* 0x0000581601007387 */ /* 0x0001e20000100800 */
[----:B---3--:R-:W-:-:S03]  /*11190*/  IADD3 R4, P5, PT, R34, R92, RZ ;  /* 0x0000005c22047210 */ /* 0x008fc60007fbe0ff */
[----:B0-----:R-:W2:Y:S04]  /*111a0*/  LDL.LU.64 R22, [R1+0x88] ;  /* 0x0000880001167983 */ /* 0x001ea80000300a00 */
[----:B------:R4:W-:Y:S04]  /*111b0*/  STL [R1+0x60], R4 ;  /* 0x0000600401007387 */ /* 0x0009e80000100800 */
[----:B------:R-:W3:Y:S04]  /*111c0*/  LDL.LU.64 R40, [R1+0x90] ;  /* 0x0000900001287983 */ /* 0x000ee80000300a00 */
[----:B------:R-:W3:Y:S01]  /*111d0*/  LDL.LU.64 R24, [R1+0x98] ;  /* 0x0000980001187983 */ /* 0x000ee20000300a00 */
[----:B------:R-:W-:-:S03]  /*111e0*/  IMAD.X R16, R17, 0x1, R91, P4 ;  /* 0x0000000111107824 */ /* 0x000fc600020e065b */
[----:B------:R-:W3:Y:S01]  /*111f0*/  LDL.LU.64 R38, [R1+0xa0] ;  /* 0x0000a00001267983 */ /* 0x000ee20000300a00 */
[-C--:B----4-:R-:W-:Y:S01]  /*11200*/  IADD3 R4, P0, PT, R18, R92.reuse, RZ ;  /* 0x0000005c12047210 */ /* 0x090fe20007f1e0ff */
[--C-:B------:R-:W-:Y:S01]  /*11210*/  IMAD.X R17, R35, 0x1, R91.reuse, P5 ;  /* 0x0000000123117824 */ /* 0x100fe200028e065b */
[-C--:B------:R-:W-:Y:S02]  /*11220*/  IADD3 R31, P2, PT, R26, R92.reuse, RZ ;  /* 0x0000005c1a1f7210 */ /* 0x080fe40007f5e0ff */
[----:B------:R-:W-:Y:S01]  /*11230*/  IADD3 R29, P4, PT, R20, R92, RZ ;  /* 0x0000005c141d7210 */ /* 0x000fe20007f9e0ff */
[----:B------:R0:W-:Y:S01]  /*11240*/  STL [R1+0x68], R4 ;  /* 0x0000680401007387 */ /* 0x0001e20000100800 */
[--C-:B------:R-:W-:Y:S02]  /*11250*/  IMAD.X R18, R19, 0x1, R91.reuse, P0 ;  /* 0x0000000113127824 */ /* 0x100fe400000e065b */
[--C-:B------:R-:W-:Y:S01]  /*11260*/  IMAD.X R19, R27, 0x1, R91.reuse, P2 ;  /* 0x000000011b137824 */ /* 0x100fe200010e065b */
[----:B------:R-:W-:Y:S01]  /*11270*/  STL [R1+0x70], R31 ;  /* 0x0000701f01007387 */ /* 0x000fe20000100800 */
[----:B------:R-:W-:-:S03]  /*11280*/  IMAD.X R20, R21, 0x1, R91, P4 ;  /* 0x0000000115147824 */ /* 0x000fc600020e065b */
[----:B------:R-:W-:Y:S01]  /*11290*/  STL [R1+0x78], R29 ;  /* 0x0000781d01007387 */ /* 0x000fe20000100800 */
[----:B0-----:R-:W-:-:S05]  /*112a0*/  IADD3 R4, P5, PT, R2, R92, RZ ;  /* 0x0000005c02047210 */ /* 0x001fca0007fbe0ff */
[----:B------:R2:W-:Y:S04]  /*112b0*/  STL [R1+0x80], R4 ;  /* 0x0000800401007387 */ /* 0x0005e80000100800 */
[----:B------:R-:W4:Y:S01]  /*112c0*/  LDL.LU.64 R26, [R1+0xa8] ;  /* 0x0000a800011a7983 */ /* 0x000f220000300a00 */
[----:B------:R-:W-:-:S03]  /*112d0*/  IMAD.X R21, R3, 0x1, R91, P5 ;  /* 0x0000000103157824 */ /* 0x000fc600028e065b */
[----:B------:R-:W4:Y:S04]  /*112e0*/  LDL.LU.64 R36, [R1+0xb0] ;  /* 0x0000b00001247983 */ /* 0x000f280000300a00 */
[----:B------:R-:W4:Y:S04]  /*112f0*/  LDL.LU.64 R34, [R1+0xb8] ;  /* 0x0000b80001227983 */ /* 0x000f280000300a00 */
[----:B------:R-:W4:Y:S01]  /*11300*/  LDL.LU.64 R2, [R1+0xc0] ;  /* 0x0000c00001027983 */ /* 0x000f220000300a00 */
[----:B--2---:R-:W-:-:S05]  /*11310*/  IADD3 R4, P0, PT, R22, R92, RZ ;  /* 0x0000005c16047210 */ /* 0x004fca0007f1e0ff */
[----:B------:R0:W-:Y:S01]  /*11320*/  STL [R1+0x88], R4 ;  /* 0x0000880401007387 */ /* 0x0001e20000100800 */
[----:B------:R-:W-:Y:S01]  /*11330*/  IMAD.X R22, R23, 0x1, R91, P0 ;  /* 0x0000000117167824 */ /* 0x000fe200000e065b */
[-C--:B---3--:R-:W-:Y:S02]  /*11340*/  IADD3 R31, P2, PT, R40, R92.reuse, RZ ;  /* 0x0000005c281f7210 */ /* 0x088fe40007f5e0ff */
[----:B------:R-:W-:-:S03]  /*11350*/  IADD3 R29, P4, PT, R24, R92, RZ ;  /* 0x0000005c181d7210 */ /* 0x000fc60007f9e0ff */
[----:B------:R-:W-:Y:S01]  /*11360*/  STL [R1+0x90], R31 ;  /* 0x0000901f01007387 */ /* 0x000fe20000100800 */
[--C-:B------:R-:W-:Y:S01]  /*11370*/  IMAD.X R23, R41, 0x1, R91.reuse, P2 ;  /* 0x0000000129177824 */ /* 0x100fe200010e065b */
[----:B0-----:R-:W-:Y:S02]  /*11380*/  IADD3 R4, P5, PT, R38, R92, RZ ;  /* 0x0000005c26047210 */ /* 0x001fe40007fbe0ff */
[----:B------:R-:W-:Y:S01]  /*11390*/  STL [R1+0x98], R29 ;  /* 0x0000981d01007387 */ /* 0x000fe20000100800 */
[----:B------:R-:W-:-:S03]  /*113a0*/  IMAD.X R24, R25, 0x1, R91, P4 ;  /* 0x0000000119187824 */ /* 0x000fc600020e065b */
[----:B------:R4:W-:Y:S01]  /*113b0*/  STL [R1+0xa0], R4 ;  /* 0x0000a00401007387 */ /* 0x0009e20000100800 */
[----:B------:R-:W-:-:S03]  /*113c0*/  IMAD.X R25, R39, 0x1, R91, P5 ;  /* 0x0000000127197824 */ /* 0x000fc600028e065b */
[----:B------:R-:W2:Y:S04]  /*113d0*/  LDL.LU.64 R46, [R1+0xc8] ;  /* 0x0000c800012e7983 */ /* 0x000ea80000300a00 */
[----:B------:R-:W3:Y:S04]  /*113e0*/  LDL.LU.64 R44, [R1+0xd0] ;  /* 0x0000d000012c7983 */ /* 0x000ee80000300a00 */
[----:B------:R-:W3:Y:S04]  /*113f0*/  LDL.LU.64 R42, [R1+0xd8] ;  /* 0x0000d800012a7983 */ /* 0x000ee80000300a00 */
[----:B------:R-:W3:Y:S01]  /*11400*/  LDL.LU.64 R40, [R1+0xe0] ;  /* 0x0000e00001287983 */ /* 0x000ee20000300a00 */
[----:B----4-:R-:W-:-:S02]  /*11410*/  IADD3 R4, P0, PT, R26, R92, RZ ;  /* 0x0000005c1a047210 */ /* 0x010fc40007f1e0ff */
[----:B------:R-:W-:-:S03]  /*11420*/  IADD3 R31, P2, PT, R36, R92, RZ ;  /* 0x0000005c241f7210 */ /* 0x000fc60007f5e0ff */
[----:B------:R0:W-:Y:S01]  /*11430*/  STL [R1+0xa8], R4 ;  /* 0x0000a80401007387 */ /* 0x0001e20000100800 */
[--C-:B------:R-:W-:Y:S01]  /*11440*/  IMAD.X R26, R27, 0x1, R91.reuse, P0 ;  /* 0x000000011b1a7824 */ /* 0x100fe200000e065b */
[----:B------:R-:W-:Y:S02]  /*11450*/  IADD3 R29, P4, PT, R34, R92, RZ ;  /* 0x0000005c221d7210 */ /* 0x000fe40007f9e0ff */
[----:B------:R-:W-:Y:S01]  /*11460*/  STL [R1+0xb0], R31 ;  /* 0x0000b01f01007387 */ /* 0x000fe20000100800 */
[----:B------:R-:W-:-:S03]  /*11470*/  IMAD.X R27, R37, 0x1, R91, P2 ;  /* 0x00000001251b7824 */ /* 0x000fc600010e065b */
[----:B------:R-:W-:Y:S01]  /*11480*/  STL [R1+0x6c8], R29 ;  /* 0x0006c81d01007387 */ /* 0x000fe20000100800 */
[----:B0-----:R-:W-:-:S05]  /*11490*/  IADD3 R4, P5, PT, R2, R92, RZ ;  /* 0x0000005c02047210 */ /* 0x001fca0007fbe0ff */
[----:B------:R0:W-:Y:S01]  /*114a0*/  STL [R1+0x71c], R4 ;  /* 0x00071c0401007387 */ /* 0x0001e20000100800 */
[----:B------:R-:W-:-:S03]  /*114b0*/  IMAD.X R2, R3, 0x1, R91, P5 ;  /* 0x0000000103027824 */ /* 0x000fc600028e065b */
[----:B------:R-:W4:Y:S01]  /*114c0*/  LDL.LU.64 R38, [R1+0xe8] ;  /* 0x0000e80001267983 */ /* 0x000f220000300a00 */
[----:B0-----:R-:W-:-:S05]  /*114d0*/  IMAD.X R4, R35, 0x1, R91, P4 ;  /* 0x0000000123047824 */ /* 0x001fca00020e065b */
[----:B------:R-:W-:Y:S04]  /*114e0*/  STL [R1+0xb8], R4 ;  /* 0x0000b80401007387 */ /* 0x000fe80000100800 */
[----:B------:R-:W4:Y:S04]  /*114f0*/  LDL.LU.64 R36, [R1+0xf0] ;  /* 0x0000f00001247983 */ /* 0x000f280000300a00 */
[----:B------:R0:W-:Y:S04]  /*11500*/  STL [R1+0xc0], R2 ;  /* 0x0000c00201007387 */ /* 0x0001e80000100800 */
[----:B------:R-:W4:Y:S04]  /*11510*/  LDL.LU.64 R34, [R1+0xf8] ;  /* 0x0000f80001227983 */ /* 0x000f280000300a00 */
[----:B0-----:R-:W4:Y:S01]  /*11520*/  LDL.LU.64 R2, [R1+0x100] ;  /* 0x0001000001027983 */ /* 0x001f220000300a00 */
[----:B--2---:R-:W-:-:S02]  /*11530*/  IADD3 R29, P0, PT, R46, R92, RZ ;  /* 0x0000005c2e1d7210 */ /* 0x004fc40007f1e0ff */
[----:B---3--:R-:W-:-:S03]  /*11540*/  IADD3 R4, P2, PT, R44, R92, RZ ;  /* 0x0000005c2c047210 */ /* 0x008fc60007f5e0ff */
[----:B------:R0:W-:Y:S01]  /*11550*/  STL [R1+0x720], R29 ;  /* 0x0007201d01007387 */ /* 0x0001e20000100800 */
[----:B------:R-:W-:-:S03]  /*11560*/  IADD3 R31, P4, PT, R42, R92, RZ ;  /* 0x0000005c2a1f7210 */ /* 0x000fc60007f9e0ff */
[----:B------:R1:W-:Y:S01]  /*11570*/  STL [R1+0x724], R4 ;  /* 0x0007240401007387 */ /* 0x0003e20000100800 */
[----:B0-----:R-:W-:-:S03]  /*11580*/  IADD3 R29, P5, PT, R40, R92, RZ ;  /* 0x0000005c281d7210 */ /* 0x001fc60007fbe0ff */
[----:B------:R0:W-:Y:S01]  /*11590*/  STL [R1+0x728], R31 ;  /* 0x0007281f01007387 */ /* 0x0001e20000100800 */
[----:B-1----:R-:W-:-:S03]  /*115a0*/  IMAD.X R4, R47, 0x1, R91, P0 ;  /* 0x000000012f047824 */ /* 0x002fc600000e065b */
[----:B------:R1:W-:Y:S01]  /*115b0*/  STL [R1+0x77c], R29 ;  /* 0x00077c1d01007387 */ /* 0x0003e20000100800 */
[----:B0-----:R-:W-:-:S03]  /*115c0*/  IMAD.X R31, R45, 0x1, R91, P2 ;  /* 0x000000012d1f7824 */ /* 0x001fc600010e065b */
[----:B------:R0:W-:Y:S01]  /*115d0*/  STL [R1+0xc8], R4 ;  /* 0x0000c80401007387 */ /* 0x0001e20000100800 */
[----:B-1----:R-:W-:-:S03]  /*115e0*/  IMAD.X R29, R43, 0x1, R91, P4 ;  /* 0x000000012b1d7824 */ /* 0x002fc600020e065b */
[----:B------:R-:W-:Y:S04]  /*115f0*/  STL [R1+0xd0], R31 ;  /* 0x0000d01f01007387 */ /* 0x000fe80000100800 */
[----:B------:R-:W2:Y:S01]  /*11600*/  LDL.LU.64 R46, [R1+0x108] ;  /* 0x00010800012e7983 */ /* 0x000ea20000300a00 */
[----:B0-----:R-:W-:-:S03]  /*11610*/  IMAD.X R4, R41, 0x1, R91, P5 ;  /* 0x0000000129047824 */ /* 0x001fc600028e065b */
[----:B------:R-:W-:Y:S04]  /*11620*/  STL [R1+0xd8], R29 ;  /* 0x0000d81d01007387 */ /* 0x000fe80000100800 */
[----:B------:R-:W3:Y:S04]  /*11630*/  LDL.LU.64 R44, [R1+0x110] ;  /* 0x00011000012c7983 */ /* 0x000ee80000300a00 */
[----:B------:R4:W-:Y:S04]  /*11640*/  STL [R1+0xe0], R4 ;  /* 0x0000e00401007387 */ /* 0x0009e80000100800 */
[----:B------:R-:W3:Y:S04]  /*11650*/  LDL.LU.64 R42, [R1+0x118] ;  /* 0x00011800012a7983 */ /* 0x000ee80000300a00 */
[----:B------:R-:W3:Y:S01]  /*11660*/  LDL.LU.64 R40, [R1+0x120] ;  /* 0x0001200001287983 */ /* 0x000ee20000300a00 */
[----:B----4-:R-:W-:-:S02]  /*11670*/  IADD3 R4, P0, PT, R38, R92, RZ ;  /* 0x0000005c26047210 */ /* 0x010fc40007f1e0ff */
[----:B------:R-:W-:-:S03]  /*11680*/  IADD3 R31, P2, PT, R36, R92, RZ ;  /* 0x0000005c241f7210 */ /* 0x000fc60007f5e0ff */
[----:B------:R0:W-:Y:S01]  /*11690*/  STL [R1+0x780], R4 ;  /* 0x0007800401007387 */ /* 0x0001e20000100800 */
[----:B------:R-:W-:-:S03]  /*116a0*/  IADD3 R29, P4, PT, R34, R92, RZ ;  /* 0x0000005c221d7210 */ /* 0x000fc60007f9e0ff */
[----:B------:R1:W-:Y:S01]  /*116b0*/  STL [R1+0x784], R31 ;  /* 0x0007841f01007387 */ /* 0x0003e20000100800 */
[----:B0-----:R-:W-:-:S03]  /*116c0*/  IADD3 R4, P5, PT, R2, R92, RZ ;  /* 0x0000005c02047210 */ /* 0x001fc60007fbe0ff */
[----:B------:R0:W-:Y:S01]  /*116d0*/  STL [R1+0x788], R29 ;  /* 0x0007881d01007387 */ /* 0x0001e20000100800 */
[----:B-1----:R-:W-:-:S03]  /*116e0*/  IMAD.X R31, R39, 0x1, R91, P0 ;  /* 0x00000001271f7824 */ /* 0x002fc600000e065b */
[----:B------:R1:W-:Y:S01]  /*116f0*/  STL [R1+0xbe0], R4 ;  /* 0x000be00401007387 */ /* 0x0003e20000100800 */
[--C-:B------:R-:W-:Y:S02]  /*11700*/  IMAD.X R2, R3, 0x1, R91.reuse, P5 ;  /* 0x0000000103027824 */ /* 0x100fe400028e065b */
[--C-:B0-----:R-:W-:Y:S01]  /*11710*/  IMAD.X R29, R37, 0x1, R91.reuse, P2 ;  /* 0x00000001251d7824 */ /* 0x101fe200010e065b */
[----:B------:R-:W-:Y:S01]  /*11720*/  STL [R1+0xe8], R31 ;  /* 0x0000e81f01007387 */ /* 0x000fe20000100800 */
[----:B-1----:R-:W-:-:S03]  /*11730*/  IMAD.X R4, R35, 0x1, R91, P4 ;  /* 0x0000000123047824 */ /* 0x002fc600020e065b */
[----:B------:R-:W-:Y:S04]  /*11740*/  STL [R1+0xf0], R29 ;  /* 0x0000f01d01007387 */ /* 0x000fe80000100800 */
[----:B------:R-:W4:Y:S04]  /*11750*/  LDL.LU.64 R38, [R1+0x128] ;  /* 0x0001280001267983 */ /* 0x000f280000300a00 */
[----:B------:R-:W-:Y:S04]  /*11760*/  STL [R1+0xf8], R4 ;  /* 0x0000f80401007387 */ /* 0x000fe80000100800 */
[----:B------:R-:W4:Y:S04]  /*11770*/  LDL.LU.64 R36, [R1+0x130] ;  /* 0x0001300001247983 */ /* 0x000f280000300a00 */
[----:B------:R0:W-:Y:S04]  /*11780*/  STL [R1+0x100], R2 ;  /* 0x0001000201007387 */ /* 0x0001e80000100800 */
[----:B------:R-:W4:Y:S04]  /*11790*/  LDL.LU.64 R34, [R1+0x138] ;  /* 0x0001380001227983 */ /* 0x000f280000300a00 */
[----:B0-----:R-:W4:Y:S01]  /*117a0*/  LDL.LU.64 R2, [R1+0x140] ;  /* 0x0001400001027983 */ /* 0x001f220000300a00 */
[----:B--2---:R-:W-:-:S05]  /*117b0*/  IADD3 R29, P0, PT, R46, R92, RZ ;  /* 0x0000005c2e1d7210 */ /* 0x004fca0007f1e0ff */
[----:B------:R0:W-:Y:S01]  /*117c0*/  STL [R1+0xbe4], R29 ;  /* 0x000be41d01007387 */ /* 0x0001e20000100800 */
[----:B---3--:R-:W-:-:S05]  /*117d0*/  IADD3 R4, P2, PT, R44, R92, RZ ;  /* 0x0000005c2c047210 */ /* 0x008fca0007f5e0ff */
[----:B------:R1:W-:Y:S01]  /*117e0*/  STL [R1+0xbe8], R4 ;  /* 0x000be80401007387 */ /* 0x0003e20000100800 */
[-C--:B------:R-:W-:Y:S02]  /*117f0*/  IADD3 R31, P4, PT, R42, R92.reuse, RZ ;  /* 0x0000005c2a1f7210 */ /* 0x080fe40007f9e0ff */
        /* <DEDUP_REMOVED lines=15> */
[----:B----4-:R-:W-:-:S05]  /*118f0*/  IADD3 R4, P0, PT, R38, R92, RZ ;  /* 0x0000005c26047210 */ /* 0x010fca0007f1e0ff */
[----:B------:R0:W-:Y:S01]  /*11900*/  STL [R1+0xbf4], R4 ;  /* 0x000bf40401007387 */ /* 0x0001e20000100800 */
[-C--:B------:R-:W-:Y:S02]  /*11910*/  IADD3 R31, P2, PT, R36, R92.reuse, RZ ;  /* 0x0000005c241f7210 */ /* 0x080fe40007f5e0ff */
        /* <DEDUP_REMOVED lines=816> */
[----:B------:R-:W4:Y:S01]  /*14c20*/  LDL.LU.64 R82, [R1+0x680] ;  /* 0x0006800001527983 */ /* 0x000f220000300a00 */
[----:B--2---:R-:W-:-:S05]  /*14c30*/  IADD3 R2, P0, PT, R46, R92, RZ ;  /* 0x0000005c2e027210 */ /* 0x004fca0007f1e0ff */
[----:B------:R0:W-:Y:S01]  /*14c40*/  STL [R1+0xec4], R2 ;  /* 0x000ec40201007387 */ /* 0x0001e20000100800 */
[----:B---3--:R-:W-:-:S05]  /*14c50*/  IADD3 R4, P2, PT, R44, R92, RZ ;  /* 0x0000005c2c047210 */ /* 0x008fca0007f5e0ff */
[----:B------:R-:W-:Y:S01]  /*14c60*/  STL [R1+0xec8], R4 ;  /* 0x000ec80401007387 */ /* 0x000fe20000100800 */
[----:B------:R-:W-:-:S03]  /*14c70*/  IADD3 R3, P4, PT, R42, R92, RZ ;  /* 0x0000005c2a037210 */ /* 0x000fc60007f9e0ff */
[----:B------:R-:W2:Y:S01]  /*14c80*/  LDL.LU.64 R84, [R1+0x688] ;  /* 0x0006880001547983 */ /* 0x000ea20000300a00 */
[----:B0-----:R-:W-:-:S03]  /*14c90*/  IADD3 R2, P5, PT, R40, R92, RZ ;  /* 0x0000005c28027210 */ /* 0x001fc60007fbe0ff */
[----:B------:R-:W-:Y:S04]  /*14ca0*/  STL [R1+0xecc], R3 ;  /* 0x000ecc0301007387 */ /* 0x000fe80000100800 */
[----:B------:R-:W3:Y:S04]  /*14cb0*/  LDL.LU.64 R86, [R1+0x690] ;  /* 0x0006900001567983 */ /* 0x000ee80000300a00 */
[----:B------:R0:W-:Y:S04]  /*14cc0*/  STL [R1+0xed0], R2 ;  /* 0x000ed00201007387 */ /* 0x0001e80000100800 */
[----:B------:R-:W3:Y:S04]  /*14cd0*/  LDL.LU.64 R88, [R1+0x698] ;  /* 0x0006980001587983 */ /* 0x000ee80000300a00 */
[----:B0-----:R-:W3:Y:S01]  /*14ce0*/  LDL.LU.64 R2, [R1+0x6a0] ;  /* 0x0006a00001027983 */ /* 0x001ee20000300a00 */
[----:B------:R-:W-:-:S02]  /*14cf0*/  IMAD.X R4, R47, 0x1, R91, P0 ;  /* 0x000000012f047824 */ /* 0x000fc400000e065b */
[--C-:B------:R-:W-:Y:S01]  /*14d00*/  IMAD.X R29, R45, 0x1, R91.reuse, P2 ;  /* 0x000000012d1d7824 */ /* 0x100fe200010e065b */
[----:B------:R0:W5:Y:S04]  /*14d10*/  LDL.LU R46, [R1+0x1030] ;  /* 0x00103000012e7983 */ /* 0x0001680000300800 */
[----:B------:R0:W5:Y:S01]  /*14d20*/  LDL.LU R44, [R1+0x102c] ;  /* 0x00102c00012c7983 */ /* 0x0001620000300800 */
[----:B------:R-:W-:-:S03]  /*14d30*/  IMAD.X R31, R41, 0x1, R91, P5 ;  /* 0x00000001291f7824 */ /* 0x000fc600028e065b */
[----:B------:R1:W-:Y:S04]  /*14d40*/  STL [R1+0x648], R4 ;  /* 0x0006480401007387 */ /* 0x0003e80000100800 */
[----:B------:R0:W5:Y:S01]  /*14d50*/  LDL.LU R42, [R1+0x1028] ;  /* 0x00102800012a7983 */ /* 0x0001620000300800 */
[----:B-1----:R-:W-:-:S03]  /*14d60*/  IMAD.X R4, R43, 0x1, R91, P4 ;  /* 0x000000012b047824 */ /* 0x002fc600020e065b */
[----:B------:R4:W-:Y:S04]  /*14d70*/  STL [R1+0x650], R29 ;  /* 0x0006501d01007387 */ /* 0x0009e80000100800 */
[----:B------:R0:W5:Y:S04]  /*14d80*/  LDL.LU R40, [R1+0x1024] ;  /* 0x0010240001287983 */ /* 0x0001680000300800 */
[----:B------:R1:W-:Y:S04]  /*14d90*/  STL [R1+0x658], R4 ;  /* 0x0006580401007387 */ /* 0x0003e80000100800 */
[----:B------:R0:W-:Y:S01]  /*14da0*/  STL [R1+0x660], R31 ;  /* 0x0006601f01007387 */ /* 0x0001e20000100800 */
[----:B----4-:R-:W-:-:S05]  /*14db0*/  IADD3 R29, P0, PT, R38, R92, RZ ;  /* 0x0000005c261d7210 */ /* 0x010fca0007f1e0ff */
[----:B------:R4:W-:Y:S01]  /*14dc0*/  STL [R1+0xed4], R29 ;  /* 0x000ed41d01007387 */ /* 0x0009e20000100800 */
[----:B-1----:R-:W-:-:S05]  /*14dd0*/  IADD3 R4, P2, PT, R36, R92, RZ ;  /* 0x0000005c24047210 */ /* 0x002fca0007f5e0ff */
[----:B------:R1:W-:Y:S01]  /*14de0*/  STL [R1+0xed8], R4 ;  /* 0x000ed80401007387 */ /* 0x0003e20000100800 */
[-C--:B0-----:R-:W-:Y:S02]  /*14df0*/  IADD3 R31, P4, PT, R34, R92.reuse, RZ ;  /* 0x0000005c221f7210 */ /* 0x081fe40007f9e0ff */
[----:B----4-:R-:W-:-:S03]  /*14e00*/  IADD3 R29, P5, PT, R82, R92, RZ ;  /* 0x0000005c521d7210 */ /* 0x010fc60007fbe0ff */
[----:B------:R-:W-:Y:S01]  /*14e10*/  STL [R1+0xedc], R31 ;  /* 0x000edc1f01007387 */ /* 0x000fe20000100800 */
[----:B-1----:R-:W-:-:S03]  /*14e20*/  IMAD.X R4, R39, 0x1, R91, P0 ;  /* 0x0000000127047824 */ /* 0x002fc600000e065b */
[----:B------:R0:W5:Y:S04]  /*14e30*/  LDL.LU R38, [R1+0x1020] ;  /* 0x0010200001267983 */ /* 0x0001680000300800 */
[----:B------:R1:W-:Y:S04]  /*14e40*/  STL [R1+0xee0], R29 ;  /* 0x000ee01d01007387 */ /* 0x0003e80000100800 */
[----:B------:R0:W5:Y:S04]  /*14e50*/  LDL.LU R36, [R1+0x101c] ;  /* 0x00101c0001247983 */ /* 0x0001680000300800 */
[----:B------:R4:W-:Y:S01]  /*14e60*/  STL [R1+0x668], R4 ;  /* 0x0006680401007387 */ /* 0x0009e20000100800 */
[----:B-1----:R-:W-:-:S03]  /*14e70*/  IMAD.X R29, R37, 0x1, R91, P2 ;  /* 0x00000001251d7824 */ /* 0x002fc600010e065b */
[----:B------:R0:W5:Y:S01]  /*14e80*/  LDL.LU R34, [R1+0x1018] ;  /* 0x0010180001227983 */ /* 0x0001620000300800 */
[--C-:B------:R-:W-:Y:S02]  /*14e90*/  IMAD.X R31, R83, 0x1, R91.reuse, P5 ;  /* 0x00000001531f7824 */ /* 0x100fe400028e065b */
[----:B----4-:R-:W-:Y:S01]  /*14ea0*/  IMAD.X R4, R35, 0x1, R91, P4 ;  /* 0x0000000123047824 */ /* 0x010fe200020e065b */
[----:B------:R-:W-:Y:S04]  /*14eb0*/  STL [R1+0x670], R29 ;  /* 0x0006701d01007387 */ /* 0x000fe80000100800 */
[----:B------:R-:W4:Y:S04]  /*14ec0*/  LDL.LU.64 R82, [R1+0x1010] ;  /* 0x0010100001527983 */ /* 0x000f280000300a00 */
[----:B------:R2:W-:Y:S04]  /*14ed0*/  STL [R1+0x678], R4 ;  /* 0x0006780401007387 */ /* 0x0005e80000100800 */
[----:B------:R1:W-:Y:S01]  /*14ee0*/  STL [R1+0x680], R31 ;  /* 0x0006801f01007387 */ /* 0x0003e20000100800 */
[----:B--2---:R-:W-:-:S05]  /*14ef0*/  IADD3 R4, P0, PT, R84, R92, RZ ;  /* 0x0000005c54047210 */ /* 0x004fca0007f1e0ff */
[----:B------:R2:W-:Y:S01]  /*14f00*/  STL [R1+0xee4], R4 ;  /* 0x000ee40401007387 */ /* 0x0005e20000100800 */
[----:B---3--:R-:W-:-:S05]  /*14f10*/  IADD3 R29, P2, PT, R86, R92, RZ ;  /* 0x0000005c561d7210 */ /* 0x008fca0007f5e0ff */
[----:B------:R3:W-:Y:S01]  /*14f20*/  STL [R1+0xee8], R29 ;  /* 0x000ee81d01007387 */ /* 0x0007e20000100800 */
[-C--:B-1----:R-:W-:Y:S02]  /*14f30*/  IADD3 R31, P4, PT, R88, R92.reuse, RZ ;  /* 0x0000005c581f7210 */ /* 0x082fe40007f9e0ff */
[----:B--2---:R-:W-:Y:S01]  /*14f40*/  IADD3 R4, P5, PT, R2, R92, RZ ;  /* 0x0000005c02047210 */ /* 0x004fe20007fbe0ff */
[--C-:B---3--:R-:W-:Y:S02]  /*14f50*/  IMAD.X R29, R85, 0x1, R91.reuse, P0 ;  /* 0x00000001551d7824 */ /* 0x108fe400000e065b */
[----:B------:R1:W-:Y:S04]  /*14f60*/  STL [R1+0xeec], R31 ;  /* 0x000eec1f01007387 */ /* 0x0003e80000100800 */
[----:B------:R-:W2:Y:S04]  /*14f70*/  LDL.LU.64 R84, [R1+0x1008] ;  /* 0x0010080001547983 */ /* 0x000ea80000300a00 */
[----:B------:R3:W-:Y:S04]  /*14f80*/  STL [R1+0xef0], R4 ;  /* 0x000ef00401007387 */ /* 0x0007e80000100800 */
[----:B-1----:R-:W2:Y:S04]  /*14f90*/  LDL.LU R31, [R1+0x9f0] ;  /* 0x0009f000011f7983 */ /* 0x002ea80000300800 */
[----:B------:R1:W-:Y:S01]  /*14fa0*/  STL [R1+0x688], R29 ;  /* 0x0006881d01007387 */ /* 0x0003e20000100800 */
[----:B---3--:R-:W-:-:S03]  /*14fb0*/  IMAD.X R4, R87, 0x1, R91, P2 ;  /* 0x0000000157047824 */ /* 0x008fc600010e065b */
[----:B------:R-:W3:Y:S04]  /*14fc0*/  LDL.LU.64 R86, [R1+0x1000] ;  /* 0x0010000001567983 */ /* 0x000ee80000300a00 */
[----:B------:R-:W3:Y:S04]  /*14fd0*/  LDL.LU R35, [R1+0xbd8] ;  /* 0x000bd80001237983 */ /* 0x000ee80000300800 */
[----:B------:R-:W3:Y:S04]  /*14fe0*/  LDL.LU R33, [R1+0xbd4] ;  /* 0x000bd40001217983 */ /* 0x000ee80000300800 */
[----:B------:R0:W-:Y:S04]  /*14ff0*/  STL [R1+0x690], R4 ;  /* 0x0006900401007387 */ /* 0x0001e80000100800 */
[----:B-1----:R-:W3:Y:S01]  /*15000*/  LDL.LU R29, [R1+0xbd0] ;  /* 0x000bd000011d7983 */ /* 0x002ee20000300800 */
[----:B0-----:R-:W-:-:S03]  /*15010*/  IMAD.X R4, R89, 0x1, R91, P4 ;  /* 0x0000000159047824 */ /* 0x001fc600020e065b */
[----:B------:R-:W3:Y:S01]  /*15020*/  LDL.LU.64 R88, [R1+0xff8] ;  /* 0x000ff80001587983 */ /* 0x000ee20000300a00 */
[----:B------:R-:W-:-:S03]  /*15030*/  IMAD.X R39, R3, 0x1, R91, P5 ;  /* 0x0000000103277824 */ /* 0x000fc600028e065b */
[----:B------:R-:W3:Y:S04]  /*15040*/  LDL.LU.64 R2, [R1+0xff0] ;  /* 0x000ff00001027983 */ /* 0x000ee80000300a00 */
[----:B------:R2:W-:Y:S04]  /*15050*/  STL [R1+0x698], R4 ;  /* 0x0006980401007387 */ /* 0x0005e80000100800 */
[----:B------:R-:W-:Y:S01]  /*15060*/  STL [R1+0x6a0], R39 ;  /* 0x0006a02701007387 */ /* 0x000fe20000100800 */
[----:B----4-:R-:W-:-:S05]  /*15070*/  IADD3 R37, P0, PT, R82, R92, RZ ;  /* 0x0000005c52257210 */ /* 0x010fca0007f1e0ff */
[----:B------:R-:W-:Y:S01]  /*15080*/  STL [R1+0xef4], R37 ;  /* 0x000ef42501007387 */ /* 0x000fe20000100800 */
[----:B------:R-:W-:Y:S01]  /*15090*/  IMAD.X R82, R83, 0x1, R91, P0 ;  /* 0x0000000153527824 */ /* 0x000fe200000e065b */
[----:B--2---:R-:W-:-:S05]  /*150a0*/  IADD3 R4, P2, PT, R84, R92, RZ ;  /* 0x0000005c54047210 */ /* 0x004fca0007f5e0ff */
[----:B------:R0:W-:Y:S01]  /*150b0*/  STL [R1+0xef8], R4 ;  /* 0x000ef80401007387 */ /* 0x0001e20000100800 */
[----:B------:R-:W-:Y:S01]  /*150c0*/  IMAD.X R84, R85, 0x1, R91, P2 ;  /* 0x0000000155547824 */ /* 0x000fe200010e065b */
[----:B------:R-:W-:Y:S02]  /*150d0*/  IADD3 R31, P0, PT, R31, R90, RZ ;  /* 0x0000005a1f1f7210 */ /* 0x000fe40007f1e0ff */
[----:B0-----:R-:W2:Y:S01]  /*150e0*/  LDL.LU R4, [R1+0xbcc] ;  /* 0x000bcc0001047983 */ /* 0x001ea20000300800 */
[----:B---3--:R-:W-:Y:S02]  /*150f0*/  IADD3 R39, P4, PT, R86, R92, RZ ;  /* 0x0000005c56277210 */ /* 0x008fe40007f9e0ff */
[----:B------:R-:W-:-:S03]  /*15100*/  IADD3 R35, P2, PT, R35, R90, RZ ;  /* 0x0000005a23237210 */ /* 0x000fc60007f5e0ff */
[----:B------:R-:W-:Y:S01]  /*15110*/  STL [R1+0xefc], R39 ;  /* 0x000efc2701007387 */ /* 0x000fe20000100800 */
[----:B------:R-:W-:Y:S01]  /*15120*/  IMAD.X R86, R87, 0x1, R91, P4 ;  /* 0x0000000157567824 */ /* 0x000fe200020e065b */
[----:B------:R-:W-:Y:S02]  /*15130*/  IADD3 R33, P4, PT, R33, R90, RZ ;  /* 0x0000005a21217210 */ /* 0x000fe40007f9e0ff */
[----:B------:R-:W-:-:S05]  /*15140*/  IADD3 R37, P5, PT, R88, R92, RZ ;  /* 0x0000005c58257210 */ /* 0x000fca0007fbe0ff */
[----:B------:R-:W-:Y:S01]  /*15150*/  STL [R1+0xf00], R37 ;  /* 0x000f002501007387 */ /* 0x000fe20000100800 */
[----:B------:R-:W-:Y:S01]  /*15160*/  IMAD.X R88, R89, 0x1, R91, P5 ;  /* 0x0000000159587824 */ /* 0x000fe200028e065b */
[-C--:B------:R-:W-:Y:S02]  /*15170*/  IADD3 R29, P5, PT, R29, R90.reuse, RZ ;  /* 0x0000005a1d1d7210 */ /* 0x080fe40007fbe0ff */
[----:B------:R0:W-:Y:S04]  /*15180*/  STL [R1+0x9f0], R31 ;  /* 0x0009f01f01007387 */ /* 0x0001e80000100800 */
[----:B0-----:R-:W3:Y:S04]  /*15190*/  LDL.LU R31, [R1+0x9dc] ;  /* 0x0009dc00011f7983 */ /* 0x001ee80000300800 */
[----:B------:R-:W4:Y:S04]  /*151a0*/  LDL.LU R83, [R1+0xbc8] ;  /* 0x000bc80001537983 */ /* 0x000f280000300800 */
[----:B------:R-:W-:Y:S04]  /*151b0*/  STL [R1+0xbd8], R35 ;  /* 0x000bd82301007387 */ /* 0x000fe80000100800 */
[----:B------:R-:W4:Y:S04]  /*151c0*/  LDL.LU R81, [R1+0x9ec] ;  /* 0x0009ec0001517983 */ /* 0x000f280000300800 */
[----:B------:R-:W-:Y:S04]  /*151d0*/  STL [R1+0xbd4], R33 ;  /* 0x000bd42101007387 */ /* 0x000fe80000100800 */
[----:B------:R-:W4:Y:S04]  /*151e0*/  LDL.LU R79, [R1+0xbc0] ;  /* 0x000bc000014f7983 */ /* 0x000f280000300800 */
[----:B------:R0:W-:Y:S04]  /*151f0*/  STL [R1+0xbd0], R29 ;  /* 0x000bd01d01007387 */ /* 0x0001e80000100800 */
        /* <DEDUP_REMOVED lines=20> */
[----:B------:R-:W4:Y:S04]  /*15340*/  LDL.LU R39, [R1+0xb8c] ;  /* 0x000b8c0001277983 */ /* 0x000f280000300800 */
[----:B------:R-:W4:Y:S01]  /*15350*/  LDL.LU R37, [R1+0xb68] ;  /* 0x000b680001257983 */ /* 0x000f220000300800 */
[----:B--2---:R-:W-:-:S05]  /*15360*/  IADD3 R4, P6, PT, R4, R90, RZ ;  /* 0x0000005a04047210 */ /* 0x004fca0007fde0ff */
[----:B------:R0:W-:Y:S04]  /*15370*/  STL [R1+0xbcc], R4 ;  /* 0x000bcc0401007387 */ /* 0x0001e80000100800 */
[----:B0-----:R-:W2:Y:S04]  /*15380*/  LDL.LU R4, [R1+0xb84] ;  /* 0x000b840001047983 */ /* 0x001ea80000300800 */
[----:B------:R-:W2:Y:S04]  /*15390*/  LDL.LU R35, [R1+0xb60] ;  /* 0x000b600001237983 */ /* 0x000ea80000300800 */
[----:B------:R-:W2:Y:S01]  /*153a0*/  LDL.LU R33, [R1+0xb7c] ;  /* 0x000b7c0001217983 */ /* 0x000ea20000300800 */
[----:B---3--:R-:W-:Y:S01]  /*153b0*/  IMAD.X R31, R31, 0x1, R3, P0 ;  /* 0x000000011f1f7824 */ /* 0x008fe200000e0603 */
[----:B----4-:R-:W-:-:S04]  /*153c0*/  IADD3 R83, P0, PT, R83, R90, RZ ;  /* 0x0000005a53537210 */ /* 0x010fc80007f1e0ff */
[----:B------:R0:W-:Y:S01]  /*153d0*/  STL [R1+0x9dc], R31 ;  /* 0x0009dc1f01007387 */ /* 0x0001e20000100800 */
[----:B------:R-:W-:-:S03]  /*153e0*/  IMAD.X R81, R81, 0x1, R3, P2 ;  /* 0x0000000151517824 */ /* 0x000fc600010e0603 */
[----:B0-----:R-:W3:Y:S01]  /*153f0*/  LDL.LU R31, [R1+0xb58] ;  /* 0x000b5800011f7983 */ /* 0x001ee20000300800 */
[----:B------:R-:W-:-:S03]  /*15400*/  IADD3 R79, P2, PT, R79, R90, RZ ;  /* 0x0000005a4f4f7210 */ /* 0x000fc60007f5e0ff */
[----:B------:R-:W-:Y:S04]  /*15410*/  STL [R1+0xbc8], R83 ;  /* 0x000bc85301007387 */ /* 0x000fe80000100800 */
[----:B------:R-:W-:Y:S01]  /*15420*/  STL [R1+0x9ec], R81 ;  /* 0x0009ec5101007387 */ /* 0x000fe20000100800 */
[----:B------:R-:W-:-:S03]  /*15430*/  IMAD.X R77, R77, 0x1, R3, P4 ;  /* 0x000000014d4d7824 */ /* 0x000fc600020e0603 */
[----:B------:R-:W-:Y:S01]  /*15440*/  STL [R1+0xbc0], R79 ;  /* 0x000bc04f01007387 */ /* 0x000fe20000100800 */
[----:B------:R-:W-:-:S03]  /*15450*/  IADD3 R75, P4, PT, R75, R90, RZ ;  /* 0x0000005a4b4b7210 */ /* 0x000fc60007f9e0ff */
        /* <DEDUP_REMOVED lines=31> */
[-C--:B------:R-:W-:Y:S01]  /*15650*/  IADD3 R43, P0, PT, R43, R90.reuse, RZ ;  /* 0x0000005a2b2b7210 */ /* 0x080fe20007f1e0ff */
[--C-:B------:R-:W-:Y:S01]  /*15660*/  IMAD.X R41, R41, 0x1, R3.reuse, P2 ;  /* 0x0000000129297824 */ /* 0x100fe200010e0603 */
[-C--:B------:R-:W-:Y:S01]  /*15670*/  IADD3 R29, P2, PT, R29, R90.reuse, RZ ;  /* 0x0000005a1d1d7210 */ /* 0x080fe20007f5e0ff */
[----:B------:R-:W-:Y:S04]  /*15680*/  STL [R1+0xb9c], R45 ;  /* 0x000b9c2d01007387 */ /* 0x000fe80000100800 */
[----:B------:R0:W-:Y:S04]  /*15690*/  STL [R1+0xb70], R29 ;  /* 0x000b701d01007387 */ /* 0x0001e80000100800 */
[----:B------:R-:W-:Y:S04]  /*156a0*/  STL [R1+0xb78], R43 ;  /* 0x000b782b01007387 */ /* 0x000fe80000100800 */
[----:B0-----:R-:W4:Y:S01]  /*156b0*/  LDL.LU R29, [R1+0xb74] ;  /* 0x000b7400011d7983 */ /* 0x001f220000300800 */
[----:B------:R-:W-:Y:S01]  /*156c0*/  IMAD.X R39, R39, 0x1, R3, P4 ;  /* 0x0000000127277824 */ /* 0x000fe200020e0603 */
[----:B------:R-:W-:-:S02]  /*156d0*/  IADD3 R37, P4, PT, R37, R90, RZ ;  /* 0x0000005a25257210 */ /* 0x000fc40007f9e0ff */
[----:B------:R-:W-:Y:S01]  /*156e0*/  STL [R1+0xb94], R41 ;  /* 0x000b942901007387 */ /* 0x000fe20000100800 */
[----:B--2---:R-:W-:Y:S01]  /*156f0*/  IMAD.X R4, R4, 0x1, R3, P5 ;  /* 0x0000000104047824 */ /* 0x004fe200028e0603 */
[----:B------:R-:W-:-:S04]  /*15700*/  IADD3 R35, P5, PT, R35, R90, RZ ;  /* 0x0000005a23237210 */ /* 0x000fc80007fbe0ff */
[----:B------:R0:W-:Y:S01]  /*15710*/  STL [R1+0xb84], R4 ;  /* 0x000b840401007387 */ /* 0x0001e20000100800 */
[----:B------:R-:W-:-:S03]  /*15720*/  IMAD.X R33, R33, 0x1, R3, P6 ;  /* 0x0000000121217824 */ /* 0x000fc600030e0603 */
[----:B------:R-:W-:Y:S04]  /*15730*/  STL [R1+0xb8c], R39 ;  /* 0x000b8c2701007387 */ /* 0x000fe80000100800 */
[----:B0-----:R-:W2:Y:S04]  /*15740*/  LDL.LU R4, [R1+0xb50] ;  /* 0x000b500001047983 */ /* 0x001ea80000300800 */
[----:B------:R-:W-:Y:S04]  /*15750*/  STL [R1+0xb68], R37 ;  /* 0x000b682501007387 */ /* 0x000fe80000100800 */
[----:B------:R-:W2:Y:S04]  /*15760*/  LDL.LU R83, [R1+0xb6c] ;  /* 0x000b6c0001537983 */ /* 0x000ea80000300800 */
[----:B------:R-:W-:Y:S04]  /*15770*/  STL [R1+0xb60], R35 ;  /* 0x000b602301007387 */ /* 0x000fe80000100800 */
[----:B------:R-:W2:Y:S04]  /*15780*/  LDL.LU R81, [R1+0xb48] ;  /* 0x000b480001517983 */ /* 0x000ea80000300800 */
[----:B------:R-:W-:Y:S04]  /*15790*/  STL [R1+0xb7c], R33 ;  /* 0x000b7c2101007387 */ /* 0x000fe80000100800 */
[----:B------:R-:W2:Y:S01]  /*157a0*/  LDL.LU R79, [R1+0xb64] ;  /* 0x000b6400014f7983 */ /* 0x000ea20000300800 */
[----:B---3--:R-:W-:-:S05]  /*157b0*/  IADD3 R31, P6, PT, R31, R90, RZ ;  /* 0x0000005a1f1f7210 */ /* 0x008fca0007fde0ff */
[----:B------:R0:W-:Y:S04]  /*157c0*/  STL [R1+0xb58], R31 ;  /* 0x000b581f01007387 */ /* 0x0001e80000100800 */
[----:B------:R-:W3:Y:S04]  /*157d0*/  LDL.LU R77, [R1+0xb40] ;  /* 0x000b4000014d7983 */ /* 0x000ee80000300800 */
        /* <DEDUP_REMOVED lines=18> */
[----:B0-----:R-:W3:Y:S04]  /*15900*/  LDL.LU R31, [R1+0xb14] ;  /* 0x000b1400011f7983 */ /* 0x001ee80000300800 */
[----:B------:R-:W3:Y:S04]  /*15910*/  LDL.LU R39, [R1+0xaf0] ;  /* 0x000af00001277983 */ /* 0x000ee80000300800 */
[----:B------:R-:W3:Y:S01]  /*15920*/  LDL.LU R37, [R1+0xb0c] ;  /* 0x000b0c0001257983 */ /* 0x000ee20000300800 */
[----:B----4-:R-:W-:-:S05]  /*15930*/  IMAD.X R29, R29, 0x1, R3, P0 ;  /* 0x000000011d1d7824 */ /* 0x010fca00000e0603 */
[----:B------:R0:W-:Y:S04]  /*15940*/  STL [R1+0xb74], R29 ;  /* 0x000b741d01007387 */ /* 0x0001e80000100800 */
[----:B0-----:R-:W4:Y:S04]  /*15950*/  LDL.LU R29, [R1+0xae8] ;  /* 0x000ae800011d7983 */ /* 0x001f280000300800 */
[----:B------:R-:W4:Y:S04]  /*15960*/  LDL.LU R35, [R1+0xb04] ;  /* 0x000b040001237983 */ /* 0x000f280000300800 */
[----:B------:R-:W4:Y:S01]  /*15970*/  LDL.LU R33, [R1+0xae0] ;  /* 0x000ae00001217983 */ /* 0x000f220000300800 */
[----:B--2---:R-:W-:-:S05]  /*15980*/  IADD3 R4, P0, PT, R4, R90, RZ ;  /* 0x0000005a04047210 */ /* 0x004fca0007f1e0ff */
[----:B------:R0:W-:Y:S01]  /*15990*/  STL [R1+0xb50], R4 ;  /* 0x000b500401007387 */ /* 0x0001e20000100800 */
[----:B------:R-:W-:-:S03]  /*159a0*/  IMAD.X R83, R83, 0x1, R3, P2 ;  /* 0x0000000153537824 */ /* 0x000fc600010e0603 */
[----:B0-----:R-:W2:Y:S01]  /*159b0*/  LDL.LU R4, [R1+0xafc] ;  /* 0x000afc0001047983 */ /* 0x001ea20000300800 */
[----:B------:R-:W-:-:S03]  /*159c0*/  IADD3 R81, P2, PT, R81, R90, RZ ;  /* 0x0000005a51517210 */ /* 0x000fc60007f5e0ff */
[----:B------:R-:W-:Y:S01]  /*159d0*/  STL [R1+0xb6c], R83 ;  /* 0x000b6c5301007387 */ /* 0x000fe20000100800 */
[----:B------:R-:W-:-:S03]  /*159e0*/  IMAD.X R79, R79, 0x1, R3, P4 ;  /* 0x000000014f4f7824 */ /* 0x000fc600020e0603 */
[----:B------:R-:W-:Y:S04]  /*159f0*/  STL [R1+0xb48], R81 ;  /* 0x000b485101007387 */ /* 0x000fe80000100800 */
[----:B------:R-:W-:Y:S01]  /*15a00*/  STL [R1+0xb64], R79 ;  /* 0x000b644f01007387 */ /* 0x000fe20000100800 */
[----:B---3--:R-:W-:Y:S01]  /*15a10*/  IADD3 R77, P4, PT, R77, R90, RZ ;  /* 0x0000005a4d4d7210 */ /* 0x008fe20007f9e0ff */
[----:B------:R-:W-:-:S04]  /*15a20*/  IMAD.X R75, R75, 0x1, R3, P5 ;  /* 0x000000014b4b7824 */ /* 0x000fc800028e0603 */
        /* <DEDUP_REMOVED lines=34> */
[----:B------:R-:W-:Y:S01]  /*15c50*/  IMAD.X R31, R31, 0x1, R3, P4 ;  /* 0x000000011f1f7824 */ /* 0x000fe200020e0603 */
[----:B------:R-:W-:-:S04]  /*15c60*/  IADD3 R39, P4, PT, R39, R90, RZ ;  /* 0x0000005a27277210 */ /* 0x000fc80007f9e0ff */
[----:B------:R0:W-:Y:S01]  /*15c70*/  STL [R1+0xb14], R31 ;  /* 0x000b141f01007387 */ /* 0x0001e20000100800 */
[----:B------:R-:W-:-:S03]  /*15c80*/  IMAD.X R37, R37, 0x1, R3, P5 ;  /* 0x0000000125257824 */ /* 0x000fc600028e0603 */
[----:B------:R-:W-:Y:S04]  /*15c90*/  STL [R1+0xb1c], R43 ;  /* 0x000b1c2b01007387 */ /* 0x000fe80000100800 */
[----:B0-----:R-:W3:Y:S04]  /*15ca0*/  LDL.LU R31, [R1+0xad8] ;  /* 0x000ad800011f7983 */ /* 0x001ee80000300800 */
[----:B------:R-:W-:Y:S01]  /*15cb0*/  STL [R1+0xaf8], R41 ;  /* 0x000af82901007387 */ /* 0x000fe20000100800 */
[----:B----4-:R-:W-:-:S05]  /*15cc0*/  IADD3 R29, P5, PT, R29, R90, RZ ;  /* 0x0000005a1d1d7210 */ /* 0x010fca0007fbe0ff */
[----:B------:R0:W-:Y:S04]  /*15cd0*/  STL [R1+0xae8], R29 ;  /* 0x000ae81d01007387 */ /* 0x0001e80000100800 */
[----:B------:R-:W-:Y:S04]  /*15ce0*/  STL [R1+0xaf0], R39 ;  /* 0x000af02701007387 */ /* 0x000fe80000100800 */
[----:B0-----:R-:W4:Y:S01]  /*15cf0*/  LDL.LU R29, [R1+0xaf4] ;  /* 0x000af400011d7983 */ /* 0x001f220000300800 */
[----:B------:R-:W-:Y:S01]  /*15d00*/  IMAD.X R35, R35, 0x1, R3, P6 ;  /* 0x0000000123237824 */ /* 0x000fe200030e0603 */
[----:B------:R-:W-:-:S02]  /*15d10*/  IADD3 R33, P6, PT, R33, R90, RZ ;  /* 0x0000005a21217210 */ /* 0x000fc40007fde0ff */
[----:B------:R-:W-:Y:S04]  /*15d20*/  STL [R1+0xb0c], R37 ;  /* 0x000b0c2501007387 */ /* 0x000fe80000100800 */
[----:B------:R-:W4:Y:S04]  /*15d30*/  LDL.LU R83, [R1+0xad0] ;  /* 0x000ad00001537983 */ /* 0x000f280000300800 */
[----:B------:R-:W-:Y:S04]  /*15d40*/  STL [R1+0xb04], R35 ;  /* 0x000b042301007387 */ /* 0x000fe80000100800 */
[----:B------:R-:W4:Y:S04]  /*15d50*/  LDL.LU R81, [R1+0xaec] ;  /* 0x000aec0001517983 */ /* 0x000f280000300800 */
[----:B------:R-:W-:Y:S04]  /*15d60*/  STL [R1+0xae0], R33 ;  /* 0x000ae02101007387 */ /* 0x000fe80000100800 */
[----:B------:R-:W4:Y:S01]  /*15d70*/  LDL.LU R79, [R1+0xac8] ;  /* 0x000ac800014f7983 */ /* 0x000f220000300800 */
[----:B--2---:R-:W-:-:S05]  /*15d80*/  IMAD.X R4, R4, 0x1, R3, P0 ;  /* 0x0000000104047824 */ /* 0x004fca00000e0603 */
[----:B------:R0:W-:Y:S04]  /*15d90*/  STL [R1+0xafc], R4 ;  /* 0x000afc0401007387 */ /* 0x0001e80000100800 */
[----:B------:R-:W2:Y:S04]  /*15da0*/  LDL.LU R77, [R1+0xae4] ;  /* 0x000ae400014d7983 */ /* 0x000ea80000300800 */
        /* <DEDUP_REMOVED lines=18> */
[----:B0-----:R-:W2:Y:S04]  /*15ed0*/  LDL.LU R4, [R1+0xa78] ;  /* 0x000a780001047983 */ /* 0x001ea80000300800 */
[----:B------:R-:W2:Y:S04]  /*15ee0*/  LDL.LU R39, [R1+0xa94] ;  /* 0x000a940001277983 */ /* 0x000ea80000300800 */
[----:B------:R-:W2:Y:S04]  /*15ef0*/  LDL.LU R37, [R1+0xa70] ;  /* 0x000a700001257983 */ /* 0x000ea80000300800 */
[----:B------:R-:W2:Y:S01]  /*15f00*/  LDL.LU R35, [R1+0xa8c] ;  /* 0x000a8c0001237983 */ /* 0x000ea20000300800 */
[----:B---3--:R-:W-:-:S05]  /*15f10*/  IADD3 R31, P0, PT, R31, R90, RZ ;  /* 0x0000005a1f1f7210 */ /* 0x008fca0007f1e0ff */
[----:B------:R0:W-:Y:S04]  /*15f20*/  STL [R1+0xad8], R31 ;  /* 0x000ad81f01007387 */ /* 0x0001e80000100800 */
[----:B------:R-:W3:Y:S04]  /*15f30*/  LDL.LU R33, [R1+0xa84] ;  /* 0x000a840001217983 */ /* 0x000ee80000300800 */
[----:B0-----:R-:W3:Y:S01]  /*15f40*/  LDL.LU R31, [R1+0xa68] ;  /* 0x000a6800011f7983 */ /* 0x001ee20000300800 */
[----:B----4-:R-:W-:-:S05]  /*15f50*/  IMAD.X R29, R29, 0x1, R3, P2 ;  /* 0x000000011d1d7824 */ /* 0x010fca00010e0603 */
[----:B------:R0:W-:Y:S04]  /*15f60*/  STL [R1+0xaf4], R29 ;  /* 0x000af41d01007387 */ /* 0x0001e80000100800 */
[----:B0-----:R-:W4:Y:S01]  /*15f70*/  LDL.LU R29, [R1+0xa7c] ;  /* 0x000a7c00011d7983 */ /* 0x001f220000300800 */
[----:B------:R-:W-:Y:S01]  /*15f80*/  IADD3 R83, P2, PT, R83, R90, RZ ;  /* 0x0000005a53537210 */ /* 0x000fe20007f5e0ff */
[----:B------:R-:W-:-:S04]  /*15f90*/  IMAD.X R81, R81, 0x1, R3, P4 ;  /* 0x0000000151517824 */ /* 0x000fc800020e0603 */
[----:B------:R0:W-:Y:S01]  /*15fa0*/  STL [R1+0xad0], R83 ;  /* 0x000ad05301007387 */ /* 0x0001e20000100800 */
[----:B------:R-:W-:-:S03]  /*15fb0*/  IADD3 R79, P4, PT, R79, R90, RZ ;  /* 0x0000005a4f4f7210 */ /* 0x000fc60007f9e0ff */
[----:B------:R1:W-:Y:S04]  /*15fc0*/  STL [R1+0xaec], R81 ;  /* 0x000aec5101007387 */ /* 0x0003e80000100800 */
[----:B------:R0:W-:Y:S01]  /*15fd0*/  STL [R1+0xac8], R79 ;  /* 0x000ac84f01007387 */ /* 0x0001e20000100800 */
[----:B--2---:R-:W-:Y:S01]  /*15fe0*/  IMAD.X R77, R77, 0x1, R3, P5 ;  /* 0x000000014d4d7824 */ /* 0x004fe200028e0603 */
[----:B------:R-:W-:-:S04]  /*15ff0*/  IADD3 R75, P5, PT, R75, R90, RZ ;  /* 0x0000005a4b4b7210 */ /* 0x000fc80007fbe0ff */
[----:B------:R2:W-:Y:S01]  /*16000*/  STL [R1+0xae4], R77 ;  /* 0x000ae44d01007387 */ /* 0x0005e20000100800 */
[----:B------:R-:W-:-:S03]  /*16010*/  IMAD.X R73, R73, 0x1, R3, P6 ;  /* 0x0000000149497824 */ /* 0x000fc600030e0603 */
[----:B------:R0:W-:Y:S01]  /*16020*/  STL [R1+0xac0], R75 ;  /* 0x000ac04b01007387 */ /* 0x0001e20000100800 */
[----:B------:R-:W-:-:S03]  /*16030*/  IADD3 R71, P6, PT, R71, R90, RZ ;  /* 0x0000005a47477210 */ /* 0x000fc60007fde0ff */
        /* <DEDUP_REMOVED lines=27> */
[-C--:B------:R-:W-:Y:S01]  /*161f0*/  IADD3 R43, P2, PT, R43, R90.reuse, RZ ;  /* 0x0000005a2b2b7210 */ /* 0x080fe20007f5e0ff */
[--C-:B------:R-:W-:Y:S01]  /*16200*/  IMAD.X R41, R41, 0x1, R3.reuse, P4 ;  /* 0x0000000129297824 */ /* 0x100fe200020e0603 */
[----:B------:R-:W-:Y:S01]  /*16210*/  IADD3 R4, P4, PT, R4, R90, RZ ;  /* 0x0000005a04047210 */ /* 0x000fe20007f9e0ff */
[----:B------:R0:W-:Y:S01]  /*16220*/  STL [R1+0xaa4], R45 ;  /* 0x000aa42d01007387 */ /* 0x0001e20000100800 */
[----:B------:R-:W-:-:S03]  /*16230*/  IMAD.X R39, R39, 0x1, R3, P5 ;  /* 0x0000000127277824 */ /* 0x000fc600028e0603 */
[----:B------:R-:W-:Y:S01]  /*16240*/  STL [R1+0xa78], R4 ;  /* 0x000a780401007387 */ /* 0x000fe20000100800 */
[----:B------:R-:W-:-:S03]  /*16250*/  IADD3 R37, P5, PT, R37, R90, RZ ;  /* 0x0000005a25257210 */ /* 0x000fc60007fbe0ff */
[----:B------:R0:W-:Y:S01]  /*16260*/  STL [R1+0xa80], R43 ;  /* 0x000a802b01007387 */ /* 0x0001e20000100800 */
[----:B------:R-:W-:-:S03]  /*16270*/  IMAD.X R35, R35, 0x1, R3, P6 ;  /* 0x0000000123237824 */ /* 0x000fc600030e0603 */
[----:B------:R0:W-:Y:S04]  /*16280*/  STL [R1+0xa9c], R41 ;  /* 0x000a9c2901007387 */ /* 0x0001e80000100800 */
[----:B------:R0:W-:Y:S04]  /*16290*/  STL [R1+0xa94], R39 ;  /* 0x000a942701007387 */ /* 0x0001e80000100800 */
[----:B------:R0:W-:Y:S04]  /*162a0*/  STL [R1+0xa70], R37 ;  /* 0x000a702501007387 */ /* 0x0001e80000100800 */
[----:B------:R0:W-:Y:S04]  /*162b0*/  STL [R1+0xa8c], R35 ;  /* 0x000a8c2301007387 */ /* 0x0001e80000100800 */
[----:B------:R-:W2:Y:S01]  /*162c0*/  LDL.LU R89, [R1+0xa60] ;  /* 0x000a600001597983 */ /* 0x000ea20000300800 */
[----:B---3--:R-:W-:Y:S01]  /*162d0*/  IMAD.X R33, R33, 0x1, R3, P0 ;  /* 0x0000000121217824 */ /* 0x008fe200000e0603 */
[----:B------:R-:W-:-:S04]  /*162e0*/  IADD3 R31, P0, PT, R31, R90, RZ ;  /* 0x0000005a1f1f7210 */ /* 0x000fc80007f1e0ff */
[----:B------:R3:W-:Y:S04]  /*162f0*/  STL [R1+0xa84], R33 ;  /* 0x000a842101007387 */ /* 0x0007e80000100800 */
[----:B------:R-:W2:Y:S04]  /*16300*/  LDL.LU R87, [R1+0xa74] ;  /* 0x000a740001577983 */ /* 0x000ea80000300800 */
[----:B------:R0:W-:Y:S04]  /*16310*/  STL [R1+0xa68], R31 ;  /* 0x000a681f01007387 */ /* 0x0001e80000100800 */
[----:B------:R-:W2:Y:S01]  /*16320*/  LDL.LU R85, [R1+0xa58] ;  /* 0x000a580001557983 */ /* 0x000ea20000300800 */
[----:B----4-:R-:W-:-:S05]  /*16330*/  IMAD.X R29, R29, 0x1, R3, P2 ;  /* 0x000000011d1d7824 */ /* 0x010fca00010e0603 */
[----:B------:R4:W-:Y:S04]  /*16340*/  STL [R1+0xa7c], R29 ;  /* 0x000a7c1d01007387 */ /* 0x0009e80000100800 */
[----:B0-----:R-:W2:Y:S04]  /*16350*/  LDL.LU R83, [R1+0xa6c] ;  /* 0x000a6c0001537983 */ /* 0x001ea80000300800 */
[----:B-1----:R-:W2:Y:S04]  /*16360*/  LDL.LU R81, [R1+0xa50] ;  /* 0x000a500001517983 */ /* 0x002ea80000300800 */
[----:B------:R-:W2:Y:S04]  /*16370*/  LDL.LU R79, [R1+0xa64] ;  /* 0x000a6400014f7983 */ /* 0x000ea80000300800 */
[----:B--2---:R-:W2:Y:S04]  /*16380*/  LDL.LU R77, [R1+0xa48] ;  /* 0x000a4800014d7983 */ /* 0x004ea80000300800 */
        /* <DEDUP_REMOVED lines=21> */
[----:B---3--:R-:W3:Y:S04]  /*164e0*/  LDL.LU R33, [R1+0xa04] ;  /* 0x000a040001217983 */ /* 0x008ee80000300800 */
[----:B------:R-:W3:Y:S04]  /*164f0*/  LDL.LU R31, [R1+0x9fc] ;  /* 0x0009fc00011f7983 */ /* 0x000ee80000300800 */
[----:B----4-:R-:W4:Y:S01]  /*16500*/  LDL.LU R29, [R1+0x9f4] ;  /* 0x0009f400011d7983 */ /* 0x010f220000300800 */
[----:B------:R-:W-:-:S06]  /*16510*/  USHF.L.U32 UR4, UR4, 0x1f, URZ ;  /* 0x0000001f04047899 */ /* 0x000fcc00080006ff */
[----:B------:R-:W-:-:S04]  /*16520*/  IMAD.U32 R4, RZ, RZ, UR4 ;  /* 0x00000004ff047e24 */ /* 0x000fc8000f8e00ff */
[----:B------:R-:W0:Y:S01]  /*16530*/  SYNCS.PHASECHK.TRANS64.TRYWAIT P6, [UR8], R4 ;  /* 0x00000004ff0075a7 */ /* 0x000e2200080c1108 */
[----:B------:R-:W-:-:S05]  /*16540*/  IADD3 R89, P2, PT, R89, R90, RZ ;  /* 0x0000005a59597210 */ /* 0x000fca0007f5e0ff */
[----:B------:R1:W-:Y:S01]  /*16550*/  STL [R1+0xa60], R89 ;  /* 0x000a605901007387 */ /* 0x0003e20000100800 */
[----:B------:R-:W-:Y:S01]  /*16560*/  IMAD.X R87, R87, 0x1, R3, P4 ;  /* 0x0000000157577824 */ /* 0x000fe200020e0603 */
[----:B------:R-:W-:-:S04]  /*16570*/  IADD3 R85, P4, PT, R85, R90, RZ ;  /* 0x0000005a55557210 */ /* 0x000fc80007f9e0ff */
[----:B------:R1:W-:Y:S04]  /*16580*/  STL [R1+0xa74], R87 ;  /* 0x000a745701007387 */ /* 0x0003e80000100800 */
[----:B------:R1:W-:Y:S01]  /*16590*/  STL [R1+0xa58], R85 ;  /* 0x000a585501007387 */ /* 0x0003e20000100800 */
[----:B------:R-:W-:Y:S01]  /*165a0*/  IMAD.X R83, R83, 0x1, R3, P5 ;  /* 0x0000000153537824 */ /* 0x000fe200028e0603 */
[----:B------:R-:W-:-:S04]  /*165b0*/  IADD3 R81, P5, PT, R81, R90, RZ ;  /* 0x0000005a51517210 */ /* 0x000fc80007fbe0ff */
[----:B------:R1:W-:Y:S01]  /*165c0*/  STL [R1+0xa6c], R83 ;  /* 0x000a6c5301007387 */ /* 0x0003e20000100800 */
[----:B------:R-:W-:-:S03]  /*165d0*/  IMAD.X R79, R79, 0x1, R3, P0 ;  /* 0x000000014f4f7824 */ /* 0x000fc600000e0603 */
[----:B------:R1:W-:Y:S01]  /*165e0*/  STL [R1+0xa50], R81 ;  /* 0x000a505101007387 */ /* 0x0003e20000100800 */
[----:B--2---:R-:W-:-:S03]  /*165f0*/  IADD3 R77, P0, PT, R77, R90, RZ ;  /* 0x0000005a4d4d7210 */ /* 0x004fc60007f1e0ff */
        /* <DEDUP_REMOVED lines=20> */
[----:B------:R-:W-:Y:S02]  /*16740*/  IMAD.X R55, R55, 0x1, R3, P4 ;  /* 0x0000000137377824 */ /* 0x000fe400020e0603 */
        /* <DEDUP_REMOVED lines=18> */
[----:B------:R1:W-:Y:S01]  /*16870*/  STL [R1+0xa1c], R43 ;  /* 0x000a1c2b01007387 */ /* 0x0003e20000100800 */
[----:B---3--:R-:W-:-:S03]  /*16880*/  IMAD.X R33, R33, 0x1, R3, P0 ;  /* 0x0000000121217824 */ /* 0x008fc600000e0603 */
[----:B------:R1:W-:Y:S01]  /*16890*/  STL [R1+0xa00], R41 ;  /* 0x000a002901007387 */ /* 0x0003e20000100800 */
[----:B------:R-:W-:-:S03]  /*168a0*/  IMAD.X R31, R31, 0x1, R3, P2 ;  /* 0x000000011f1f7824 */ /* 0x000fc600010e0603 */
[----:B------:R1:W-:Y:S01]  /*168b0*/  STL [R1+0xa14], R39 ;  /* 0x000a142701007387 */ /* 0x0003e20000100800 */
[----:B----4-:R-:W-:-:S03]  /*168c0*/  IMAD.X R29, R29, 0x1, R3, P4 ;  /* 0x000000011d1d7824 */ /* 0x010fc600020e0603 */
[----:B------:R1:W-:Y:S04]  /*168d0*/  STL [R1+0x9f8], R37 ;  /* 0x0009f82501007387 */ /* 0x0003e80000100800 */
[----:B------:R1:W-:Y:S04]  /*168e0*/  STL [R1+0xa0c], R35 ;  /* 0x000a0c2301007387 */ /* 0x0003e80000100800 */
[----:B------:R1:W-:Y:S04]  /*168f0*/  STL [R1+0x9f4], R29 ;  /* 0x0009f41d01007387 */ /* 0x0003e80000100800 */
[----:B------:R1:W-:Y:S04]  /*16900*/  STL [R1+0xa04], R33 ;  /* 0x000a042101007387 */ /* 0x0003e80000100800 */
[----:B------:R1:W-:Y:S01]  /*16910*/  STL [R1+0x9fc], R31 ;  /* 0x0009fc1f01007387 */ /* 0x0003e20000100800 */
[----:B0-----:R-:W-:Y:S05]  /*16920*/  @!P6 BRA `(.L_x_8) ;  /* 0x0000023c00d0e947 */ /* 0x001fea0003800000 */
.L_x_16:
[----:B------:R-:W-:Y:S04]  /*16930*/  STL [R1+0x1b68], R4 ;  /* 0x001b680401007387 */ /* 0x000fe80000100800 */
        /* <DEDUP_REMOVED lines=73> */
[----:B------:R0:W-:Y:S04]  /*16dd0*/  STL [R1+0x1c90], R4 ;  /* 0x001c900401007387 */ /* 0x0001e80000100800 */
        /* <DEDUP_REMOVED lines=30> */
[----:B-----5:R-:W-:Y:S04]  /*16fc0*/  STL [R1+0x1aec], R34 ;  /* 0x001aec2201007387 */ /* 0x020fe80000100800 */
        /* <DEDUP_REMOVED lines=53> */
[----:B-1----:R-:W2:Y:S01]  /*17320*/  LDL.LU R31, [R1+0x6c0] ;  /* 0x0006c000011f7983 */ /* 0x002ea20000300800 */
[----:B0-----:R-:W-:-:S03]  /*17330*/  PRMT R4, RZ, 0x7610, R4 ;  /* 0x00007610ff047816 */ /* 0x001fc60000000004 */
        /* <DEDUP_REMOVED lines=26> */
[----:B------:R0:W-:Y:S04]  /*174e0*/  STL.S16 [R1+0x9d0], R4 ;  /* 0x0009d00401007387 */ /* 0x0001e80000100600 */
[----:B0-----:R-:W3:Y:S01]  /*174f0*/  LDL.LU R4, [R1+0x1c90] ;  /* 0x001c900001047983 */ /* 0x001ee20000300800 */
[----:B--2---:R-:W-:Y:S01]  /*17500*/  VIADD R31, R31, 0x1 ;  /* 0x000000011f1f7836 */ /* 0x004fe20000000000 */
[----:B---3--:R-:W-:-:S05]  /*17510*/  PRMT R4, RZ, 0x7610, R4 ;  /* 0x00007610ff047816 */ /* 0x008fca0000000004 */
[----:B------:R0:W-:Y:S04]  /*17520*/  STL.S16 [R1+0x9cc], R4 ;  /* 0x0009cc0401007387 */ /* 0x0001e80000100600 */
[----:B0-----:R-:W2:Y:S04]  /*17530*/  LDL.LU R4, [R1+0x1c8c] ;  /* 0x001c8c0001047983 */ /* 0x001ea80000300800 */
[----:B------:R-:W-:Y:S01]  /*17540*/  STL [R1+0x6c0], R31 ;  /* 0x0006c01f01007387 */ /* 0x000fe20000100800 */
[----:B--2---:R-:W-:-:S05]  /*17550*/  PRMT R4, RZ, 0x7610, R4 ;  /* 0x00007610ff047816 */ /* 0x004fca0000000004 */
[----:B------:R0:W-:Y:S04]  /*17560*/  STL.S16 [R1+0x9c8], R4 ;  /* 0x0009c80401007387 */ /* 0x0001e80000100600 */
[----:B0-----:R-:W2:Y:S02]  /*17570*/  LDL.LU R4, [R1+0x1c88] ;  /* 0x001c880001047983 */ /* 0x001ea40000300800 */
        /* <DEDUP_REMOVED lines=155> */
[----:B0-----:R-:W2:Y:S01]  /*17f30*/  LDL.LU R4, [R1+0x1bb8] ;  /* 0x001bb80001047983 */ /* 0x001ea20000300800 */
[----:B------:R-:W-:Y:S02]  /*17f40*/  PRMT R90, RZ, 0x7610, R90 ;  /* 0x00007610ff5a7816 */ /* 0x000fe4000000005a */
[----:B------:R-:W-:Y:S02]  /*17f50*/  PRMT R91, RZ, 0x7610, R91 ;  /* 0x00007610ff5b7816 */ /* 0x000fe4000000005b */
[----:B------:R-:W-:Y:S02]  /*17f60*/  PRMT R92, RZ, 0x7610, R92 ;  /* 0x00007610ff5c7816 */ /* 0x000fe4000000005c */
[----:B------:R-:W-:Y:S01]  /*17f70*/  PRMT R93, RZ, 0x7610, R93 ;  /* 0x00007610ff5d7816 */ /* 0x000fe2000000005d */
[----:B------:R-:W-:Y:S04]  /*17f80*/  STL [R1+0x17f0], R90 ;  /* 0x0017f05a01007387 */ /* 0x000fe80000100800 */
[----:B------:R-:W-:Y:S04]  /*17f90*/  STL [R1+0x1800], R91 ;  /* 0x0018005b01007387 */ /* 0x000fe80000100800 */
[----:B------:R-:W-:Y:S01]  /*17fa0*/  STL.64 [R1+0x17e0], R92 ;  /* 0x0017e05c01007387 */ /* 0x000fe20000100a00 */
        /* <DEDUP_REMOVED lines=60> */
[----:B------:R-:W-:-:S02]  /*18370*/  PRMT R83, RZ, 0x7610, R83 ;  /* 0x00007610ff537816 */ /* 0x000fc40000000053 */
[----:B------:R-:W-:Y:S02]  /*18380*/  PRMT R81, RZ, 0x7610, R81 ;  /* 0x00007610ff517816 */ /* 0x000fe40000000051 */
[----:B------:R-:W-:Y:S02]  /*18390*/  PRMT R79, RZ, 0x7610, R79 ;  /* 0x00007610ff4f7816 */ /* 0x000fe4000000004f */
        /* <DEDUP_REMOVED lines=32> */
[----:B--2---:R-:W-:-:S05]  /*185a0*/  PRMT R4, RZ, 0x7610, R4 ;  /* 0x00007610ff047816 */ /* 0x004fca0000000004 */
[----:B------:R0:W-:Y:S04]  /*185b0*/  STL.S16 [R1+0x8bc], R4 ;  /* 0x0008bc0401007387 */ /* 0x0001e80000100600 */
[----:B0-----:R-:W2:Y:S04]  /*185c0*/  LDL.LU R4, [R1+0x1b68] ;  /* 0x001b680001047983 */ /* 0x001ea80000300800 */
[----:B------:R0:W-:Y:S04]  /*185d0*/  STL.S16 [R1+0x8b8], R89 ;  /* 0x0008b85901007387 */ /* 0x0001e80000100600 */
[----:B0-----:R-:W3:Y:S04]  /*185e0*/  LDL.LU R89, [R1+0x1b64] ;  /* 0x001b640001597983 */ /* 0x001ee80000300800 */
[----:B------:R0:W-:Y:S04]  /*185f0*/  STL.S16 [R1+0x8b4], R87 ;  /* 0x0008b45701007387 */ /* 0x0001e80000100600 */
[----:B0-----:R-:W4:Y:S04]  /*18600*/  LDL.LU R87, [R1+0x1b60] ;  /* 0x001b600001577983 */ /* 0x001f280000300800 */
[----:B------:R0:W-:Y:S04]  /*18610*/  STL.S16 [R1+0x8b0], R85 ;  /* 0x0008b05501007387 */ /* 0x0001e80000100600 */
[----:B0-----:R-:W2:Y:S04]  /*18620*/  LDL.LU R85, [R1+0x1b5c] ;  /* 0x001b5c0001557983 */ /* 0x001ea80000300800 */
        /* <DEDUP_REMOVED lines=56> */
[----:B------:R0:W-:Y:S01]  /*189b0*/  STL.S16 [R1+0x85c], R36 ;  /* 0x00085c2401007387 */ /* 0x0001e20000100600 */
[----:B------:R-:W-:-:S03]  /*189c0*/  PRMT R50, RZ, 0x7610, R50 ;  /* 0x00007610ff327816 */ /* 0x000fc60000000032 */
        /* <DEDUP_REMOVED lines=72> */
[----:B0-----:R-:W3:Y:S04]  /*18e50*/  LDL.LU R30, [R1+0x1a88] ;  /* 0x001a8800011e7983 */ /* 0x001ee80000300800 */
        /* <DEDUP_REMOVED lines=11> */
[----:B0-----:R-:W4:Y:S04]  /*18f10*/  LDL.LU R7, [R1+0x1a78] ;  /* 0x001a780001077983 */ /* 0x001f280000300800 */
        /* <DEDUP_REMOVED lines=52> */
[----:B--2---:R-:W-:-:S03]  /*19260*/  PRMT R4, RZ, 0x7610, R4 ;  /* 0x00007610ff047816 */ /* 0x004fc60000000004 */
[----:B0-----:R-:W2:Y:S04]  /*19270*/  LDL.LU R25, [R1+0x1a30] ;  /* 0x001a300001197983 */ /* 0x001ea80000300800 */
[----:B------:R0:W-:Y:S01]  /*19280*/  STL.S16 [R1+0x7a0], R26 ;  /* 0x0007a01a01007387 */ /* 0x0001e20000100600 */
[----:B------:R-:W-:-:S03]  /*19290*/  PRMT R93, RZ, 0x7610, R93 ;  /* 0x00007610ff5d7816 */ /* 0x000fc6000000005d */
[----:B0-----:R-:W2:Y:S04]  /*192a0*/  LDL.LU R26, [R1+0x1a2c] ;  /* 0x001a2c00011a7983 */ /* 0x001ea80000300800 */
[----:B------:R0:W-:Y:S01]  /*192b0*/  STL.S16 [R1+0x79c], R27 ;  /* 0x00079c1b01007387 */ /* 0x0001e20000100600 */
[----:B------:R-:W-:Y:S02]  /*192c0*/  PRMT R92, RZ, 0x7610, R92 ;  /* 0x00007610ff5c7816 */ /* 0x000fe4000000005c */
[----:B------:R-:W-:Y:S01]  /*192d0*/  PRMT R91, RZ, 0x7610, R91 ;  /* 0x00007610ff5b7816 */ /* 0x000fe2000000005b */
[----:B0-----:R-:W2:Y:S04]  /*192e0*/  LDL.LU R27, [R1+0x1a28] ;  /* 0x001a2800011b7983 */ /* 0x001ea80000300800 */
[----:B------:R0:W-:Y:S01]  /*192f0*/  STL.S16 [R1+0x798], R82 ;  /* 0x0007985201007387 */ /* 0x0001e20000100600 */
[----:B------:R-:W-:-:S02]  /*19300*/  PRMT R90, RZ, 0x7610, R90 ;  /* 0x00007610ff5a7816 */ /* 0x000fc4000000005a */
[----:B---3--:R-:W-:Y:S01]  /*19310*/  PRMT R89, RZ, 0x7610, R89 ;  /* 0x00007610ff597816 */ /* 0x008fe20000000059 */
[----:B0-----:R-:W3:Y:S04]  /*19320*/  LDL.LU R82, [R1+0x1a24] ;  /* 0x001a240001527983 */ /* 0x001ee80000300800 */
[----:B------:R0:W-:Y:S01]  /*19330*/  STL.S16 [R1+0x794], R84 ;  /* 0x0007945401007387 */ /* 0x0001e20000100600 */
[----:B----4-:R-:W-:Y:S02]  /*19340*/  PRMT R87, RZ, 0x7610, R87 ;  /* 0x00007610ff577816 */ /* 0x010fe40000000057 */
[----:B------:R-:W-:Y:S01]  /*19350*/  PRMT R85, RZ, 0x7610, R85 ;  /* 0x00007610ff557816 */ /* 0x000fe20000000055 */
[----:B0-----:R-:W4:Y:S04]  /*19360*/  LDL.LU R84, [R1+0x1a20] ;  /* 0x001a200001547983 */ /* 0x001f280000300800 */
[----:B------:R0:W-:Y:S01]  /*19370*/  STL.S16 [R1+0x790], R86 ;  /* 0x0007905601007387 */ /* 0x0001e20000100600 */
[----:B------:R-:W-:-:S02]  /*19380*/  PRMT R83, RZ, 0x7610, R83 ;  /* 0x00007610ff537816 */ /* 0x000fc40000000053 */
[----:B------:R-:W-:Y:S01]  /*19390*/  PRMT R81, RZ, 0x7610, R81 ;  /* 0x00007610ff517816 */ /* 0x000fe20000000051 */
[----:B0-----:R-:W2:Y:S04]  /*193a0*/  LDL.LU R86, [R1+0x1a1c] ;  /* 0x001a1c0001567983 */ /* 0x001ea80000300800 */
[----:B------:R0:W-:Y:S01]  /*193b0*/  STL.S16 [R1+0x78c], R88 ;  /* 0x00078c5801007387 */ /* 0x0001e20000100600 */
[----:B------:R-:W-:Y:S02]  /*193c0*/  PRMT R79, RZ, 0x7610, R79 ;  /* 0x00007610ff4f7816 */ /* 0x000fe4000000004f */
[----:B------:R-:W-:Y:S01]  /*193d0*/  PRMT R77, RZ, 0x7610, R77 ;  /* 0x00007610ff4d7816 */ /* 0x000fe2000000004d */
[----:B0-----:R-:W2:Y:S04]  /*193e0*/  LDL.LU R88, [R1+0x1a18] ;  /* 0x001a180001587983 */ /* 0x001ea80000300800 */
[----:B------:R0:W-:Y:S04]  /*193f0*/  STL.S16 [R1+0x778], R4 ;  /* 0x0007780401007387 */ /* 0x0001e80000100600 */
[----:B------:R-:W-:Y:S04]  /*19400*/  STL.S16 [R1+0x774], R93 ;  /* 0x0007745d01007387 */ /* 0x000fe80000100600 */
[----:B------:R-:W-:Y:S01]  /*19410*/  STL.S16 [R1+0x770], R92 ;  /* 0x0007705c01007387 */ /* 0x000fe20000100600 */
[----:B------:R-:W-:Y:S01]  /*19420*/  PRMT R75, RZ, 0x7610, R75 ;  /* 0x00007610ff4b7816 */ /* 0x000fe2000000004b */
[----:B0-----:R-:W0:Y:S02]  /*19430*/  LDC R4, c[0x0][0x3a0] ;  /* 0x0000e800ff047b82 */ /* 0x001e240000000800 */
[----:B------:R-:W-:Y:S04]  /*19440*/  STL.S16 [R1+0x76c], R91 ;  /* 0x00076c5b01007387 */ /* 0x000fe80000100600 */
[----:B------:R-:W-:Y:S01]  /*19450*/  STL.S16 [R1+0x768], R90 ;  /* 0x0007685a01007387 */ /* 0x000fe20000100600 */
[----:B------:R-:W-:-:S03]  /*19460*/  PRMT R73, RZ, 0x7610, R73 ;  /* 0x00007610ff497816 */ /* 0x000fc60000000049 */
        /* <DEDUP_REMOVED lines=16> */
[----:B------:R-:W-:Y:S04]  /*19570*/  STL.S16 [R1+0x744], R73 ;  /* 0x0007444901007387 */ /* 0x000fe80000100600 */
[----:B------:R-:W-:Y:S04]  /*19580*/  STL.S16 [R1+0x740], R71 ;  /* 0x0007404701007387 */ /* 0x000fe80000100600 */
[----:B------:R-:W-:Y:S04]  /*19590*/  STL.S16 [R1+0x73c], R69 ;  /* 0x00073c4501007387 */ /* 0x000fe80000100600 */
[----:B------:R-:W-:Y:S04]  /*195a0*/  STL.S16 [R1+0x738], R67 ;  /* 0x0007384301007387 */ /* 0x000fe80000100600 */
[----:B------:R-:W-:Y:S04]  /*195b0*/  STL.S16 [R1+0x734], R65 ;  /* 0x0007344101007387 */ /* 0x000fe80000100600 */
[----:B------:R-:W-:Y:S04]  /*195c0*/  STL.S16 [R1+0x730], R63 ;  /* 0x0007303f01007387 */ /* 0x000fe80000100600 */
[----:B------:R-:W-:Y:S04]  /*195d0*/  STL.S16 [R1+0x72c], R61 ;  /* 0x00072c3d01007387 */ /* 0x000fe80000100600 */
[----:B------:R-:W-:Y:S04]  /*195e0*/  STL.S16 [R1+0x718], R59 ;  /* 0x0007183b01007387 */ /* 0x000fe80000100600 */
[----:B------:R1:W-:Y:S01]  /*195f0*/  STL.S16 [R1+0x714], R35 ;  /* 0x0007142301007387 */ /* 0x0003e20000100600 */
[----:B------:R-:W-:-:S02]  /*19600*/  PRMT R57, RZ, 0x7610, R57 ;  /* 0x00007610ff397816 */ /* 0x000fc40000000039 */
[----:B------:R-:W-:Y:S01]  /*19610*/  PRMT R29, RZ, 0x7610, R29 ;  /* 0x00007610ff1d7816 */ /* 0x000fe2000000001d */
[----:B-1----:R-:W2:Y:S01]  /*19620*/  LDL.LU R35, [R1+0xf04] ;  /* 0x000f040001237983 */ /* 0x002ea20000300800 */
[----:B------:R-:W-:-:S03]  /*19630*/  PRMT R39, RZ, 0x7610, R39 ;  /* 0x00007610ff277816 */ /* 0x000fc60000000027 */
[----:B------:R-:W-:Y:S01]  /*19640*/  STL.S16 [R1+0x710], R57 ;  /* 0x0007103901007387 */ /* 0x000fe20000100600 */
[----:B------:R-:W-:-:S03]  /*19650*/  PRMT R55, RZ, 0x7610, R55 ;  /* 0x00007610ff377816 */ /* 0x000fc60000000037 */
[----:B------:R1:W-:Y:S01]  /*19660*/  STL.S16 [R1+0x70c], R29 ;  /* 0x00070c1d01007387 */ /* 0x0003e20000100600 */
[----:B------:R-:W-:-:S03]  /*19670*/  PRMT R41, RZ, 0x7610, R41 ;  /* 0x00007610ff297816 */ /* 0x000fc60000000029 */
[----:B-1----:R-:W3:Y:S04]  /*19680*/  LDL.LU R29, [R1+0xf08] ;  /* 0x000f0800011d7983 */ /* 0x002ee80000300800 */
[----:B------:R1:W-:Y:S04]  /*19690*/  STL.S16 [R1+0x708], R39 ;  /* 0x0007082701007387 */ /* 0x0003e80000100600 */
[----:B-1----:R-:W4:Y:S04]  /*196a0*/  LDL.LU R39, [R1+0xf0c] ;  /* 0x000f0c0001277983 */ /* 0x002f280000300800 */
[----:B------:R-:W-:Y:S04]  /*196b0*/  STL.S16 [R1+0x704], R55 ;  /* 0x0007043701007387 */ /* 0x000fe80000100600 */
[----:B------:R1:W-:Y:S04]  /*196c0*/  STL.S16 [R1+0x700], R41 ;  /* 0x0007002901007387 */ /* 0x0003e80000100600 */
[----:B-1----:R-:W4:Y:S01]  /*196d0*/  LDL.LU R41, [R1+0xf10] ;  /* 0x000f100001297983 */ /* 0x002f220000300800 */
[----:B------:R-:W-:-:S02]  /*196e0*/  PRMT R53, RZ, 0x7610, R53 ;  /* 0x00007610ff357816 */ /* 0x000fc40000000035 */
[----:B------:R-:W-:Y:S02]  /*196f0*/  PRMT R43, RZ, 0x7610, R43 ;  /* 0x00007610ff2b7816 */ /* 0x000fe4000000002b */
[----:B------:R-:W-:Y:S01]  /*19700*/  PRMT R47, RZ, 0x7610, R47 ;  /* 0x00007610ff2f7816 */ /* 0x000fe2000000002f */
[----:B------:R-:W-:Y:S01]  /*19710*/  STL.S16 [R1+0x6fc], R53 ;  /* 0x0006fc3501007387 */ /* 0x000fe20000100600 */
[----:B------:R-:W-:-:S03]  /*19720*/  PRMT R45, RZ, 0x7610, R45 ;  /* 0x00007610ff2d7816 */ /* 0x000fc6000000002d */
[----:B------:R1:W-:Y:S01]  /*19730*/  STL.S16 [R1+0x6f8], R43 ;  /* 0x0006f82b01007387 */ /* 0x0003e20000100600 */
[----:B------:R-:W-:Y:S02]  /*19740*/  PRMT R49, RZ, 0x7610, R49 ;  /* 0x00007610ff317816 */ /* 0x000fe40000000031 */
[----:B------:R-:W-:Y:S01]  /*19750*/  PRMT R0, RZ, 0x7610, R0 ;  /* 0x00007610ff007816 */ /* 0x000fe20000000000 */
[----:B-1----:R-:W4:Y:S04]  /*19760*/  LDL.LU R43, [R1+0xf14] ;  /* 0x000f1400012b7983 */ /* 0x002f280000300800 */
[----:B------:R-:W-:Y:S04]  /*19770*/  STL.S16 [R1+0x6f4], R47 ;  /* 0x0006f42f01007387 */ /* 0x000fe80000100600 */
[----:B------:R1:W-:Y:S01]  /*19780*/  STL.S16 [R1+0x6f0], R45 ;  /* 0x0006f02d01007387 */ /* 0x0003e20000100600 */
[----:B------:R-:W-:-:S02]  /*19790*/  PRMT R2, RZ, 0x7610, R2 ;  /* 0x00007610ff027816 */ /* 0x000fc40000000002 */
[----:B------:R-:W-:Y:S01]  /*197a0*/  PRMT R3, RZ, 0x7610, R3 ;  /* 0x00007610ff037816 */ /* 0x000fe20000000003 */
[----:B-1----:R-:W4:Y:S04]  /*197b0*/  LDL.LU R45, [R1+0xf18] ;  /* 0x000f1800012d7983 */ /* 0x002f280000300800 */
[----:B------:R-:W4:Y:S04]  /*197c0*/  LDL.LU R47, [R1+0xf1c] ;  /* 0x000f1c00012f7983 */ /* 0x000f280000300800 */
[----:B------:R1:W-:Y:S04]  /*197d0*/  STL.S16 [R1+0x6ec], R49 ;  /* 0x0006ec3101007387 */ /* 0x0003e80000100600 */
[----:B------:R-:W-:Y:S04]  /*197e0*/  STL [R1+0x1498], R0 ;  /* 0x0014980001007387 */ /* 0x000fe80000100800 */
[----:B------:R-:W-:Y:S04]  /*197f0*/  STL [R1+0x14a8], R2 ;  /* 0x0014a80201007387 */ /* 0x000fe80000100800 */
[----:B------:R-:W-:Y:S04]  /*19800*/  STL [R1+0x1918], R3 ;  /* 0x0019180301007387 */ /* 0x000fe80000100800 */
[----:B-1----:R-:W4:Y:S01]  /*19810*/  LDL.LU R49, [R1+0xf20] ;  /* 0x000f200001317983 */ /* 0x002f220000300800 */
[----:B------:R-:W-:-:S05]  /*19820*/  PRMT R51, RZ, 0x7610, R51 ;  /* 0x00007610ff337816 */ /* 0x000fca0000000033 */
[----:B------:R1:W-:Y:S01]  /*19830*/  STL.S16 [R1+0x6e0], R51 ;  /* 0x0006e03301007387 */ /* 0x0003e20000100600 */
[----:B------:R-:W-:Y:S02]  /*19840*/  PRMT R33, RZ, 0x7610, R33 ;  /* 0x00007610ff217816 */ /* 0x000fe40000000021 */
[----:B------:R-:W-:Y:S01]  /*19850*/  PRMT R37, RZ, 0x7610, R37 ;  /* 0x00007610ff257816 */ /* 0x000fe20000000025 */
[----:B-1----:R-:W4:Y:S01]  /*19860*/  LDL.LU R51, [R1+0xf24] ;  /* 0x000f240001337983 */ /* 0x002f220000300800 */
[----:B------:R-:W-:Y:S02]  /*19870*/  PRMT R3, RZ, 0x7610, R3 ;  /* 0x00007610ff037816 */ /* 0x000fe40000000003 */
[----:B------:R-:W-:Y:S01]  /*19880*/  PRMT R2, RZ, 0x7610, R2 ;  /* 0x00007610ff027816 */ /* 0x000fe20000000002 */
[----:B------:R1:W-:Y:S01]  /*19890*/  STL.S16 [R1+0x6dc], R33 ;  /* 0x0006dc2101007387 */ /* 0x0003e20000100600 */
[----:B------:R-:W-:Y:S01]  /*198a0*/  PRMT R0, RZ, 0x7610, R0 ;  /* 0x00007610ff007816 */ /* 0x000fe20000000000 */
[----:B0-----:R-:W-:-:S02]  /*198b0*/  IMAD R4, R31, -0x40, R4 ;  /* 0xffffffc01f047824 */ /* 0x001fc400078e0204 */
[----:B-1----:R-:W4:Y:S04]  /*198c0*/  LDL.LU R33, [R1+0xf28] ;  /* 0x000f280001217983 */ /* 0x002f280000300800 */
[----:B------:R0:W-:Y:S04]  /*198d0*/  STL.S16 [R1+0x6d8], R37 ;  /* 0x0006d82501007387 */ /* 0x0001e80000100600 */
[----:B------:R1:W-:Y:S04]  /*198e0*/  STL.S16 [R1+0x6d4], R3 ;  /* 0x0006d40301007387 */ /* 0x0003e80000100600 */
[----:B------:R1:W-:Y:S01]  /*198f0*/  STL.S16 [R1+0x6d0], R2 ;  /* 0x0006d00201007387 */ /* 0x0003e20000100600 */
[----:B0-----:R-:W-:-:S03]  /*19900*/  IMAD.MOV.U32 R37, RZ, RZ, R36 ;  /* 0x000000ffff257224 */ /* 0x001fc600078e0024 */
[----:B------:R-:W4:Y:S04]  /*19910*/  LDL.LU R31, [R1+0xf2c] ;  /* 0x000f2c00011f7983 */ /* 0x000f280000300800 */
[----:B------:R0:W-:Y:S01]  /*19920*/  STL.S16 [R1+0x6cc], R0 ;  /* 0x0006cc0001007387 */ /* 0x0001e20000100600 */
[----:B--2---:R-:W-:-:S04]  /*19930*/  LOP3.LUT R35, R35, R34, RZ, 0x3c, !PT ;  /* 0x0000002223237212 */ /* 0x004fc800078e3cff */
[----:B------:R-:W-:-:S04]  /*19940*/  LOP3.LUT R34, R35, R34, RZ, 0x3c, !PT ;  /* 0x0000002223227212 */ /* 0x000fc800078e3cff */
[----:B------:R-:W-:-:S05]  /*19950*/  LOP3.LUT R35, R35, R34, RZ, 0x3c, !PT ;  /* 0x0000002223237212 */ /* 0x000fca00078e3cff */
[----:B------:R-:W-:Y:S01]  /*19960*/  STL.64 [R1+0x1370], R34 ;  /* 0x0013702201007387 */ /* 0x000fe20000100a00 */
[----:B---3--:R-:W-:-:S03]  /*19970*/  IMAD.MOV.U32 R36, RZ, RZ, R29 ;  /* 0x000000ffff247224 */ /* 0x008fc600078e001d */
[----:B------:R-:W2:Y:S04]  /*19980*/  LDL.LU R29, [R1+0xf30] ;  /* 0x000f3000011d7983 */ /* 0x000ea80000300800 */
[----:B------:R-:W-:Y:S04]  /*19990*/  STL.64 [R1+0x1378], R36 ;  /* 0x0013782401007387 */ /* 0x000fe80000100a00 */
[----:B-1----:R-:W3:Y:S01]  /*199a0*/  LDL.LU R3, [R1+0xf34] ;  /* 0x000f340001037983 */ /* 0x002ee20000300800 */
[----:B----4-:R-:W-:-:S04]  /*199b0*/  LOP3.LUT R39, R39, R38, RZ, 0x3c, !PT ;  /* 0x0000002627277212 */ /* 0x010fc800078e3cff */
[----:B------:R-:W-:-:S04]  /*199c0*/  LOP3.LUT R38, R39, R38, RZ, 0x3c, !PT ;  /* 0x0000002627267212 */ /* 0x000fc800078e3cff */
[----:B------:R-:W-:Y:S02]  /*199d0*/  LOP3.LUT R39, R39, R38, RZ, 0x3c, !PT ;  /* 0x0000002627277212 */ /* 0x000fe400078e3cff */
[----:B------:R-:W-:-:S04]  /*199e0*/  LOP3.LUT R41, R41, R40, RZ, 0x3c, !PT ;  /* 0x0000002829297212 */ /* 0x000fc800078e3cff */
[C---:B------:R-:W-:Y:S01]  /*199f0*/  LOP3.LUT R40, R41.reuse, R40, RZ, 0x3c, !PT ;  /* 0x0000002829287212 */ /* 0x040fe200078e3cff */
[----:B------:R-:W-:Y:S03]  /*19a00*/  STL.64 [R1+0x1380], R38 ;  /* 0x0013802601007387 */ /* 0x000fe60000100a00 */
[----:B------:R-:W-:Y:S01]  /*19a10*/  LOP3.LUT R41, R41, R40, RZ, 0x3c, !PT ;  /* 0x0000002829297212 */ /* 0x000fe200078e3cff */
[----:B------:R-:W4:Y:S04]  /*19a20*/  LDL.LU R2, [R1+0xf38] ;  /* 0x000f380001027983 */ /* 0x000f280000300800 */
[----:B------:R1:W-:Y:S04]  /*19a30*/  STL.64 [R1+0x1388], R40 ;  /* 0x0013882801007387 */ /* 0x0003e80000100a00 */
[----:B0-----:R-:W4:Y:S01]  /*19a40*/  LDL.LU R0, [R1+0xf3c] ;  /* 0x000f3c0001007983 */ /* 0x001f220000300800 */
[----:B------:R-:W-:-:S04]  /*19a50*/  LOP3.LUT R43, R43, R42, RZ, 0x3c, !PT ;  /* 0x0000002a2b2b7212 */ /* 0x000fc800078e3cff */
[----:B------:R-:W-:-:S04]  /*19a60*/  LOP3.LUT R42, R43, R42, RZ, 0x3c, !PT ;  /* 0x0000002a2b2a7212 */ /* 0x000fc800078e3cff */
[----:B------:R-:W-:Y:S02]  /*19a70*/  LOP3.LUT R43, R43, R42, RZ, 0x3c, !PT ;  /* 0x0000002a2b2b7212 */ /* 0x000fe400078e3cff */
[----:B------:R-:W-:-:S04]  /*19a80*/  LOP3.LUT R45, R45, R44, RZ, 0x3c, !PT ;  /* 0x0000002c2d2d7212 */ /* 0x000fc800078e3cff */
[----:B------:R-:W-:Y:S02]  /*19a90*/  LOP3.LUT R44, R45, R44, RZ, 0x3c, !PT ;  /* 0x0000002c2d2c7212 */ /* 0x000fe400078e3cff */
[----:B------:R-:W-:Y:S02]  /*19aa0*/  LOP3.LUT R47, R47, R46, RZ, 0x3c, !PT ;  /* 0x0000002e2f2f7212 */ /* 0x000fe400078e3cff */
[----:B------:R-:W-:Y:S01]  /*19ab0*/  LOP3.LUT R45, R45, R44, RZ, 0x3c, !PT ;  /* 0x0000002c2d2d7212 */ /* 0x000fe200078e3cff */
[----:B------:R-:W-:Y:S01]  /*19ac0*/  STL.64 [R1+0x13b0], R42 ;  /* 0x0013b02a01007387 */ /* 0x000fe20000100a00 */
[----:B------:R-:W-:-:S03]  /*19ad0*/  LOP3.LUT R46, R47, R46, RZ, 0x3c, !PT ;  /* 0x0000002e2f2e7212 */ /* 0x000fc600078e3cff */
[----:B-1----:R-:W4:Y:S04]  /*19ae0*/  LDL.LU R40, [R1+0xf40] ;  /* 0x000f400001287983 */ /* 0x002f280000300800 */
[----:B------:R-:W-:Y:S01]  /*19af0*/  STL.64 [R1+0x13b8], R44 ;  /* 0x0013b82c01007387 */ /* 0x000fe20000100a00 */
[----:B------:R-:W-:-:S03]  /*19b00*/  LOP3.LUT R49, R49, R48, RZ, 0x3c, !PT ;  /* 0x0000003031317212 */ /* 0x000fc600078e3cff */
[----:B------:R-:W4:Y:S01]  /*19b10*/  LDL.LU R36, [R1+0xf44] ;  /* 0x000f440001247983 */ /* 0x000f220000300800 */
[----:B------:R-:W-:-:S03]  /*19b20*/  LOP3.LUT R48, R49, R48, RZ, 0x3c, !PT ;  /* 0x0000003031307212 */ /* 0x000fc600078e3cff */
[----:B------:R-:W4:Y:S01]  /*19b30*/  LDL.LU R34, [R1+0xf48] ;  /* 0x000f480001227983 */ /* 0x000f220000300800 */
[----:B------:R-:W-:Y:S02]  /*19b40*/  LOP3.LUT R47, R47, R46, RZ, 0x3c, !PT ;  /* 0x0000002e2f2f7212 */ /* 0x000fe400078e3cff */
[----:B------:R-:W-:-:S03]  /*19b50*/  LOP3.LUT R49, R49, R48, RZ, 0x3c, !PT ;  /* 0x0000003031317212 */ /* 0x000fc600078e3cff */
[----:B------:R-:W-:Y:S04]  /*19b60*/  STL.64 [R1+0x13c0], R46 ;  /* 0x0013c02e01007387 */ /* 0x000fe80000100a00 */
[----:B------:R-:W-:Y:S04]  /*19b70*/  STL.64 [R1+0x13c8], R48 ;  /* 0x0013c83001007387 */ /* 0x000fe80000100a00 */
[----:B------:R-:W4:Y:S01]  /*19b80*/  LDL.LU R38, [R1+0xf4c] ;  /* 0x000f4c0001267983 */ /* 0x000f220000300800 */
[----:B------:R-:W-:-:S04]  /*19b90*/  LOP3.LUT R51, R51, R50, RZ, 0x3c, !PT ;  /* 0x0000003233337212 */ /* 0x000fc800078e3cff */
[----:B------:R-:W-:Y:S01]  /*19ba0*/  LOP3.LUT R50, R51, R50, RZ, 0x3c, !PT ;  /* 0x0000003233327212 */ /* 0x000fe200078e3cff */
[----:B------:R-:W-:-:S03]  /*19bb0*/  IMAD.MOV.U32 R53, RZ, RZ, R52 ;  /* 0x000000ffff357224 */ /* 0x000fc600078e0034 */
[----:B------:R-:W-:Y:S01]  /*19bc0*/  LOP3.LUT R51, R51, R50, RZ, 0x3c, !PT ;  /* 0x0000003233337212 */ /* 0x000fe200078e3cff */
[----:B------:R-:W-:Y:S02]  /*19bd0*/  IMAD.MOV.U32 R52, RZ, RZ, R33 ;  /* 0x000000ffff347224 */ /* 0x000fe400078e0021 */
[----:B------:R-:W-:Y:S02]  /*19be0*/  IMAD.MOV.U32 R55, RZ, RZ, R54 ;  /* 0x000000ffff377224 */ /* 0x000fe400078e0036 */
[----:B------:R-:W-:Y:S01]  /*19bf0*/  STL.64 [R1+0x1460], R50 ;  /* 0x0014603201007387 */ /* 0x000fe20000100a00 */
[----:B------:R-:W-:-:S03]  /*19c00*/  IMAD.MOV.U32 R57, RZ, RZ, R56 ;  /* 0x000000ffff397224 */ /* 0x000fc600078e0038 */
[----:B------:R-:W4:Y:S04]  /*19c10*/  LDL.LU R39, [R1+0xf50] ;  /* 0x000f500001277983 */ /* 0x000f280000300800 */
[----:B------:R-:W4:Y:S01]  /*19c20*/  LDL.LU R37, [R1+0xf54] ;  /* 0x000f540001257983 */ /* 0x000f220000300800 */
[----:B------:R-:W-:-:S03]  /*19c30*/  IMAD.MOV.U32 R54, RZ, RZ, R31 ;  /* 0x000000ffff367224 */ /* 0x000fc600078e001f */
[----:B------:R-:W-:Y:S04]  /*19c40*/  STL.64 [R1+0x1468], R52 ;  /* 0x0014683401007387 */ /* 0x000fe80000100a00 */
[----:B------:R-:W4:Y:S04]  /*19c50*/  LDL.LU R35, [R1+0xf58] ;  /* 0x000f580001237983 */ /* 0x000f280000300800 */
[----:B------:R-:W4:Y:S04]  /*19c60*/  LDL.LU R33, [R1+0xf5c] ;  /* 0x000f5c0001217983 */ /* 0x000f280000300800 */
[----:B------:R-:W-:Y:S04]  /*19c70*/  STL.64 [R1+0x1470], R54 ;  /* 0x0014703601007387 */ /* 0x000fe80000100a00 */
[----:B------:R-:W4:Y:S01]  /*19c80*/  LDL.LU R31, [R1+0xf60] ;  /* 0x000f6000011f7983 */ /* 0x000f220000300800 */
[----:B------:R-:W-:-:S02]  /*19c90*/  IMAD.MOV.U32 R59, RZ, RZ, R58 ;  /* 0x000000ffff3b7224 */ /* 0x000fc400078e003a */
[----:B------:R-:W-:Y:S02]  /*19ca0*/  IMAD.MOV.U32 R61, RZ, RZ, R60 ;  /* 0x000000ffff3d7224 */ /* 0x000fe400078e003c */
[----:B------:R-:W-:Y:S02]  /*19cb0*/  IMAD.MOV.U32 R63, RZ, RZ, R62 ;  /* 0x000000ffff3f7224 */ /* 0x000fe400078e003e */
[----:B--2---:R-:W-:-:S05]  /*19cc0*/  IMAD.MOV.U32 R56, RZ, RZ, R29 ;  /* 0x000000ffff387224 */ /* 0x004fca00078e001d */
[----:B------:R-:W-:Y:S04]  /*19cd0*/  STL.64 [R1+0x1478], R56 ;  /* 0x0014783801007387 */ /* 0x000fe80000100a00 */
[----:B------:R-:W2:Y:S01]  /*19ce0*/  LDL.LU R29, [R1+0x6a8] ;  /* 0x0006a800011d7983 */ /* 0x000ea20000300800 */
[----:B---3--:R-:W-:-:S03]  /*19cf0*/  IMAD.MOV.U32 R58, RZ, RZ, R3 ;  /* 0x000000ffff3a7224 */ /* 0x008fc600078e0003 */
[----:B------:R-:W3:Y:S04]  /*19d00*/  LDL.LU R3, [R1+0x6ac] ;  /* 0x0006ac0001037983 */ /* 0x000ee80000300800 */
[----:B------:R-:W-:Y:S01]  /*19d10*/  STL.64 [R1+0x1510], R58 ;  /* 0x0015103a01007387 */ /* 0x000fe20000100a00 */
[----:B----4-:R-:W-:-:S03]  /*19d20*/  IMAD.MOV.U32 R60, RZ, RZ, R2 ;  /* 0x000000ffff3c7224 */ /* 0x010fc600078e0002 */
[----:B------:R-:W4:Y:S04]  /*19d30*/  LDL.LU R2, [R1+0x6c4] ;  /* 0x0006c40001027983 */ /* 0x000f280000300800 */
[----:B------:R-:W-:Y:S01]  /*19d40*/  STL.64 [R1+0x1518], R60 ;  /* 0x0015183c01007387 */ /* 0x000fe20000100a00 */
[----:B------:R-:W-:-:S03]  /*19d50*/  IMAD.MOV.U32 R62, RZ, RZ, R0 ;  /* 0x000000ffff3e7224 */ /* 0x000fc600078e0000 */
[----:B------:R-:W4:Y:S01]  /*19d60*/  LDL.LU R0, [R1] ;  /* 0x0000000001007983 */ /* 0x000f220000300800 */
[----:B------:R-:W-:Y:S02]  /*19d70*/  IMAD.MOV.U32 R65, RZ, RZ, R64 ;  /* 0x000000ffff417224 */ /* 0x000fe400078e0040 */
[----:B------:R-:W-:Y:S01]  /*19d80*/  IMAD.MOV.U32 R67, RZ, RZ, R66 ;  /* 0x000000ffff437224 */ /* 0x000fe200078e0042 */
[----:B------:R-:W-:Y:S01]  /*19d90*/  STL.64 [R1+0x1520], R62 ;  /* 0x0015203e01007387 */ /* 0x000fe20000100a00 */
[----:B------:R-:W-:Y:S02]  /*19da0*/  IMAD.MOV.U32 R69, RZ, RZ, R68 ;  /* 0x000000ffff457224 */ /* 0x000fe400078e0044 */
[----:B------:R-:W-:Y:S02]  /*19db0*/  IMAD.MOV.U32 R71, RZ, RZ, R70 ;  /* 0x000000ffff477224 */ /* 0x000fe400078e0046 */
[----:B------:R-:W-:-:S05]  /*19dc0*/  IMAD.MOV.U32 R64, RZ, RZ, R40 ;  /* 0x000000ffff407224 */ /* 0x000fca00078e0028 */
[----:B------:R-:W-:Y:S01]  /*19dd0*/  STL.64 [R1+0x1528], R64 ;  /* 0x0015284001007387 */ /* 0x000fe20000100a00 */
[----:B------:R-:W-:Y:S02]  /*19de0*/  IMAD.MOV.U32 R66, RZ, RZ, R36 ;  /* 0x000000ffff427224 */ /* 0x000fe400078e0024 */
[----:B------:R-:W-:-:S03]  /*19df0*/  IMAD.MOV.U32 R68, RZ, RZ, R34 ;  /* 0x000000ffff447224 */ /* 0x000fc600078e0022 */
[----:B------:R-:W-:Y:S04]  /*19e00*/  STL.64 [R1+0x15c8], R66 ;  /* 0x0015c84201007387 */ /* 0x000fe80000100a00 */
[----:B------:R-:W4:Y:S04]  /*19e10*/  LDL.LU R34, [R1+0x8] ;  /* 0x0000080001227983 */ /* 0x000f280000300800 */
[----:B------:R-:W4:Y:S04]  /*19e20*/  LDL.LU R36, [R1+0x10] ;  /* 0x0000100001247983 */ /* 0x000f280000300800 */
[----:B------:R-:W-:Y:S01]  /*19e30*/  STL.64 [R1+0x15d0], R68 ;  /* 0x0015d04401007387 */ /* 0x000fe20000100a00 */
[----:B------:R-:W-:-:S03]  /*19e40*/  IMAD.MOV.U32 R70, RZ, RZ, R38 ;  /* 0x000000ffff467224 */ /* 0x000fc600078e0026 */
[----:B------:R-:W4:Y:S01]  /*19e50*/  LDL.LU R38, [R1+0x18] ;  /* 0x0000180001267983 */ /* 0x000f220000300800 */
[----:B------:R-:W-:Y:S02]  /*19e60*/  IMAD.MOV.U32 R73, RZ, RZ, R72 ;  /* 0x000000ffff497224 */ /* 0x000fe400078e0048 */
[----:B------:R-:W-:Y:S02]  /*19e70*/  IMAD.MOV.U32 R75, RZ, RZ, R74 ;  /* 0x000000ffff4b7224 */ /* 0x000fe400078e004a */
[----:B------:R-:W-:Y:S02]  /*19e80*/  IMAD.MOV.U32 R77, RZ, RZ, R76 ;  /* 0x000000ffff4d7224 */ /* 0x000fe400078e004c */
[----:B------:R-:W-:Y:S01]  /*19e90*/  IMAD.MOV.U32 R79, RZ, RZ, R78 ;  /* 0x000000ffff4f7224 */ /* 0x000fe200078e004e */
[----:B------:R-:W-:Y:S01]  /*19ea0*/  STL.64 [R1+0x15d8], R70 ;  /* 0x0015d84601007387 */ /* 0x000fe20000100a00 */
[----:B------:R-:W-:Y:S02]  /*19eb0*/  IMAD.MOV.U32 R81, RZ, RZ, R80 ;  /* 0x000000ffff517224 */ /* 0x000fe400078e0050 */
[----:B------:R-:W-:-:S02]  /*19ec0*/  IMAD.MOV.U32 R72, RZ, RZ, R39 ;  /* 0x000000ffff487224 */ /* 0x000fc400078e0027 */
[----:B------:R-:W-:-:S03]  /*19ed0*/  IMAD.MOV.U32 R74, RZ, RZ, R37 ;  /* 0x000000ffff4a7224 */ /* 0x000fc600078e0025 */
[----:B------:R-:W-:Y:S04]  /*19ee0*/  STL.64 [R1+0x15e0], R72 ;  /* 0x0015e04801007387 */ /* 0x000fe80000100a00 */
[----:B------:R-:W-:Y:S01]  /*19ef0*/  STL.64 [R1+0x1678], R74 ;  /* 0x0016784a01007387 */ /* 0x000fe20000100a00 */
[----:B------:R-:W-:Y:S02]  /*19f00*/  IMAD.MOV.U32 R76, RZ, RZ, R35 ;  /* 0x000000ffff4c7224 */ /* 0x000fe400078e0023 */
[----:B------:R-:W-:-:S03]  /*19f10*/  IMAD.MOV.U32 R78, RZ, RZ, R33 ;  /* 0x000000ffff4e7224 */ /* 0x000fc600078e0021 */
[----:B------:R-:W-:Y:S01]  /*19f20*/  STL.64 [R1+0x1680], R76 ;  /* 0x0016804c01007387 */ /* 0x000fe20000100a00 */
[----:B------:R-:W-:-:S03]  /*19f30*/  IMAD.MOV.U32 R33, RZ, RZ, R32 ;  /* 0x000000ffff217224 */ /* 0x000fc600078e0020 */
[----:B------:R-:W-:Y:S01]  /*19f40*/  STL [R1+0x1698], R78 ;  /* 0x0016984e01007387 */ /* 0x000fe20000100800 */
[----:B------:R-:W-:Y:S02]  /*19f50*/  IMAD.MOV.U32 R80, RZ, RZ, R31 ;  /* 0x000000ffff507224 */ /* 0x000fe400078e001f */
[----:B------:R-:W-:Y:S01]  /*19f60*/  IMAD.MOV.U32 R31, RZ, RZ, R30 ;  /* 0x000000ffff1f7224 */ /* 0x000fe200078e001e */
[----:B------:R-:W-:Y:S04]  /*19f70*/  STL [R1+0x1688], R79 ;  /* 0x0016884f01007387 */ /* 0x000fe80000100800 */
[----:B------:R-:W-:Y:S01]  /*19f80*/  STL.64 [R1+0x1690], R80 ;  /* 0x0016905001007387 */ /* 0x000fe20000100a00 */
[----:B--2---:R-:W-:-:S04]  /*19f90*/  LOP3.LUT R29, R29, R28, RZ, 0x3c, !PT ;  /* 0x0000001c1d1d7212 */ /* 0x004fc800078e3cff */
[----:B------:R-:W-:Y:S01]  /*19fa0*/  LOP3.LUT R28, R29, R28, RZ, 0x3c, !PT ;  /* 0x0000001c1d1c7212 */ /* 0x000fe200078e3cff */
[----:B---3--:R-:W-:-:S03]  /*19fb0*/  IMAD.MOV.U32 R30, RZ, RZ, R3 ;  /* 0x000000ffff1e7224 */ /* 0x008fc600078e0003 */
[----:B------:R-:W-:-:S05]  /*19fc0*/  LOP3.LUT R29, R29, R28, RZ, 0x3c, !PT ;  /* 0x0000001c1d1d7212 */ /* 0x000fca00078e3cff */
[----:B------:R0:W-:Y:S04]  /*19fd0*/  STL.64 [R1+0x1258], R28 ;  /* 0x0012581c01007387 */ /* 0x0001e80000100a00 */
[----:B------:R-:W2:Y:S04]  /*19fe0*/  LDL.LU R3, [R1+0x20] ;  /* 0x0000200001037983 */ /* 0x000ea80000300800 */
[----:B------:R-:W-:Y:S01]  /*19ff0*/  STL.64 [R1+0x1268], R30 ;  /* 0x0012681e01007387 */ /* 0x000fe20000100a00 */
[----:B----4-:R-:W-:-:S03]  /*1a000*/  IMAD.MOV.U32 R32, RZ, RZ, R2 ;  /* 0x000000ffff207224 */ /* 0x010fc600078e0002 */
[----:B------:R-:W3:Y:S04]  /*1a010*/  LDL.LU R2, [R1+0x28] ;  /* 0x0000280001027983 */ /* 0x000ee80000300800 */
[----:B------:R1:W-:Y:S01]  /*1a020*/  STL.64 [R1+0x1278], R32 ;  /* 0x0012782001007387 */ /* 0x0003e20000100a00 */
[----:B0-----:R-:W-:-:S03]  /*1a030*/  IMAD.MOV.U32 R28, RZ, RZ, R0 ;  /* 0x000000ffff1c7224 */ /* 0x001fc600078e0000 */
[----:B------:R-:W4:Y:S04]  /*1a040*/  LDL.LU R0, [R1+0x30] ;  /* 0x0000300001007983 */ /* 0x000f280000300800 */
[----:B------:R-:W-:Y:S04]  /*1a050*/  STL [R1+0x1290], R5 ;  /* 0x0012900501007387 */ /* 0x000fe80000100800 */
[----:B------:R-:W-:Y:S04]  /*1a060*/  STL [R1+0x12d0], R5 ;  /* 0x0012d00501007387 */ /* 0x000fe80000100800 */
[----:B------:R-:W-:Y:S04]  /*1a070*/  STL [R1+0x1310], R5 ;  /* 0x0013100501007387 */ /* 0x000fe80000100800 */
[----:B------:R-:W-:Y:S04]  /*1a080*/  STL [R1+0x1350], R5 ;  /* 0x0013500501007387 */ /* 0x000fe80000100800 */
[----:B------:R-:W-:Y:S04]  /*1a090*/  STL [R1+0x14b8], R5 ;  /* 0x0014b80501007387 */ /* 0x000fe80000100800 */
[----:B------:R0:W-:Y:S01]  /*1a0a0*/  STL.64 [R1+0x1288], R6 ;  /* 0x0012880601007387 */ /* 0x0001e20000100a00 */
[----:B------:R-:W-:-:S03]  /*1a0b0*/  IMAD.MOV.U32 R35, RZ, RZ, R6 ;  /* 0x000000ffff237224 */ /* 0x000fc600078e0006 */
[----:B------:R-:W4:Y:S04]  /*1a0c0*/  LDL.LU R46, [R1+0x38] ;  /* 0x00003800012e7983 */ /* 0x000f280000300800 */
[----:B------:R-:W4:Y:S01]  /*1a0d0*/  LDL.LU R48, [R1+0x40] ;  /* 0x0000400001307983 */ /* 0x000f220000300800 */
[----:B------:R-:W-:-:S03]  /*1a0e0*/  IMAD.MOV.U32 R37, RZ, RZ, R7 ;  /* 0x000000ffff257224 */ /* 0x000fc600078e0007 */
[----:B------:R-:W4:Y:S04]  /*1a0f0*/  LDL.LU R50, [R1+0x48] ;  /* 0x0000480001327983 */ /* 0x000f280000300800 */
[----:B-1----:R-:W4:Y:S01]  /*1a100*/  LDL.LU R33, [R1+0x50] ;  /* 0x0000500001217983 */ /* 0x002f220000300800 */
[----:B------:R-:W-:-:S03]  /*1a110*/  IMAD.MOV.U32 R29, RZ, RZ, R5 ;  /* 0x000000ffff1d7224 */ /* 0x000fc600078e0005 */
[----:B------:R-:W4:Y:S01]  /*1a120*/  LDL.LU R32, [R1+0x58] ;  /* 0x0000580001207983 */ /* 0x000f220000300800 */
[----:B------:R-:W-:-:S03]  /*1a130*/  IMAD.MOV.U32 R39, RZ, RZ, R8 ;  /* 0x000000ffff277224 */ /* 0x000fc600078e0008 */
[----:B------:R-:W4:Y:S04]  /*1a140*/  LDL.LU R31, [R1+0x60] ;  /* 0x00006000011f7983 */ /* 0x000f280000300800 */
[----:B------:R-:W4:Y:S04]  /*1a150*/  LDL.LU R30, [R1+0x68] ;  /* 0x00006800011e7983 */ /* 0x000f280000300800 */
[----:B0-----:R-:W4:Y:S04]  /*1a160*/  LDL.LU R7, [R1+0x70] ;  /* 0x0000700001077983 */ /* 0x001f280000300800 */
[----:B------:R-:W-:Y:S04]  /*1a170*/  STL.64 [R1+0x8], R34 ;  /* 0x0000082201007387 */ /* 0x000fe80000100a00 */
[----:B------:R-:W-:Y:S04]  /*1a180*/  STL.64 [R1+0x1390], R34 ;  /* 0x0013902201007387 */ /* 0x000fe80000100a00 */
[----:B------:R-:W-:Y:S04]  /*1a190*/  STL.64 [R1+0x10], R36 ;  /* 0x0000102401007387 */ /* 0x000fe80000100a00 */
[----:B------:R-:W-:Y:S04]  /*1a1a0*/  STL.64 [R1+0x1398], R36 ;  /* 0x0013982401007387 */ /* 0x000fe80000100a00 */
[----:B------:R-:W-:Y:S04]  /*1a1b0*/  STL.64 [R1], R28 ;  /* 0x0000001c01007387 */ /* 0x000fe80000100a00 */
[----:B------:R-:W-:Y:S04]  /*1a1c0*/  STL.64 [R1+0x18], R38 ;  /* 0x0000182601007387 */ /* 0x000fe80000100a00 */
[----:B------:R-:W-:Y:S04]  /*1a1d0*/  STL.64 [R1+0x13a0], R38 ;  /* 0x0013a02601007387 */ /* 0x000fe80000100a00 */
[----:B------:R-:W-:Y:S04]  /*1a1e0*/  STL.64 [R1+0x1298], R28 ;  /* 0x0012981c01007387 */ /* 0x000fe80000100a00 */
[----:B------:R-:W4:Y:S04]  /*1a1f0*/  LDL.LU R6, [R1+0x78] ;  /* 0x0000780001067983 */ /* 0x000f280000300800 */
[----:B------:R-:W4:Y:S04]  /*1a200*/  LDL.LU R5, [R1+0x80] ;  /* 0x0000800001057983 */ /* 0x000f280000300800 */
[----:B------:R-:W-:Y:S01]  /*1a210*/  STL [R1+0x12a0], R10 ;  /* 0x0012a00a01007387 */ /* 0x000fe20000100800 */
[----:B--2---:R-:W-:-:S03]  /*1a220*/  IMAD.MOV.U32 R40, RZ, RZ, R3 ;  /* 0x000000ffff287224 */ /* 0x004fc600078e0003 */
[----:B------:R-:W2:Y:S01]  /*1a230*/  LDL.LU R3, [R1+0x88] ;  /* 0x0000880001037983 */ /* 0x000ea20000300800 */
[----:B---3--:R-:W-:-:S03]  /*1a240*/  IMAD.MOV.U32 R42, RZ, RZ, R2 ;  /* 0x000000ffff2a7224 */ /* 0x008fc600078e0002 */
[----:B------:R-:W3:Y:S01]  /*1a250*/  LDL.LU R2, [R1+0x90] ;  /* 0x0000900001027983 */ /* 0x000ee20000300800 */
[----:B----4-:R-:W-:-:S03]  /*1a260*/  IMAD.MOV.U32 R44, RZ, RZ, R0 ;  /* 0x000000ffff2c7224 */ /* 0x010fc600078e0000 */
[----:B------:R-:W4:Y:S01]  /*1a270*/  LDL.LU R0, [R1+0x98] ;  /* 0x0000980001007983 */ /* 0x000f220000300800 */
[----:B------:R-:W-:Y:S02]  /*1a280*/  IMAD.MOV.U32 R41, RZ, RZ, R9 ;  /* 0x000000ffff297224 */ /* 0x000fe400078e0009 */
[----:B------:R-:W-:Y:S02]  /*1a290*/  IMAD.MOV.U32 R43, RZ, RZ, R10 ;  /* 0x000000ffff2b7224 */ /* 0x000fe400078e000a */
[----:B------:R-:W-:Y:S01]  /*1a2a0*/  IMAD.MOV.U32 R45, RZ, RZ, R11 ;  /* 0x000000ffff2d7224 */ /* 0x000fe200078e000b */
[----:B------:R-:W-:Y:S01]  /*1a2b0*/  STL.64 [R1+0x20], R40 ;  /* 0x0000202801007387 */ /* 0x000fe20000100a00 */
[----:B------:R-:W-:-:S03]  /*1a2c0*/  IMAD.MOV.U32 R47, RZ, RZ, R12 ;  /* 0x000000ffff2f7224 */ /* 0x000fc600078e000c */
[----:B------:R-:W-:Y:S01]  /*1a2d0*/  STL.64 [R1+0x28], R42 ;  /* 0x0000282a01007387 */ /* 0x000fe20000100a00 */
[----:B------:R-:W-:-:S03]  /*1a2e0*/  IMAD.MOV.U32 R9, RZ, RZ, R15 ;  /* 0x000000ffff097224 */ /* 0x000fc600078e000f */
[----:B------:R-:W-:Y:S01]  /*1a2f0*/  STL.64 [R1+0x13d0], R42 ;  /* 0x0013d02a01007387 */ /* 0x000fe20000100a00 */
[----:B------:R-:W-:-:S03]  /*1a300*/  IMAD.MOV.U32 R57, RZ, RZ, R14 ;  /* 0x000000ffff397224 */ /* 0x000fc600078e000e */
[----:B------:R-:W-:Y:S01]  /*1a310*/  STL.64 [R1+0x13a8], R40 ;  /* 0x0013a82801007387 */ /* 0x000fe20000100a00 */
[----:B------:R-:W-:-:S03]  /*1a320*/  IMAD.MOV.U32 R49, RZ, RZ, R13 ;  /* 0x000000ffff317224 */ /* 0x000fc600078e000d */
[----:B------:R-:W-:Y:S04]  /*1a330*/  STL.64 [R1+0x30], R44 ;  /* 0x0000302c01007387 */ /* 0x000fe80000100a00 */
[----:B------:R-:W-:Y:S04]  /*1a340*/  STL.64 [R1+0x13d8], R44 ;  /* 0x0013d82c01007387 */ /* 0x000fe80000100a00 */
[----:B------:R0:W-:Y:S01]  /*1a350*/  STL.64 [R1+0x12b8], R10 ;  /* 0x0012b80a01007387 */ /* 0x0001e20000100a00 */
[----:B------:R-:W-:-:S03]  /*1a360*/  IMAD.MOV.U32 R56, RZ, RZ, R50 ;  /* 0x000000ffff387224 */ /* 0x000fc600078e0032 */
[----:B------:R-:W-:Y:S01]  /*1a370*/  STL.64 [R1+0x38], R46 ;  /* 0x0000382e01007387 */ /* 0x000fe20000100a00 */
[----:B------:R-:W-:-:S03]  /*1a380*/  IMAD.MOV.U32 R8, RZ, RZ, R33 ;  /* 0x000000ffff087224 */ /* 0x000fc600078e0021 */
[----:B------:R-:W-:Y:S01]  /*1a390*/  STL.64 [R1+0x13e0], R46 ;  /* 0x0013e02e01007387 */ /* 0x000fe20000100a00 */
[----:B0-----:R-:W-:-:S03]  /*1a3a0*/  IMAD.MOV.U32 R10, RZ, RZ, R32 ;  /* 0x000000ffff0a7224 */ /* 0x001fc600078e0020 */
[----:B------:R0:W-:Y:S01]  /*1a3b0*/  STL.64 [R1+0x50], R8 ;  /* 0x0000500801007387 */ /* 0x0001e20000100a00 */
[----:B------:R-:W-:-:S03]  /*1a3c0*/  IMAD.MOV.U32 R11, RZ, RZ, R16 ;  /* 0x000000ffff0b7224 */ /* 0x000fc600078e0010 */
[----:B------:R-:W-:Y:S04]  /*1a3d0*/  STL.64 [R1+0x48], R56 ;  /* 0x0000483801007387 */ /* 0x000fe80000100a00 */
[----:B------:R-:W-:Y:S01]  /*1a3e0*/  STL.64 [R1+0x1480], R56 ;  /* 0x0014803801007387 */ /* 0x000fe20000100a00 */
[----:B0-----:R-:W-:-:S03]  /*1a3f0*/  IMAD.MOV.U32 R8, RZ, RZ, R31 ;  /* 0x000000ffff087224 */ /* 0x001fc600078e001f */
[----:B------:R-:W-:Y:S01]  /*1a400*/  STL.64 [R1+0x40], R48 ;  /* 0x0000403001007387 */ /* 0x000fe20000100a00 */
[----:B------:R-:W-:Y:S02]  /*1a410*/  IMAD.MOV.U32 R9, RZ, RZ, R17 ;  /* 0x000000ffff097224 */ /* 0x000fe400078e0011 */
[----:B------:R-:W-:Y:S01]  /*1a420*/  IMAD.MOV.U32 R62, RZ, RZ, R7 ;  /* 0x000000ffff3e7224 */ /* 0x000fe200078e0007 */
[----:B------:R-:W-:Y:S01]  /*1a430*/  STL.64 [R1+0x13e8], R48 ;  /* 0x0013e83001007387 */ /* 0x000fe20000100a00 */
[----:B------:R-:W-:-:S03]  /*1a440*/  IMAD.MOV.U32 R7, RZ, RZ, R21 ;  /* 0x000000ffff077224 */ /* 0x000fc600078e0015 */
[----:B------:R0:W-:Y:S01]  /*1a450*/  STL.64 [R1+0x12a8], R16 ;  /* 0x0012a81001007387 */ /* 0x0001e20000100a00 */
[----:B------:R-:W-:Y:S02]  /*1a460*/  IMAD.MOV.U32 R60, RZ, RZ, R30 ;  /* 0x000000ffff3c7224 */ /* 0x000fe400078e001e */
[----:B------:R-:W-:Y:S01]  /*1a470*/  IMAD.MOV.U32 R61, RZ, RZ, R18 ;  /* 0x000000ffff3d7224 */ /* 0x000fe200078e0012 */
[----:B------:R1:W-:Y:S01]  /*1a480*/  STL.64 [R1+0x58], R10 ;  /* 0x0000580a01007387 */ /* 0x0003e20000100a00 */
[----:B------:R-:W-:-:S03]  /*1a490*/  IMAD.MOV.U32 R63, RZ, RZ, R19 ;  /* 0x000000ffff3f7224 */ /* 0x000fc600078e0013 */
[----:B------:R1:W-:Y:S01]  /*1a4a0*/  STL.64 [R1+0x60], R8 ;  /* 0x0000600801007387 */ /* 0x0003e20000100a00 */
[----:B------:R-:W-:-:S03]  /*1a4b0*/  IMAD.MOV.U32 R65, RZ, RZ, R20 ;  /* 0x000000ffff417224 */ /* 0x000fc600078e0014 */
[----:B0-----:R-:W4:Y:S04]  /*1a4c0*/  LDL.LU R16, [R1+0xa0] ;  /* 0x0000a00001107983 */ /* 0x001f280000300800 */
[----:B------:R-:W4:Y:S04]  /*1a4d0*/  LDL.LU R15, [R1+0xa8] ;  /* 0x0000a800010f7983 */ /* 0x000f280000300800 */
[----:B------:R-:W4:Y:S01]  /*1a4e0*/  LDL.LU R14, [R1+0xb0] ;  /* 0x0000b000010e7983 */ /* 0x000f220000300800 */
[----:B------:R-:W-:Y:S02]  /*1a4f0*/  IMAD.MOV.U32 R64, RZ, RZ, R6 ;  /* 0x000000ffff407224 */ /* 0x000fe400078e0006 */
[----:B------:R-:W-:-:S05]  /*1a500*/  IMAD.MOV.U32 R6, RZ, RZ, R5 ;  /* 0x000000ffff067224 */ /* 0x000fca00078e0005 */
[----:B------:R0:W-:Y:S04]  /*1a510*/  STL.64 [R1+0x80], R6 ;  /* 0x0000800601007387 */ /* 0x0001e80000100a00 */
[----:B------:R-:W-:Y:S04]  /*1a520*/  STL.64 [R1+0x68], R60 ;  /* 0x0000683c01007387 */ /* 0x000fe80000100a00 */
[----:B------:R-:W-:Y:S04]  /*1a530*/  STL.64 [R1+0x1530], R60 ;  /* 0x0015303c01007387 */ /* 0x000fe80000100a00 */
[----:B------:R-:W-:Y:S04]  /*1a540*/  STL.64 [R1+0x70], R62 ;  /* 0x0000703e01007387 */ /* 0x000fe80000100a00 */
[----:B------:R-:W-:Y:S04]  /*1a550*/  STL.64 [R1+0x1538], R62 ;  /* 0x0015383e01007387 */ /* 0x000fe80000100a00 */
[----:B------:R-:W-:Y:S04]  /*1a560*/  STL.64 [R1+0x78], R64 ;  /* 0x0000784001007387 */ /* 0x000fe80000100a00 */
[----:B------:R-:W-:Y:S04]  /*1a570*/  STL.64 [R1+0x1540], R64 ;  /* 0x0015404001007387 */ /* 0x000fe80000100a00 */
[----:B------:R0:W-:Y:S04]  /*1a580*/  STL.64 [R1+0x12c8], R22 ;  /* 0x0012c81601007387 */ /* 0x0001e80000100a00 */
[----:B------:R-:W4:Y:S04]  /*1a590*/  LDL.LU R13, [R1+0xb8] ;  /* 0x0000b800010d7983 */ /* 0x000f280000300800 */
[----:B------:R-:W4:Y:S04]  /*1a5a0*/  LDL.LU R12, [R1+0x6c8] ;  /* 0x0006c800010c7983 */ /* 0x000f280000300800 */
[----:B-1----:R-:W4:Y:S04]  /*1a5b0*/  LDL.LU R11, [R1+0xc0] ;  /* 0x0000c000010b7983 */ /* 0x002f280000300800 */
[----:B------:R-:W4:Y:S04]  /*1a5c0*/  LDL.LU R10, [R1+0x71c] ;  /* 0x00071c00010a7983 */ /* 0x000f280000300800 */
[----:B------:R-:W4:Y:S04]  /*1a5d0*/  LDL.LU R9, [R1+0xc8] ;  /* 0x0000c80001097983 */ /* 0x000f280000300800 */
[----:B------:R-:W4:Y:S04]  /*1a5e0*/  LDL.LU R8, [R1+0x720] ;  /* 0x0007200001087983 */ /* 0x000f280000300800 */
[----:B0-----:R-:W4:Y:S04]  /*1a5f0*/  LDL.LU R7, [R1+0xd0] ;  /* 0x0000d00001077983 */ /* 0x001f280000300800 */
[----:B------:R-:W4:Y:S04]  /*1a600*/  LDL.LU R6, [R1+0x724] ;  /* 0x0007240001067983 */ /* 0x000f280000300800 */
[----:B------:R-:W4:Y:S01]  /*1a610*/  LDL.LU R5, [R1+0xd8] ;  /* 0x0000d80001057983 */ /* 0x000f220000300800 */
        /* <DEDUP_REMOVED lines=9> */
[----:B------:R-:W-:Y:S04]  /*1a6b0*/  STL.64 [R1+0x88], R66 ;  /* 0x0000884201007387 */ /* 0x000fe80000100a00 */
[----:B------:R-:W-:Y:S04]  /*1a6c0*/  STL.64 [R1+0x15e8], R66 ;  /* 0x0015e84201007387 */ /* 0x000fe80000100a00 */
[----:B------:R-:W-:Y:S04]  /*1a6d0*/  STL.64 [R1+0x90], R68 ;  /* 0x0000904401007387 */ /* 0x000fe80000100a00 */
[----:B------:R-:W-:Y:S01]  /*1a6e0*/  STL.64 [R1+0x15f0], R68 ;  /* 0x0015f04401007387 */ /* 0x000fe20000100a00 */
[----:B------:R-:W-:-:S03]  /*1a6f0*/  IMAD.MOV.U32 R73, RZ, RZ, R25 ;  /* 0x000000ffff497224 */ /* 0x000fc600078e0019 */
[----:B------:R-:W-:Y:S04]  /*1a700*/  STL.64 [R1+0x98], R70 ;  /* 0x0000984601007387 */ /* 0x000fe80000100a00 */
[----:B------:R-:W-:Y:S04]  /*1a710*/  STL.64 [R1+0x15f8], R70 ;  /* 0x0015f84601007387 */ /* 0x000fe80000100a00 */
[----:B------:R-:W4:Y:S04]  /*1a720*/  LDL.LU R21, [R1+0xe8] ;  /* 0x0000e80001157983 */ /* 0x000f280000300800 */
[----:B------:R-:W4:Y:S01]  /*1a730*/  LDL.LU R20, [R1+0x780] ;  /* 0x0007800001147983 */ /* 0x000f220000300800 */
[----:B------:R-:W-:-:S03]  /*1a740*/  IMAD.MOV.U32 R75, RZ, RZ, R26 ;  /* 0x000000ffff4b7224 */ /* 0x000fc600078e001a */
[----:B------:R-:W4:Y:S04]  /*1a750*/  LDL.LU R25, [R1+0xf0] ;  /* 0x0000f00001197983 */ /* 0x000f280000300800 */
[----:B------:R-:W4:Y:S01]  /*1a760*/  LDL.LU R24, [R1+0x784] ;  /* 0x0007840001187983 */ /* 0x000f220000300800 */
[----:B------:R-:W-:-:S03]  /*1a770*/  IMAD.MOV.U32 R77, RZ, RZ, R27 ;  /* 0x000000ffff4d7224 */ /* 0x000fc600078e001b */
[----:B------:R-:W4:Y:S04]  /*1a780*/  LDL.LU R23, [R1+0xf8] ;  /* 0x0000f80001177983 */ /* 0x000f280000300800 */
[----:B------:R-:W4:Y:S04]  /*1a790*/  LDL.LU R22, [R1+0x788] ;  /* 0x0007880001167983 */ /* 0x000f280000300800 */
[----:B------:R-:W4:Y:S01]  /*1a7a0*/  LDL.LU R17, [R1+0x100] ;  /* 0x0001000001117983 */ /* 0x000f220000300800 */
[----:B------:R-:W-:-:S03]  /*1a7b0*/  IMAD.MOV.U32 R72, RZ, RZ, R16 ;  /* 0x000000ffff487224 */ /* 0x000fc600078e0010 */
[----:B------:R-:W4:Y:S01]  /*1a7c0*/  LDL.LU R16, [R1+0xbe0] ;  /* 0x000be00001107983 */ /* 0x000f220000300800 */
[----:B------:R-:W-:-:S03]  /*1a7d0*/  IMAD.MOV.U32 R74, RZ, RZ, R15 ;  /* 0x000000ffff4a7224 */ /* 0x000fc600078e000f */
[----:B------:R-:W-:Y:S01]  /*1a7e0*/  STL.64 [R1+0xa0], R72 ;  /* 0x0000a04801007387 */ /* 0x000fe20000100a00 */
[----:B------:R-:W-:-:S03]  /*1a7f0*/  IMAD.MOV.U32 R76, RZ, RZ, R14 ;  /* 0x000000ffff4c7224 */ /* 0x000fc600078e000e */
[----:B------:R-:W-:Y:S04]  /*1a800*/  STL.64 [R1+0x1600], R72 ;  /* 0x0016004801007387 */ /* 0x000fe80000100a00 */
[----:B------:R-:W-:Y:S04]  /*1a810*/  STL.64 [R1+0xa8], R74 ;  /* 0x0000a84a01007387 */ /* 0x000fe80000100a00 */
[----:B------:R0:W-:Y:S04]  /*1a820*/  STL.64 [R1+0x16a0], R74 ;  /* 0x0016a04a01007387 */ /* 0x0001e80000100a00 */
[----:B------:R-:W-:Y:S04]  /*1a830*/  STL.64 [R1+0xb0], R76 ;  /* 0x0000b04c01007387 */ /* 0x000fe80000100a00 */
[----:B------:R-:W-:Y:S04]  /*1a840*/  STL [R1+0x16b8], R76 ;  /* 0x0016b84c01007387 */ /* 0x000fe80000100800 */
[----:B------:R-:W-:Y:S01]  /*1a850*/  STL [R1+0x16a8], R77 ;  /* 0x0016a84d01007387 */ /* 0x000fe20000100800 */
[----:B------:R-:W-:-:S02]  /*1a860*/  IMAD.MOV.U32 R81, RZ, RZ, R13 ;  /* 0x000000ffff517224 */ /* 0x000fc400078e000d */
[----:B------:R-:W-:Y:S02]  /*1a870*/  IMAD.MOV.U32 R80, RZ, RZ, R12 ;  /* 0x000000ffff507224 */ /* 0x000fe400078e000c */
[----:B0-----:R-:W-:-:S03]  /*1a880*/  IMAD.MOV.U32 R75, RZ, RZ, R11 ;  /* 0x000000ffff4b7224 */ /* 0x001fc600078e000b */
[----:B------:R-:W-:Y:S01]  /*1a890*/  STL.64 [R1+0xb8], R80 ;  /* 0x0000b85001007387 */ /* 0x000fe20000100a00 */
[----:B------:R-:W-:-:S03]  /*1a8a0*/  IMAD.MOV.U32 R74, RZ, RZ, R10 ;  /* 0x000000ffff4a7224 */ /* 0x000fc600078e000a */
[----:B------:R-:W-:Y:S04]  /*1a8b0*/  STL.64 [R1+0x16b0], R80 ;  /* 0x0016b05001007387 */ /* 0x000fe80000100a00 */
[----:B------:R-:W-:Y:S04]  /*1a8c0*/  STL.64 [R1+0xc0], R74 ;  /* 0x0000c04a01007387 */ /* 0x000fe80000100a00 */
[----:B------:R-:W-:Y:S01]  /*1a8d0*/  STL.64 [R1+0x16c0], R74 ;  /* 0x0016c04a01007387 */ /* 0x000fe20000100a00 */
[----:B------:R-:W-:-:S03]  /*1a8e0*/  IMAD.MOV.U32 R13, RZ, RZ, R7 ;  /* 0x000000ffff0d7224 */ /* 0x000fc600078e0007 */
[----:B------:R-:W4:Y:S01]  /*1a8f0*/  LDL.LU R11, [R1+0x108] ;  /* 0x00010800010b7983 */ /* 0x000f220000300800 */
[----:B------:R-:W-:-:S03]  /*1a900*/  IMAD.MOV.U32 R12, RZ, RZ, R6 ;  /* 0x000000ffff0c7224 */ /* 0x000fc600078e0006 */
[----:B------:R-:W4:Y:S04]  /*1a910*/  LDL.LU R10, [R1+0xbe4] ;  /* 0x000be400010a7983 */ /* 0x000f280000300800 */
[----:B------:R-:W4:Y:S04]  /*1a920*/  LDL.LU R7, [R1+0x110] ;  /* 0x0001100001077983 */ /* 0x000f280000300800 */
[----:B------:R-:W4:Y:S01]  /*1a930*/  LDL.LU R6, [R1+0xbe8] ;  /* 0x000be80001067983 */ /* 0x000f220000300800 */
[----:B------:R-:W-:-:S03]  /*1a940*/  IMAD.MOV.U32 R15, RZ, RZ, R5 ;  /* 0x000000ffff0f7224 */ /* 0x000fc600078e0005 */
[----:B------:R-:W4:Y:S01]  /*1a950*/  LDL.LU R5, [R1+0x118] ;  /* 0x0001180001057983 */ /* 0x000f220000300800 */
[----:B--2---:R-:W-:-:S03]  /*1a960*/  IMAD.MOV.U32 R14, RZ, RZ, R3 ;  /* 0x000000ffff0e7224 */ /* 0x004fc600078e0003 */
[----:B------:R-:W2:Y:S01]  /*1a970*/  LDL.LU R3, [R1+0xbec] ;  /* 0x000bec0001037983 */ /* 0x000ea20000300800 */
[----:B---3--:R-:W-:-:S03]  /*1a980*/  IMAD.MOV.U32 R19, RZ, RZ, R2 ;  /* 0x000000ffff137224 */ /* 0x008fc600078e0002 */
[----:B------:R-:W3:Y:S01]  /*1a990*/  LDL.LU R2, [R1+0x120] ;  /* 0x0001200001027983 */ /* 0x000ee20000300800 */
[----:B----4-:R-:W-:-:S03]  /*1a9a0*/  IMAD.MOV.U32 R18, RZ, RZ, R0 ;  /* 0x000000ffff127224 */ /* 0x010fc600078e0000 */
[----:B------:R-:W4:Y:S04]  /*1a9b0*/  LDL.LU R0, [R1+0xbf0] ;  /* 0x000bf00001007983 */ /* 0x000f280000300800 */
[----:B------:R-:W-:Y:S04]  /*1a9c0*/  STL.64 [R1+0xc8], R8 ;  /* 0x0000c80801007387 */ /* 0x000fe80000100a00 */
[----:B------:R-:W-:Y:S04]  /*1a9d0*/  STL.64 [R1+0x12d8], R8 ;  /* 0x0012d80801007387 */ /* 0x000fe80000100a00 */
[----:B------:R-:W-:Y:S04]  /*1a9e0*/  STL.64 [R1+0xd0], R12 ;  /* 0x0000d00c01007387 */ /* 0x000fe80000100a00 */
[----:B------:R-:W-:Y:S04]  /*1a9f0*/  STL [R1+0x12e0], R13 ;  /* 0x0012e00d01007387 */ /* 0x000fe80000100800 */
[----:B------:R-:W-:Y:S04]  /*1aa00*/  STL.64 [R1+0x12f8], R12 ;  /* 0x0012f80c01007387 */ /* 0x000fe80000100a00 */
[----:B------:R-:W-:Y:S04]  /*1aa10*/  STL.64 [R1+0xd8], R14 ;  /* 0x0000d80e01007387 */ /* 0x000fe80000100a00 */
[----:B------:R-:W-:Y:S04]  /*1aa20*/  STL.64 [R1+0x12e8], R14 ;  /* 0x0012e80e01007387 */ /* 0x000fe80000100a00 */
[----:B------:R-:W-:Y:S04]  /*1aa30*/  STL.64 [R1+0xe0], R18 ;  /* 0x0000e01201007387 */ /* 0x000fe80000100a00 */
[----:B------:R0:W-:Y:S04]  /*1aa40*/  STL.64 [R1+0x1308], R18 ;  /* 0x0013081201007387 */ /* 0x0001e80000100a00 */
[----:B0-----:R-:W4:Y:S01]  /*1aa50*/  LDL.LU R19, [R1+0x128] ;  /* 0x0001280001137983 */ /* 0x001f220000300800 */
[----:B------:R-:W-:-:S03]  /*1aa60*/  IMAD.MOV.U32 R31, RZ, RZ, R17 ;  /* 0x000000ffff1f7224 */ /* 0x000fc600078e0011 */
[----:B------:R-:W4:Y:S04]  /*1aa70*/  LDL.LU R18, [R1+0xbf4] ;  /* 0x000bf40001127983 */ /* 0x000f280000300800 */
[----:B------:R-:W4:Y:S01]  /*1aa80*/  LDL.LU R17, [R1+0x130] ;  /* 0x0001300001117983 */ /* 0x000f220000300800 */
[----:B------:R-:W-:Y:S02]  /*1aa90*/  IMAD.MOV.U32 R26, RZ, RZ, R22 ;  /* 0x000000ffff1a7224 */ /* 0x000fe400078e0016 */
[----:B------:R-:W-:Y:S02]  /*1aaa0*/  IMAD.MOV.U32 R27, RZ, RZ, R23 ;  /* 0x000000ffff1b7224 */ /* 0x000fe400078e0017 */
[----:B------:R-:W-:Y:S02]  /*1aab0*/  IMAD.MOV.U32 R30, RZ, RZ, R16 ;  /* 0x000000ffff1e7224 */ /* 0x000fe400078e0010 */
[----:B------:R-:W4:Y:S04]  /*1aac0*/  LDL.LU R16, [R1+0xbf8] ;  /* 0x000bf80001107983 */ /* 0x000f280000300800 */
[----:B------:R-:W4:Y:S04]  /*1aad0*/  LDL.LU R15, [R1+0x138] ;  /* 0x00013800010f7983 */ /* 0x000f280000300800 */
[----:B------:R-:W4:Y:S04]  /*1aae0*/  LDL.LU R14, [R1+0xbfc] ;  /* 0x000bfc00010e7983 */ /* 0x000f280000300800 */
[----:B------:R-:W4:Y:S04]  /*1aaf0*/  LDL.LU R13, [R1+0x140] ;  /* 0x00014000010d7983 */ /* 0x000f280000300800 */
        /* <DEDUP_REMOVED lines=9> */
[----:B------:R-:W-:Y:S01]  /*1ab90*/  STL.64 [R1+0x1348], R30 ;  /* 0x0013481e01007387 */ /* 0x000fe20000100a00 */
[----:B------:R-:W-:-:S03]  /*1aba0*/  IMAD.MOV.U32 R37, RZ, RZ, R7 ;  /* 0x000000ffff257224 */ /* 0x000fc600078e0007 */
[----:B------:R-:W4:Y:S01]  /*1abb0*/  LDL.LU R7, [R1+0x148] ;  /* 0x0001480001077983 */ /* 0x000f220000300800 */
[----:B------:R-:W-:-:S03]  /*1abc0*/  IMAD.MOV.U32 R36, RZ, RZ, R6 ;  /* 0x000000ffff247224 */ /* 0x000fc600078e0006 */
[----:B------:R-:W4:Y:S01]  /*1abd0*/  LDL.LU R6, [R1+0xc04] ;  /* 0x000c040001067983 */ /* 0x000f220000300800 */
[----:B------:R-:W-:Y:S02]  /*1abe0*/  IMAD.MOV.U32 R35, RZ, RZ, R11 ;  /* 0x000000ffff237224 */ /* 0x000fe400078e000b */
[----:B------:R-:W-:Y:S01]  /*1abf0*/  IMAD.MOV.U32 R34, RZ, RZ, R10 ;  /* 0x000000ffff227224 */ /* 0x000fe200078e000a */
[----:B------:R-:W4:Y:S01]  /*1ac00*/  LDL.LU R11, [R1+0x150] ;  /* 0x00015000010b7983 */ /* 0x000f220000300800 */
[----:B------:R-:W-:-:S03]  /*1ac10*/  IMAD.MOV.U32 R39, RZ, RZ, R5 ;  /* 0x000000ffff277224 */ /* 0x000fc600078e0005 */
[----:B------:R-:W4:Y:S04]  /*1ac20*/  LDL.LU R10, [R1+0xc08] ;  /* 0x000c0800010a7983 */ /* 0x000f280000300800 */
[----:B------:R-:W4:Y:S04]  /*1ac30*/  LDL.LU R9, [R1+0x158] ;  /* 0x0001580001097983 */ /* 0x000f280000300800 */
[----:B------:R-:W4:Y:S04]  /*1ac40*/  LDL.LU R8, [R1+0xc0c] ;  /* 0x000c0c0001087983 */ /* 0x000f280000300800 */
        /* <DEDUP_REMOVED lines=19> */
[----:B------:R-:W-:-:S03]  /*1ad80*/  IMAD.MOV.U32 R45, RZ, RZ, R17 ;  /* 0x000000ffff2d7224 */ /* 0x000fc600078e0011 */
[----:B------:R-:W4:Y:S01]  /*1ad90*/  LDL.LU R17, [R1+0x178] ;  /* 0x0001780001117983 */ /* 0x000f220000300800 */
[----:B------:R-:W-:-:S03]  /*1ada0*/  IMAD.MOV.U32 R44, RZ, RZ, R16 ;  /* 0x000000ffff2c7224 */ /* 0x000fc600078e0010 */
[----:B------:R-:W4:Y:S01]  /*1adb0*/  LDL.LU R16, [R1+0xc1c] ;  /* 0x000c1c0001107983 */ /* 0x000f220000300800 */
        /* <DEDUP_REMOVED lines=9> */
[----:B------:R-:W-:Y:S04]  /*1ae50*/  STL.64 [R1+0x1420], R46 ;  /* 0x0014202e01007387 */ /* 0x000fe80000100a00 */
[----:B------:R-:W-:Y:S04]  /*1ae60*/  STL.64 [R1+0x140], R48 ;  /* 0x0001403001007387 */ /* 0x000fe80000100a00 */
[----:B------:R-:W-:Y:S04]  /*1ae70*/  STL.64 [R1+0x1428], R48 ;  /* 0x0014283001007387 */ /* 0x000fe80000100a00 */
[----:B------:R-:W4:Y:S04]  /*1ae80*/  LDL.LU R15, [R1+0x180] ;  /* 0x00018000010f7983 */ /* 0x000f280000300800 */
[----:B------:R-:W4:Y:S04]  /*1ae90*/  LDL.LU R14, [R1+0xc20] ;  /* 0x000c2000010e7983 */ /* 0x000f280000300800 */
[----:B------:R0:W-:Y:S04]  /*1aea0*/  STL.64 [R1+0x148], R6 ;  /* 0x0001480601007387 */ /* 0x0001e80000100a00 */
[----:B------:R-:W4:Y:S04]  /*1aeb0*/  LDL.LU R13, [R1+0x188] ;  /* 0x00018800010d7983 */ /* 0x000f280000300800 */
[----:B------:R-:W4:Y:S04]  /*1aec0*/  LDL.LU R12, [R1+0xc24] ;  /* 0x000c2400010c7983 */ /* 0x000f280000300800 */
[----:B0-----:R-:W4:Y:S04]  /*1aed0*/  LDL.LU R7, [R1+0x190] ;  /* 0x0001900001077983 */ /* 0x001f280000300800 */
[----:B------:R-:W4:Y:S01]  /*1aee0*/  LDL.LU R6, [R1+0xc28] ;  /* 0x000c280001067983 */ /* 0x000f220000300800 */
[----:B------:R-:W-:-:S02]  /*1aef0*/  IMAD.MOV.U32 R56, RZ, RZ, R10 ;  /* 0x000000ffff387224 */ /* 0x000fc400078e000a */
[----:B------:R-:W-:Y:S02]  /*1af00*/  IMAD.MOV.U32 R57, RZ, RZ, R11 ;  /* 0x000000ffff397224 */ /* 0x000fe400078e000b */
[----:B------:R-:W-:Y:S02]  /*1af10*/  IMAD.MOV.U32 R10, RZ, RZ, R8 ;  /* 0x000000ffff0a7224 */ /* 0x000fe400078e0008 */
[----:B------:R-:W-:Y:S02]  /*1af20*/  IMAD.MOV.U32 R11, RZ, RZ, R9 ;  /* 0x000000ffff0b7224 */ /* 0x000fe400078e0009 */
[----:B------:R-:W-:-:S03]  /*1af30*/  IMAD.MOV.U32 R9, RZ, RZ, R5 ;  /* 0x000000ffff097224 */ /* 0x000fc600078e0005 */
[----:B------:R0:W-:Y:S04]  /*1af40*/  STL.64 [R1+0x158], R10 ;  /* 0x0001580a01007387 */ /* 0x0001e80000100a00 */
[----:B0-----:R-:W4:Y:S01]  /*1af50*/  LDL.LU R11, [R1+0x198] ;  /* 0x00019800010b7983 */ /* 0x001f220000300800 */
[----:B--2---:R-:W-:-:S05]  /*1af60*/  IMAD.MOV.U32 R8, RZ, RZ, R3 ;  /* 0x000000ffff087224 */ /* 0x004fca00078e0003 */
[----:B------:R0:W-:Y:S04]  /*1af70*/  STL.64 [R1+0x160], R8 ;  /* 0x0001600801007387 */ /* 0x0001e80000100a00 */
[----:B------:R-:W2:Y:S01]  /*1af80*/  LDL.LU R10, [R1+0xc2c] ;  /* 0x000c2c00010a7983 */ /* 0x000ea20000300800 */
[----:B---3--:R-:W-:Y:S02]  /*1af90*/  IMAD.MOV.U32 R3, RZ, RZ, R2 ;  /* 0x000000ffff037224 */ /* 0x008fe400078e0002 */
[----:B----4-:R-:W-:-:S05]  /*1afa0*/  IMAD.MOV.U32 R2, RZ, RZ, R0 ;  /* 0x000000ffff027224 */ /* 0x010fca00078e0000 */
[----:B------:R1:W-:Y:S04]  /*1afb0*/  STL.64 [R1+0x168], R2 ;  /* 0x0001680201007387 */ /* 0x0003e80000100a00 */
[----:B0-----:R-:W3:Y:S04]  /*1afc0*/  LDL.LU R9, [R1+0x1a0] ;  /* 0x0001a00001097983 */ /* 0x001ee80000300800 */
[----:B------:R-:W4:Y:S04]  /*1afd0*/  LDL.LU R8, [R1+0xc30] ;  /* 0x000c300001087983 */ /* 0x000f280000300800 */
[----:B------:R-:W4:Y:S04]  /*1afe0*/  LDL.LU R5, [R1+0x1a8] ;  /* 0x0001a80001057983 */ /* 0x000f280000300800 */
[----:B-1----:R-:W4:Y:S04]  /*1aff0*/  LDL.LU R3, [R1+0xc34] ;  /* 0x000c340001037983 */ /* 0x002f280000300800 */
[----:B------:R-:W4:Y:S04]  /*1b000*/  LDL.LU R2, [R1+0x1b0] ;  /* 0x0001b00001027983 */ /* 0x000f280000300800 */
[----:B------:R-:W4:Y:S04]  /*1b010*/  LDL.LU R0, [R1+0xc38] ;  /* 0x000c380001007983 */ /* 0x000f280000300800 */
[----:B------:R-:W-:Y:S04]  /*1b020*/  STL.64 [R1+0x150], R56 ;  /* 0x0001503801007387 */ /* 0x000fe80000100a00 */
[----:B------:R-:W-:Y:S04]  /*1b030*/  STL.64 [R1+0x1488], R56 ;  /* 0x0014883801007387 */ /* 0x000fe80000100a00 */
[----:B------:R0:W-:Y:S04]  /*1b040*/  STL.64 [R1+0x170], R18 ;  /* 0x0001701201007387 */ /* 0x0001e80000100a00 */
[----:B------:R-:W4:Y:S01]  /*1b050*/  LDL.LU R21, [R1+0x1b8] ;  /* 0x0001b80001157983 */ /* 0x000f220000300800 */
[----:B------:R-:W-:-:S02]  /*1b060*/  IMAD.MOV.U32 R61, RZ, RZ, R17 ;  /* 0x000000ffff3d7224 */ /* 0x000fc400078e0011 */
[----:B------:R-:W-:Y:S02]  /*1b070*/  IMAD.MOV.U32 R60, RZ, RZ, R16 ;  /* 0x000000ffff3c7224 */ /* 0x000fe400078e0010 */
[----:B------:R-:W-:Y:S02]  /*1b080*/  IMAD.MOV.U32 R63, RZ, RZ, R15 ;  /* 0x000000ffff3f7224 */ /* 0x000fe400078e000f */
[----:B------:R-:W-:Y:S01]  /*1b090*/  IMAD.MOV.U32 R62, RZ, RZ, R14 ;  /* 0x000000ffff3e7224 */ /* 0x000fe200078e000e */
[----:B------:R1:W-:Y:S04]  /*1b0a0*/  STL.64 [R1+0x188], R12 ;  /* 0x0001880c01007387 */ /* 0x0003e80000100a00 */
[----:B------:R-:W4:Y:S04]  /*1b0b0*/  LDL.LU R20, [R1+0xc3c] ;  /* 0x000c3c0001147983 */ /* 0x000f280000300800 */
[----:B0-----:R-:W4:Y:S01]  /*1b0c0*/  LDL.LU R19, [R1+0x1c0] ;  /* 0x0001c00001137983 */ /* 0x001f220000300800 */
[----:B------:R-:W-:-:S03]  /*1b0d0*/  IMAD.MOV.U32 R67, RZ, RZ, R7 ;  /* 0x000000ffff437224 */ /* 0x000fc600078e0007 */
[----:B------:R-:W4:Y:S01]  /*1b0e0*/  LDL.LU R18, [R1+0xc40] ;  /* 0x000c400001127983 */ /* 0x000f220000300800 */
[----:B------:R-:W-:-:S03]  /*1b0f0*/  IMAD.MOV.U32 R66, RZ, RZ, R6 ;  /* 0x000000ffff427224 */ /* 0x000fc600078e0006 */
[----:B------:R-:W4:Y:S04]  /*1b100*/  LDL.LU R17, [R1+0x1c8] ;  /* 0x0001c80001117983 */ /* 0x000f280000300800 */
[----:B------:R-:W4:Y:S04]  /*1b110*/  LDL.LU R16, [R1+0xc44] ;  /* 0x000c440001107983 */ /* 0x000f280000300800 */
[----:B------:R-:W4:Y:S04]  /*1b120*/  LDL.LU R7, [R1+0x1d0] ;  /* 0x0001d00001077983 */ /* 0x000f280000300800 */
[----:B------:R-:W4:Y:S04]  /*1b130*/  LDL.LU R6, [R1+0xc48] ;  /* 0x000c480001067983 */ /* 0x000f280000300800 */
[----:B------:R-:W4:Y:S04]  /*1b140*/  LDL.LU R15, [R1+0x1d8] ;  /* 0x0001d800010f7983 */ /* 0x000f280000300800 */
[----:B------:R-:W4:Y:S04]  /*1b150*/  LDL.LU R14, [R1+0xc4c] ;  /* 0x000c4c00010e7983 */ /* 0x000f280000300800 */
[----:B-1----:R-:W4:Y:S04]  /*1b160*/  LDL.LU R13, [R1+0x1e0] ;  /* 0x0001e000010d7983 */ /* 0x002f280000300800 */
[----:B------:R-:W4:Y:S04]  /*1b170*/  LDL.LU R12, [R1+0xc50] ;  /* 0x000c5000010c7983 */ /* 0x000f280000300800 */
[----:B------:R-:W-:Y:S04]  /*1b180*/  STL.64 [R1+0x178], R60 ;  /* 0x0001783c01007387 */ /* 0x000fe80000100a00 */
[----:B------:R-:W-:Y:S01]  /*1b190*/  STL.64 [R1+0x1550], R60 ;  /* 0x0015503c01007387 */ /* 0x000fe20000100a00 */
[----:B------:R-:W-:-:S03]  /*1b1a0*/  IMAD.MOV.U32 R69, RZ, RZ, R11 ;  /* 0x000000ffff457224 */ /* 0x000fc600078e000b */
[----:B------:R-:W-:Y:S04]  /*1b1b0*/  STL.64 [R1+0x180], R62 ;  /* 0x0001803e01007387 */ /* 0x000fe80000100a00 */
[----:B------:R-:W-:Y:S04]  /*1b1c0*/  STL.64 [R1+0x190], R66 ;  /* 0x0001904201007387 */ /* 0x000fe80000100a00 */
[----:B------:R-:W-:Y:S04]  /*1b1d0*/  STL.64 [R1+0x1608], R66 ;  /* 0x0016084201007387 */ /* 0x000fe80000100a00 */
[----:B------:R-:W-:Y:S04]  /*1b1e0*/  STL.64 [R1+0x1558], R62 ;  /* 0x0015583e01007387 */ /* 0x000fe80000100a00 */
[----:B------:R-:W4:Y:S01]  /*1b1f0*/  LDL.LU R11, [R1+0x1e8] ;  /* 0x0001e800010b7983 */ /* 0x000f220000300800 */
[----:B--2---:R-:W-:-:S03]  /*1b200*/  IMAD.MOV.U32 R68, RZ, RZ, R10 ;  /* 0x000000ffff447224 */ /* 0x004fc600078e000a */
[----:B------:R-:W2:Y:S01]  /*1b210*/  LDL.LU R10, [R1+0xc54] ;  /* 0x000c5400010a7983 */ /* 0x000ea20000300800 */
[----:B---3--:R-:W-:-:S03]  /*1b220*/  IMAD.MOV.U32 R71, RZ, RZ, R9 ;  /* 0x000000ffff477224 */ /* 0x008fc600078e0009 */
[----:B------:R-:W3:Y:S01]  /*1b230*/  LDL.LU R9, [R1+0x1f0] ;  /* 0x0001f00001097983 */ /* 0x000ee20000300800 */
[----:B----4-:R-:W-:-:S03]  /*1b240*/  IMAD.MOV.U32 R70, RZ, RZ, R8 ;  /* 0x000000ffff467224 */ /* 0x010fc600078e0008 */
[----:B------:R-:W4:Y:S01]  /*1b250*/  LDL.LU R8, [R1+0xc58] ;  /* 0x000c580001087983 */ /* 0x000f220000300800 */
[----:B------:R-:W-:-:S03]  /*1b260*/  IMAD.MOV.U32 R81, RZ, RZ, R5 ;  /* 0x000000ffff517224 */ /* 0x000fc600078e0005 */
[----:B------:R-:W2:Y:S01]  /*1b270*/  LDL.LU R5, [R1+0x1f8] ;  /* 0x0001f80001057983 */ /* 0x000ea20000300800 */
[----:B------:R-:W-:-:S03]  /*1b280*/  IMAD.MOV.U32 R80, RZ, RZ, R3 ;  /* 0x000000ffff507224 */ /* 0x000fc600078e0003 */
[----:B------:R-:W2:Y:S01]  /*1b290*/  LDL.LU R3, [R1+0xc5c] ;  /* 0x000c5c0001037983 */ /* 0x000ea20000300800 */
[----:B------:R-:W-:-:S03]  /*1b2a0*/  IMAD.MOV.U32 R75, RZ, RZ, R2 ;  /* 0x000000ffff4b7224 */ /* 0x000fc600078e0002 */
[----:B------:R-:W2:Y:S01]  /*1b2b0*/  LDL.LU R2, [R1+0x200] ;  /* 0x0002000001027983 */ /* 0x000ea20000300800 */
[----:B------:R-:W-:-:S03]  /*1b2c0*/  IMAD.MOV.U32 R74, RZ, RZ, R0 ;  /* 0x000000ffff4a7224 */ /* 0x000fc600078e0000 */
[----:B------:R-:W2:Y:S04]  /*1b2d0*/  LDL.LU R0, [R1+0xc60] ;  /* 0x000c600001007983 */ /* 0x000ea80000300800 */
[----:B------:R-:W-:Y:S04]  /*1b2e0*/  STL.64 [R1+0x198], R68 ;  /* 0x0001984401007387 */ /* 0x000fe80000100a00 */
[----:B------:R-:W-:Y:S04]  /*1b2f0*/  STL.64 [R1+0x1610], R68 ;  /* 0x0016104401007387 */ /* 0x000fe80000100a00 */
[----:B------:R-:W-:Y:S04]  /*1b300*/  STL.64 [R1+0x1a8], R80 ;  /* 0x0001a85001007387 */ /* 0x000fe80000100a00 */
[----:B------:R0:W-:Y:S04]  /*1b310*/  STL.64 [R1+0x16c8], R80 ;  /* 0x0016c85001007387 */ /* 0x0001e80000100a00 */
[----:B------:R-:W-:Y:S04]  /*1b320*/  STL.64 [R1+0x1b0], R74 ;  /* 0x0001b04a01007387 */ /* 0x000fe80000100a00 */
[----:B------:R-:W-:Y:S01]  /*1b330*/  STL [R1+0x16e0], R74 ;  /* 0x0016e04a01007387 */ /* 0x000fe20000100800 */
[----:B0-----:R-:W-:-:S03]  /*1b340*/  IMAD.MOV.U32 R81, RZ, RZ, R21 ;  /* 0x000000ffff517224 */ /* 0x001fc600078e0015 */
[----:B------:R-:W-:Y:S04]  /*1b350*/  STL [R1+0x16d0], R75 ;  /* 0x0016d04b01007387 */ /* 0x000fe80000100800 */
[----:B------:R-:W-:Y:S04]  /*1b360*/  STL.64 [R1+0x1a0], R70 ;  /* 0x0001a04601007387 */ /* 0x000fe80000100a00 */
[----:B------:R-:W-:Y:S01]  /*1b370*/  STL.64 [R1+0x1618], R70 ;  /* 0x0016184601007387 */ /* 0x000fe20000100a00 */
[----:B------:R-:W-:-:S03]  /*1b380*/  IMAD.MOV.U32 R80, RZ, RZ, R20 ;  /* 0x000000ffff507224 */ /* 0x000fc600078e0014 */
[----:B------:R0:W-:Y:S04]  /*1b390*/  STL.64 [R1+0x1c0], R18 ;  /* 0x0001c01201007387 */ /* 0x0001e80000100a00 */
[----:B------:R-:W-:Y:S04]  /*1b3a0*/  STL.64 [R1+0x1b8], R80 ;  /* 0x0001b85001007387 */ /* 0x000fe80000100a00 */
[----:B------:R-:W-:Y:S04]  /*1b3b0*/  STL.64 [R1+0x16d8], R80 ;  /* 0x0016d85001007387 */ /* 0x000fe80000100a00 */
[----:B------:R-:W2:Y:S01]  /*1b3c0*/  LDL.LU R31, [R1+0x208] ;  /* 0x00020800011f7983 */ /* 0x000ea20000300800 */
[----:B------:R-:W-:-:S03]  /*1b3d0*/  IMAD.MOV.U32 R33, RZ, RZ, R17 ;  /* 0x000000ffff217224 */ /* 0x000fc600078e0011 */
[----:B------:R-:W2:Y:S01]  /*1b3e0*/  LDL.LU R30, [R1+0xc64] ;  /* 0x000c6400011e7983 */ /* 0x000ea20000300800 */
[----:B------:R-:W-:-:S03]  /*1b3f0*/  IMAD.MOV.U32 R32, RZ, RZ, R16 ;  /* 0x000000ffff207224 */ /* 0x000fc600078e0010 */
[----:B------:R-:W2:Y:S04]  /*1b400*/  LDL.LU R27, [R1+0x210] ;  /* 0x00021000011b7983 */ /* 0x000ea80000300800 */
[----:B------:R-:W2:Y:S04]  /*1b410*/  LDL.LU R26, [R1+0xc68] ;  /* 0x000c6800011a7983 */ /* 0x000ea80000300800 */
[----:B------:R-:W2:Y:S01]  /*1b420*/  LDL.LU R25, [R1+0x218] ;  /* 0x0002180001197983 */ /* 0x000ea20000300800 */
[----:B------:R-:W-:-:S03]  /*1b430*/  IMAD.MOV.U32 R17, RZ, RZ, R13 ;  /* 0x000000ffff117224 */ /* 0x000fc600078e000d */
[----:B------:R-:W2:Y:S01]  /*1b440*/  LDL.LU R24, [R1+0xc6c] ;  /* 0x000c6c0001187983 */ /* 0x000ea20000300800 */
[----:B------:R-:W-:-:S03]  /*1b450*/  IMAD.MOV.U32 R16, RZ, RZ, R12 ;  /* 0x000000ffff107224 */ /* 0x000fc600078e000c */
[----:B------:R-:W2:Y:S04]  /*1b460*/  LDL.LU R13, [R1+0x220] ;  /* 0x00022000010d7983 */ /* 0x000ea80000300800 */
[----:B------:R-:W2:Y:S01]  /*1b470*/  LDL.LU R12, [R1+0xc70] ;  /* 0x000c7000010c7983 */ /* 0x000ea20000300800 */
[----:B------:R-:W-:Y:S02]  /*1b480*/  IMAD.MOV.U32 R28, RZ, RZ, R14 ;  /* 0x000000ffff1c7224 */ /* 0x000fe400078e000e */
[----:B------:R-:W-:Y:S01]  /*1b490*/  IMAD.MOV.U32 R29, RZ, RZ, R15 ;  /* 0x000000ffff1d7224 */ /* 0x000fe200078e000f */
        /* <DEDUP_REMOVED lines=9> */
[----:B------:R-:W2:Y:S04]  /*1b530*/  LDL.LU R21, [R1+0x228] ;  /* 0x0002280001157983 */ /* 0x000ea80000300800 */
[----:B------:R-:W2:Y:S04]  /*1b540*/  LDL.LU R20, [R1+0xc74] ;  /* 0x000c740001147983 */ /* 0x000ea80000300800 */
[----:B0-----:R-:W2:Y:S04]  /*1b550*/  LDL.LU R19, [R1+0x230] ;  /* 0x0002300001137983 */ /* 0x001ea80000300800 */
[----:B------:R-:W2:Y:S01]  /*1b560*/  LDL.LU R18, [R1+0xc78] ;  /* 0x000c780001127983 */ /* 0x000ea20000300800 */
[----:B---3--:R-:W-:-:S02]  /*1b570*/  IMAD.MOV.U32 R23, RZ, RZ, R9 ;  /* 0x000000ffff177224 */ /* 0x008fc400078e0009 */
[----:B----4-:R-:W-:Y:S02]  /*1b580*/  IMAD.MOV.U32 R22, RZ, RZ, R8 ;  /* 0x000000ffff167224 */ /* 0x010fe400078e0008 */
[----:B--2---:R-:W-:Y:S02]  /*1b590*/  IMAD.MOV.U32 R9, RZ, RZ, R5 ;  /* 0x000000ffff097224 */ /* 0x004fe400078e0005 */
[----:B------:R-:W2:Y:S01]  /*1b5a0*/  LDL.LU R5, [R1+0x238] ;  /* 0x0002380001057983 */ /* 0x000ea20000300800 */
[----:B------:R-:W-:-:S03]  /*1b5b0*/  IMAD.MOV.U32 R8, RZ, RZ, R3 ;  /* 0x000000ffff087224 */ /* 0x000fc600078e0003 */
[----:B------:R-:W3:Y:S01]  /*1b5c0*/  LDL.LU R3, [R1+0xc7c] ;  /* 0x000c7c0001037983 */ /* 0x000ee20000300800 */
[----:B------:R-:W-:-:S03]  /*1b5d0*/  IMAD.MOV.U32 R15, RZ, RZ, R2 ;  /* 0x000000ffff0f7224 */ /* 0x000fc600078e0002 */
[----:B------:R-:W4:Y:S01]  /*1b5e0*/  LDL.LU R2, [R1+0x240] ;  /* 0x0002400001027983 */ /* 0x000f220000300800 */
[----:B------:R-:W-:-:S03]  /*1b5f0*/  IMAD.MOV.U32 R14, RZ, RZ, R0 ;  /* 0x000000ffff0e7224 */ /* 0x000fc600078e0000 */
        /* <DEDUP_REMOVED lines=8> */
[----:B------:R0:W-:Y:S04]  /*1b680*/  STL.64 [R1+0x1490], R14 ;  /* 0x0014900e01007387 */ /* 0x0001e80000100a00 */
[----:B-1----:R-:W4:Y:S04]  /*1b690*/  LDL.LU R17, [R1+0x248] ;  /* 0x0002480001117983 */ /* 0x002f280000300800 */
[----:B------:R-:W4:Y:S04]  /*1b6a0*/  LDL.LU R16, [R1+0xcc4] ;  /* 0x000cc40001107983 */ /* 0x000f280000300800 */
[----:B0-----:R-:W4:Y:S04]  /*1b6b0*/  LDL.LU R15, [R1+0x250] ;  /* 0x00025000010f7983 */ /* 0x001f280000300800 */
[----:B------:R-:W4:Y:S01]  /*1b6c0*/  LDL.LU R14, [R1+0xcc8] ;  /* 0x000cc800010e7983 */ /* 0x000f220000300800 */
[----:B------:R-:W-:-:S02]  /*1b6d0*/  IMAD.MOV.U32 R35, RZ, RZ, R31 ;  /* 0x000000ffff237224 */ /* 0x000fc400078e001f */
[----:B------:R-:W-:Y:S02]  /*1b6e0*/  IMAD.MOV.U32 R41, RZ, RZ, R13 ;  /* 0x000000ffff297224 */ /* 0x000fe400078e000d */
[----:B------:R-:W4:Y:S01]  /*1b6f0*/  LDL.LU R13, [R1+0x258] ;  /* 0x00025800010d7983 */ /* 0x000f220000300800 */
[----:B------:R-:W-:-:S03]  /*1b700*/  IMAD.MOV.U32 R40, RZ, RZ, R12 ;  /* 0x000000ffff287224 */ /* 0x000fc600078e000c */
[----:B------:R-:W4:Y:S04]  /*1b710*/  LDL.LU R12, [R1+0xccc] ;  /* 0x000ccc00010c7983 */ /* 0x000f280000300800 */
[----:B------:R-:W4:Y:S04]  /*1b720*/  LDL.LU R11, [R1+0x260] ;  /* 0x00026000010b7983 */ /* 0x000f280000300800 */
[----:B------:R-:W4:Y:S01]  /*1b730*/  LDL.LU R10, [R1+0xcd0] ;  /* 0x000cd000010a7983 */ /* 0x000f220000300800 */
[----:B------:R-:W-:Y:S02]  /*1b740*/  IMAD.MOV.U32 R34, RZ, RZ, R30 ;  /* 0x000000ffff227224 */ /* 0x000fe400078e001e */
[----:B------:R-:W-:Y:S01]  /*1b750*/  IMAD.MOV.U32 R36, RZ, RZ, R26 ;  /* 0x000000ffff247224 */ /* 0x000fe200078e001a */
[----:B------:R-:W4:Y:S01]  /*1b760*/  LDL.LU R9, [R1+0x268] ;  /* 0x0002680001097983 */ /* 0x000f220000300800 */
[----:B------:R-:W-:-:S03]  /*1b770*/  IMAD.MOV.U32 R37, RZ, RZ, R27 ;  /* 0x000000ffff257224 */ /* 0x000fc600078e001b */
[----:B------:R-:W4:Y:S01]  /*1b780*/  LDL.LU R8, [R1+0xcd4] ;  /* 0x000cd40001087983 */ /* 0x000f220000300800 */
[----:B------:R-:W-:Y:S02]  /*1b790*/  IMAD.MOV.U32 R38, RZ, RZ, R24 ;  /* 0x000000ffff267224 */ /* 0x000fe400078e0018 */
[----:B------:R-:W-:Y:S01]  /*1b7a0*/  IMAD.MOV.U32 R39, RZ, RZ, R25 ;  /* 0x000000ffff277224 */ /* 0x000fe200078e0019 */
[----:B------:R-:W4:Y:S04]  /*1b7b0*/  LDL.LU R7, [R1+0x270] ;  /* 0x0002700001077983 */ /* 0x000f280000300800 */
[----:B------:R-:W4:Y:S04]  /*1b7c0*/  LDL.LU R6, [R1+0xcd8] ;  /* 0x000cd80001067983 */ /* 0x000f280000300800 */
[----:B------:R-:W-:Y:S04]  /*1b7d0*/  STL.64 [R1+0x208], R34 ;  /* 0x0002082201007387 */ /* 0x000fe80000100a00 */
[----:B------:R0:W-:Y:S04]  /*1b7e0*/  STL.64 [R1+0x14a0], R34 ;  /* 0x0014a02201007387 */ /* 0x0001e80000100a00 */
[----:B------:R-:W-:Y:S04]  /*1b7f0*/  STL.64 [R1+0x210], R36 ;  /* 0x0002102401007387 */ /* 0x000fe80000100a00 */
[----:B------:R1:W-:Y:S04]  /*1b800*/  STL.64 [R1+0x14b0], R36 ;  /* 0x0014b02401007387 */ /* 0x0003e80000100a00 */
[----:B------:R-:W-:Y:S04]  /*1b810*/  STL.64 [R1+0x218], R38 ;  /* 0x0002182601007387 */ /* 0x000fe80000100a00 */
[----:B------:R-:W-:Y:S04]  /*1b820*/  STL.64 [R1+0x14c0], R38 ;  /* 0x0014c02601007387 */ /* 0x000fe80000100a00 */
[----:B------:R-:W-:Y:S04]  /*1b830*/  STL.64 [R1+0x220], R40 ;  /* 0x0002202801007387 */ /* 0x000fe80000100a00 */
[----:B------:R-:W-:Y:S04]  /*1b840*/  STL [R1+0x14f0], R40 ;  /* 0x0014f02801007387 */ /* 0x000fe80000100800 */
[----:B------:R-:W-:Y:S01]  /*1b850*/  STL [R1+0x14c8], R41 ;  /* 0x0014c82901007387 */ /* 0x000fe20000100800 */
        /* <DEDUP_REMOVED lines=8> */
[----:B------:R-:W-:Y:S02]  /*1b8e0*/  IMAD.MOV.U32 R42, RZ, RZ, R20 ;  /* 0x000000ffff2a7224 */ /* 0x000fe400078e0014 */
[----:B------:R-:W-:Y:S02]  /*1b8f0*/  IMAD.MOV.U32 R43, RZ, RZ, R21 ;  /* 0x000000ffff2b7224 */ /* 0x000fe400078e0015 */
[----:B------:R-:W-:Y:S02]  /*1b900*/  IMAD.MOV.U32 R44, RZ, RZ, R18 ;  /* 0x000000ffff2c7224 */ /* 0x000fe400078e0012 */
[----:B------:R-:W-:Y:S01]  /*1b910*/  IMAD.MOV.U32 R45, RZ, RZ, R19 ;  /* 0x000000ffff2d7224 */ /* 0x000fe200078e0013 */
[----:B------:R-:W-:Y:S04]  /*1b920*/  STL.64 [R1+0x228], R42 ;  /* 0x0002282a01007387 */ /* 0x000fe80000100a00 */
[----:B------:R-:W-:Y:S04]  /*1b930*/  STL.64 [R1+0x14d0], R42 ;  /* 0x0014d02a01007387 */ /* 0x000fe80000100a00 */
[----:B------:R-:W-:Y:S04]  /*1b940*/  STL.64 [R1+0x230], R44 ;  /* 0x0002302c01007387 */ /* 0x000fe80000100a00 */
[----:B------:R-:W-:Y:S04]  /*1b950*/  STL.64 [R1+0x14d8], R44 ;  /* 0x0014d82c01007387 */ /* 0x000fe80000100a00 */
[----:B------:R-:W-:Y:S04]  /*1b960*/  STL.64 [R1+0x238], R46 ;  /* 0x0002382e01007387 */ /* 0x000fe80000100a00 */
        /* <DEDUP_REMOVED lines=8> */
[----:B------:R-:W-:Y:S04]  /*1b9f0*/  STL [R1+0x1570], R14 ;  /* 0x0015700e01007387 */ /* 0x000fe80000100800 */
[----:B------:R0:W-:Y:S02]  /*1ba00*/  STL [R1+0x1500], R15 ;  /* 0x0015000f01007387 */ /* 0x0001e40000100800 */
[----:B0-----:R-:W-:-:S02]  /*1ba10*/  IMAD.MOV.U32 R35, RZ, RZ, R13 ;  /* 0x000000ffff237224 */ /* 0x001fc400078e000d */
[----:B------:R-:W-:Y:S02]  /*1ba20*/  IMAD.MOV.U32 R34, RZ, RZ, R12 ;  /* 0x000000ffff227224 */ /* 0x000fe400078e000c */
[----:B-1----:R-:W-:-:S03]  /*1ba30*/  IMAD.MOV.U32 R37, RZ, RZ, R11 ;  /* 0x000000ffff257224 */ /* 0x002fc600078e000b */
[----:B------:R-:W-:Y:S01]  /*1ba40*/  STL.64 [R1+0x258], R34 ;  /* 0x0002582201007387 */ /* 0x000fe20000100a00 */
[----:B------:R-:W-:-:S03]  /*1ba50*/  IMAD.MOV.U32 R36, RZ, RZ, R10 ;  /* 0x000000ffff247224 */ /* 0x000fc600078e000a */
[----:B------:R-:W-:Y:S04]  /*1ba60*/  STL.64 [R1+0x1508], R34 ;  /* 0x0015082201007387 */ /* 0x000fe80000100a00 */
[----:B------:R-:W-:Y:S04]  /*1ba70*/  STL.64 [R1+0x260], R36 ;  /* 0x0002602401007387 */ /* 0x000fe80000100a00 */
[----:B------:R0:W-:Y:S04]  /*1ba80*/  STL.64 [R1+0x1548], R36 ;  /* 0x0015482401007387 */ /* 0x0001e80000100a00 */
        /* <DEDUP_REMOVED lines=10> */
[----:B------:R-:W-:-:S03]  /*1bb30*/  IMAD.MOV.U32 R65, RZ, RZ, R9 ;  /* 0x000000ffff417224 */ /* 0x000fc600078e0009 */
[----:B------:R-:W4:Y:S04]  /*1bb40*/  LDL.LU R14, [R1+0x2b0] ;  /* 0x0002b000010e7983 */ /* 0x000f280000300800 */
[----:B------:R-:W4:Y:S01]  /*1bb50*/  LDL.LU R9, [R1+0xcf8] ;  /* 0x000cf80001097983 */ /* 0x000f220000300800 */
[----:B------:R-:W-:-:S03]  /*1bb60*/  IMAD.MOV.U32 R64, RZ, RZ, R8 ;  /* 0x000000ffff407224 */ /* 0x000fc600078e0008 */
[----:B------:R-:W4:Y:S01]  /*1bb70*/  LDL.LU R8, [R1+0x2b8] ;  /* 0x0002b80001087983 */ /* 0x000f220000300800 */
[----:B0-----:R-:W-:Y:S02]  /*1bb80*/  IMAD.MOV.U32 R37, RZ, RZ, R7 ;  /* 0x000000ffff257224 */ /* 0x001fe400078e0007 */
[----:B------:R-:W-:Y:S02]  /*1bb90*/  IMAD.MOV.U32 R36, RZ, RZ, R6 ;  /* 0x000000ffff247224 */ /* 0x000fe400078e0006 */
[----:B--2---:R-:W-:Y:S02]  /*1bba0*/  IMAD.MOV.U32 R62, RZ, RZ, R0 ;  /* 0x000000ffff3e7224 */ /* 0x004fe400078e0000 */
[----:B------:R-:W2:Y:S04]  /*1bbb0*/  LDL.LU R0, [R1+0xcfc] ;  /* 0x000cfc0001007983 */ /* 0x000ea80000300800 */
[----:B------:R-:W2:Y:S04]  /*1bbc0*/  LDL.LU R16, [R1+0x2c0] ;  /* 0x0002c00001107983 */ /* 0x000ea80000300800 */
[----:B------:R-:W2:Y:S04]  /*1bbd0*/  LDL.LU R13, [R1+0xd00] ;  /* 0x000d0000010d7983 */ /* 0x000ea80000300800 */
[----:B------:R-:W2:Y:S04]  /*1bbe0*/  LDL.LU R12, [R1+0x2c8] ;  /* 0x0002c800010c7983 */ /* 0x000ea80000300800 */
[----:B------:R-:W2:Y:S04]  /*1bbf0*/  LDL.LU R11, [R1+0xd04] ;  /* 0x000d0400010b7983 */ /* 0x000ea80000300800 */
[----:B------:R-:W2:Y:S04]  /*1bc00*/  LDL.LU R10, [R1+0x2d0] ;  /* 0x0002d000010a7983 */ /* 0x000ea80000300800 */
[----:B------:R-:W2:Y:S01]  /*1bc10*/  LDL.LU R7, [R1+0xd08] ;  /* 0x000d080001077983 */ /* 0x000ea20000300800 */
[----:B------:R-:W-:-:S03]  /*1bc20*/  IMAD.MOV.U32 R61, RZ, RZ, R5 ;  /* 0x000000ffff3d7224 */ /* 0x000fc600078e0005 */
[----:B------:R-:W2:Y:S04]  /*1bc30*/  LDL.LU R6, [R1+0x2d8] ;  /* 0x0002d80001067983 */ /* 0x000ea80000300800 */
[----:B------:R-:W2:Y:S01]  /*1bc40*/  LDL.LU R5, [R1+0xd0c] ;  /* 0x000d0c0001057983 */ /* 0x000ea20000300800 */
[----:B---3--:R-:W-:Y:S02]  /*1bc50*/  IMAD.MOV.U32 R60, RZ, RZ, R3 ;  /* 0x000000ffff3c7224 */ /* 0x008fe400078e0003 */
[----:B----4-:R-:W-:Y:S01]  /*1bc60*/  IMAD.MOV.U32 R63, RZ, RZ, R2 ;  /* 0x000000ffff3f7224 */ /* 0x010fe200078e0002 */
[----:B------:R-:W3:Y:S04]  /*1bc70*/  LDL.LU R3, [R1+0x2e0] ;  /* 0x0002e00001037983 */ /* 0x000ee80000300800 */
        /* <DEDUP_REMOVED lines=8> */
[----:B------:R-:W-:Y:S04]  /*1bd00*/  STL [R1+0x1598], R62 ;  /* 0x0015983e01007387 */ /* 0x000fe80000100800 */
[----:B------:R-:W-:Y:S01]  /*1bd10*/  STL [R1+0x1580], R63 ;  /* 0x0015803f01007387 */ /* 0x000fe20000100800 */
[----:B------:R-:W-:-:S02]  /*1bd20*/  IMAD.MOV.U32 R73, RZ, RZ, R25 ;  /* 0x000000ffff497224 */ /* 0x000fc400078e0019 */
[----:B------:R-:W-:Y:S02]  /*1bd30*/  IMAD.MOV.U32 R72, RZ, RZ, R24 ;  /* 0x000000ffff487224 */ /* 0x000fe400078e0018 */
[----:B------:R-:W-:-:S03]  /*1bd40*/  IMAD.MOV.U32 R67, RZ, RZ, R23 ;  /* 0x000000ffff437224 */ /* 0x000fc600078e0017 */
        /* <DEDUP_REMOVED lines=15> */
[----:B------:R-:W4:Y:S04]  /*1be40*/  LDL.LU R23, [R1+0x2e8] ;  /* 0x0002e80001177983 */ /* 0x000f280000300800 */
[----:B------:R-:W4:Y:S04]  /*1be50*/  LDL.LU R22, [R1+0xd14] ;  /* 0x000d140001167983 */ /* 0x000f280000300800 */
[----:B------:R0:W-:Y:S04]  /*1be60*/  STL.64 [R1+0x2a8], R18 ;  /* 0x0002a81201007387 */ /* 0x0001e80000100a00 */
[----:B------:R-:W4:Y:S04]  /*1be70*/  LDL.LU R17, [R1+0x2f0] ;  /* 0x0002f00001117983 */ /* 0x000f280000300800 */
[----:B------:R-:W4:Y:S01]  /*1be80*/  LDL.LU R15, [R1+0xd18] ;  /* 0x000d1800010f7983 */ /* 0x000f220000300800 */
[----:B0-----:R-:W-:-:S02]  /*1be90*/  IMAD.MOV.U32 R18, RZ, RZ, R9 ;  /* 0x000000ffff127224 */ /* 0x001fc400078e0009 */
[----:B------:R-:W-:-:S05]  /*1bea0*/  IMAD.MOV.U32 R19, RZ, RZ, R14 ;  /* 0x000000ffff137224 */ /* 0x000fca00078e000e */
[----:B------:R0:W-:Y:S04]  /*1beb0*/  STL.64 [R1+0x2b0], R18 ;  /* 0x0002b01201007387 */ /* 0x0001e80000100a00 */
[----:B------:R-:W4:Y:S04]  /*1bec0*/  LDL.LU R14, [R1+0x2f8] ;  /* 0x0002f800010e7983 */ /* 0x000f280000300800 */
[----:B------:R-:W4:Y:S01]  /*1bed0*/  LDL.LU R9, [R1+0xd1c] ;  /* 0x000d1c0001097983 */ /* 0x000f220000300800 */
[----:B0-----:R-:W-:-:S03]  /*1bee0*/  IMAD.MOV.U32 R19, RZ, RZ, R8 ;  /* 0x000000ffff137224 */ /* 0x001fc600078e0008 */
[----:B------:R-:W4:Y:S01]  /*1bef0*/  LDL.LU R8, [R1+0x300] ;  /* 0x0003000001087983 */ /* 0x000f220000300800 */
[----:B--2---:R-:W-:-:S03]  /*1bf00*/  IMAD.MOV.U32 R18, RZ, RZ, R0 ;  /* 0x000000ffff127224 */ /* 0x004fc600078e0000 */
[----:B------:R-:W2:Y:S01]  /*1bf10*/  LDL.LU R0, [R1+0xd20] ;  /* 0x000d200001007983 */ /* 0x000ea20000300800 */
[----:B------:R-:W-:Y:S02]  /*1bf20*/  IMAD.MOV.U32 R21, RZ, RZ, R16 ;  /* 0x000000ffff157224 */ /* 0x000fe400078e0010 */
[----:B------:R-:W-:Y:S01]  /*1bf30*/  IMAD.MOV.U32 R20, RZ, RZ, R13 ;  /* 0x000000ffff147224 */ /* 0x000fe200078e000d */
[----:B------:R0:W-:Y:S04]  /*1bf40*/  STL.64 [R1+0x2b8], R18 ;  /* 0x0002b81201007387 */ /* 0x0001e80000100a00 */
[----:B------:R1:W-:Y:S01]  /*1bf50*/  STL.64 [R1+0x2c0], R20 ;  /* 0x0002c01401007387 */ /* 0x0003e20000100a00 */
[----:B------:R-:W-:Y:S02]  /*1bf60*/  IMAD.MOV.U32 R13, RZ, RZ, R12 ;  /* 0x000000ffff0d7224 */ /* 0x000fe400078e000c */
[----:B------:R-:W-:-:S02]  /*1bf70*/  IMAD.MOV.U32 R12, RZ, RZ, R11 ;  /* 0x000000ffff0c7224 */ /* 0x000fc400078e000b */
[----:B0-----:R-:W-:Y:S02]  /*1bf80*/  IMAD.MOV.U32 R18, RZ, RZ, R7 ;  /* 0x000000ffff127224 */ /* 0x001fe400078e0007 */
[----:B------:R-:W2:Y:S01]  /*1bf90*/  LDL.LU R7, [R1+0x308] ;  /* 0x0003080001077983 */ /* 0x000ea20000300800 */
[----:B-1----:R-:W-:-:S03]  /*1bfa0*/  IMAD.MOV.U32 R21, RZ, RZ, R6 ;  /* 0x000000ffff157224 */ /* 0x002fc600078e0006 */
[----:B------:R-:W2:Y:S01]  /*1bfb0*/  LDL.LU R6, [R1+0xd24] ;  /* 0x000d240001067983 */ /* 0x000ea20000300800 */
[----:B------:R-:W-:-:S03]  /*1bfc0*/  IMAD.MOV.U32 R19, RZ, RZ, R10 ;  /* 0x000000ffff137224 */ /* 0x000fc600078e000a */
[----:B------:R-:W2:Y:S01]  /*1bfd0*/  LDL.LU R16, [R1+0x310] ;  /* 0x0003100001107983 */ /* 0x000ea20000300800 */
[----:B------:R-:W-:-:S03]  /*1bfe0*/  IMAD.MOV.U32 R20, RZ, RZ, R5 ;  /* 0x000000ffff147224 */ /* 0x000fc600078e0005 */
[----:B------:R-:W2:Y:S04]  /*1bff0*/  LDL.LU R11, [R1+0xd28] ;  /* 0x000d2800010b7983 */ /* 0x000ea80000300800 */
        /* <DEDUP_REMOVED lines=13> */
[----:B------:R0:W-:Y:S04]  /*1c0d0*/  STL [R1+0x15b8], R26 ;  /* 0x0015b81a01007387 */ /* 0x0001e80000100800 */
[----:B------:R-:W-:Y:S01]  /*1c0e0*/  STL [R1+0x15a8], R27 ;  /* 0x0015a81b01007387 */ /* 0x000fe20000100800 */
[----:B------:R-:W-:-:S02]  /*1c0f0*/  IMAD.MOV.U32 R25, RZ, RZ, R23 ;  /* 0x000000ffff197224 */ /* 0x000fc400078e0017 */
[----:B------:R-:W-:Y:S02]  /*1c100*/  IMAD.MOV.U32 R24, RZ, RZ, R22 ;  /* 0x000000ffff187224 */ /* 0x000fe400078e0016 */
[----:B------:R-:W-:Y:S02]  /*1c110*/  IMAD.MOV.U32 R31, RZ, RZ, R17 ;  /* 0x000000ffff1f7224 */ /* 0x000fe400078e0011 */
[----:B------:R-:W-:Y:S02]  /*1c120*/  IMAD.MOV.U32 R30, RZ, RZ, R15 ;  /* 0x000000ffff1e7224 */ /* 0x000fe400078e000f */
[----:B------:R-:W-:Y:S02]  /*1c130*/  IMAD.MOV.U32 R33, RZ, RZ, R14 ;  /* 0x000000ffff217224 */ /* 0x000fe400078e000e */
[----:B------:R-:W-:Y:S02]  /*1c140*/  IMAD.MOV.U32 R32, RZ, RZ, R9 ;  /* 0x000000ffff207224 */ /* 0x000fe400078e0009 */
[----:B------:R-:W4:Y:S01]  /*1c150*/  LDL.LU R9, [R1+0x328] ;  /* 0x0003280001097983 */ /* 0x000f220000300800 */
[----:B------:R-:W-:-:S03]  /*1c160*/  IMAD.MOV.U32 R29, RZ, RZ, R8 ;  /* 0x000000ffff1d7224 */ /* 0x000fc600078e0008 */
[----:B------:R-:W4:Y:S04]  /*1c170*/  LDL.LU R8, [R1+0xd34] ;  /* 0x000d340001087983 */ /* 0x000f280000300800 */
[----:B0-----:R-:W4:Y:S04]  /*1c180*/  LDL.LU R26, [R1+0x330] ;  /* 0x00033000011a7983 */ /* 0x001f280000300800 */
[----:B------:R-:W4:Y:S01]  /*1c190*/  LDL.LU R15, [R1+0xd38] ;  /* 0x000d3800010f7983 */ /* 0x000f220000300800 */
[----:B--2---:R-:W-:-:S03]  /*1c1a0*/  IMAD.MOV.U32 R28, RZ, RZ, R0 ;  /* 0x000000ffff1c7224 */ /* 0x004fc600078e0000 */
[----:B------:R-:W2:Y:S04]  /*1c1b0*/  LDL.LU R14, [R1+0x338] ;  /* 0x00033800010e7983 */ /* 0x000ea80000300800 */
[----:B------:R-:W2:Y:S04]  /*1c1c0*/  LDL.LU R13, [R1+0xd3c] ;  /* 0x000d3c00010d7983 */ /* 0x000ea80000300800 */
[----:B------:R-:W2:Y:S04]  /*1c1d0*/  LDL.LU R12, [R1+0x340] ;  /* 0x00034000010c7983 */ /* 0x000ea80000300800 */
[----:B------:R-:W2:Y:S04]  /*1c1e0*/  LDL.LU R0, [R1+0xd40] ;  /* 0x000d400001007983 */ /* 0x000ea80000300800 */
[----:B------:R-:W-:Y:S04]  /*1c1f0*/  STL.64 [R1+0x2e8], R24 ;  /* 0x0002e81801007387 */ /* 0x000fe80000100a00 */
[----:B------:R0:W-:Y:S04]  /*1c200*/  STL.64 [R1+0x15b0], R24 ;  /* 0x0015b01801007387 */ /* 0x0001e80000100a00 */
[----:B------:R-:W-:Y:S04]  /*1c210*/  STL.64 [R1+0x2f0], R30 ;  /* 0x0002f01e01007387 */ /* 0x000fe80000100a00 */
[----:B------:R-:W-:Y:S04]  /*1c220*/  STL.64 [R1+0x15c0], R30 ;  /* 0x0015c01e01007387 */ /* 0x000fe80000100a00 */
[----:B------:R-:W-:Y:S04]  /*1c230*/  STL.64 [R1+0x2f8], R32 ;  /* 0x0002f82001007387 */ /* 0x000fe80000100a00 */
[----:B------:R-:W-:Y:S04]  /*1c240*/  STL.64 [R1+0x1620], R32 ;  /* 0x0016202001007387 */ /* 0x000fe80000100a00 */
[----:B------:R-:W-:Y:S04]  /*1c250*/  STL.64 [R1+0x300], R28 ;  /* 0x0003001c01007387 */ /* 0x000fe80000100a00 */
[----:B------:R-:W-:Y:S04]  /*1c260*/  STL.64 [R1+0x1648], R28 ;  /* 0x0016481c01007387 */ /* 0x000fe80000100a00 */
[----:B0-----:R-:W2:Y:S04]  /*1c270*/  LDL.LU R24, [R1+0x348] ;  /* 0x0003480001187983 */ /* 0x001ea80000300800 */
[----:B------:R-:W2:Y:S04]  /*1c280*/  LDL.LU R21, [R1+0xd44] ;  /* 0x000d440001157983 */ /* 0x000ea80000300800 */
[----:B------:R-:W2:Y:S04]  /*1c290*/  LDL.LU R20, [R1+0x350] ;  /* 0x0003500001147983 */ /* 0x000ea80000300800 */
[----:B------:R-:W2:Y:S04]  /*1c2a0*/  LDL.LU R19, [R1+0xd48] ;  /* 0x000d480001137983 */ /* 0x000ea80000300800 */
[----:B------:R-:W2:Y:S01]  /*1c2b0*/  LDL.LU R18, [R1+0x358] ;  /* 0x0003580001127983 */ /* 0x000ea20000300800 */
[----:B------:R-:W-:-:S02]  /*1c2c0*/  IMAD.MOV.U32 R17, RZ, RZ, R16 ;  /* 0x000000ffff117224 */ /* 0x000fc400078e0010 */
[----:B------:R-:W-:Y:S02]  /*1c2d0*/  IMAD.MOV.U32 R16, RZ, RZ, R11 ;  /* 0x000000ffff107224 */ /* 0x000fe400078e000b */
[----:B------:R-:W-:Y:S02]  /*1c2e0*/  IMAD.MOV.U32 R11, RZ, RZ, R10 ;  /* 0x000000ffff0b7224 */ /* 0x000fe400078e000a */
[----:B------:R-:W-:Y:S02]  /*1c2f0*/  IMAD.MOV.U32 R10, RZ, RZ, R5 ;  /* 0x000000ffff0a7224 */ /* 0x000fe400078e0005 */
[----:B------:R-:W2:Y:S01]  /*1c300*/  LDL.LU R5, [R1+0xd4c] ;  /* 0x000d4c0001057983 */ /* 0x000ea20000300800 */
[----:B---3--:R-:W-:Y:S02]  /*1c310*/  IMAD.MOV.U32 R23, RZ, RZ, R3 ;  /* 0x000000ffff177224 */ /* 0x008fe400078e0003 */
[----:B----4-:R-:W-:Y:S01]  /*1c320*/  IMAD.MOV.U32 R22, RZ, RZ, R2 ;  /* 0x000000ffff167224 */ /* 0x010fe200078e0002 */
[----:B------:R-:W3:Y:S04]  /*1c330*/  LDL.LU R3, [R1+0x360] ;  /* 0x0003600001037983 */ /* 0x000ee80000300800 */
[----:B------:R-:W4:Y:S04]  /*1c340*/  LDL.LU R2, [R1+0xd50] ;  /* 0x000d500001027983 */ /* 0x000f280000300800 */
[----:B------:R-:W-:Y:S04]  /*1c350*/  STL.64 [R1+0x308], R6 ;  /* 0x0003080601007387 */ /* 0x000fe80000100a00 */
[----:B------:R-:W-:Y:S04]  /*1c360*/  STL [R1+0x1660], R6 ;  /* 0x0016600601007387 */ /* 0x000fe80000100800 */
[----:B------:R-:W-:Y:S04]  /*1c370*/  STL [R1+0x1650], R7 ;  /* 0x0016500701007387 */ /* 0x000fe80000100800 */
[----:B------:R-:W-:Y:S04]  /*1c380*/  STL.64 [R1+0x310], R16 ;  /* 0x0003101001007387 */ /* 0x000fe80000100a00 */
[----:B------:R0:W-:Y:S04]  /*1c390*/  STL.64 [R1+0x1658], R16 ;  /* 0x0016581001007387 */ /* 0x0001e80000100a00 */
[----:B------:R-:W-:Y:S04]  /*1c3a0*/  STL.64 [R1+0x318], R10 ;  /* 0x0003180a01007387 */ /* 0x000fe80000100a00 */
[----:B------:R1:W-:Y:S04]  /*1c3b0*/  STL.64 [R1+0x1668], R10 ;  /* 0x0016680a01007387 */ /* 0x0003e80000100a00 */
[----:B------:R-:W-:Y:S04]  /*1c3c0*/  STL.64 [R1+0x320], R22 ;  /* 0x0003201601007387 */ /* 0x000fe80000100a00 */
[----:B------:R-:W-:Y:S04]  /*1c3d0*/  STL.64 [R1+0x1670], R22 ;  /* 0x0016701601007387 */ /* 0x000fe80000100a00 */
[----:B0-----:R-:W4:Y:S01]  /*1c3e0*/  LDL.LU R17, [R1+0x368] ;  /* 0x0003680001117983 */ /* 0x001f220000300800 */
[----:B------:R-:W-:-:S03]  /*1c3f0*/  IMAD.MOV.U32 R50, RZ, RZ, R15 ;  /* 0x000000ffff327224 */ /* 0x000fc600078e000f */
[----:B------:R-:W4:Y:S01]  /*1c400*/  LDL.LU R15, [R1+0xd54] ;  /* 0x000d5400010f7983 */ /* 0x000f220000300800 */
[----:B--2---:R-:W-:-:S03]  /*1c410*/  IMAD.MOV.U32 R53, RZ, RZ, R14 ;  /* 0x000000ffff357224 */ /* 0x004fc600078e000e */
[----:B------:R-:W2:Y:S01]  /*1c420*/  LDL.LU R14, [R1+0x370] ;  /* 0x00037000010e7983 */ /* 0x000ea20000300800 */
[----:B------:R-:W-:-:S03]  /*1c430*/  IMAD.MOV.U32 R52, RZ, RZ, R13 ;  /* 0x000000ffff347224 */ /* 0x000fc600078e000d */
[----:B------:R-:W2:Y:S01]  /*1c440*/  LDL.LU R13, [R1+0xd58] ;  /* 0x000d5800010d7983 */ /* 0x000ea20000300800 */
[----:B------:R-:W-:-:S03]  /*1c450*/  IMAD.MOV.U32 R55, RZ, RZ, R12 ;  /* 0x000000ffff377224 */ /* 0x000fc600078e000c */
[----:B------:R-:W2:Y:S01]  /*1c460*/  LDL.LU R12, [R1+0x378] ;  /* 0x00037800010c7983 */ /* 0x000ea20000300800 */
[----:B------:R-:W-:Y:S02]  /*1c470*/  IMAD.MOV.U32 R51, RZ, RZ, R26 ;  /* 0x000000ffff337224 */ /* 0x000fe400078e001a */
[----:B------:R-:W-:Y:S01]  /*1c480*/  IMAD.MOV.U32 R54, RZ, RZ, R0 ;  /* 0x000000ffff367224 */ /* 0x000fe200078e0000 */
[----:B------:R-:W2:Y:S04]  /*1c490*/  LDL.LU R7, [R1+0xd5c] ;  /* 0x000d5c0001077983 */ /* 0x000ea80000300800 */
[----:B------:R-:W2:Y:S04]  /*1c4a0*/  LDL.LU R6, [R1+0x380] ;  /* 0x0003800001067983 */ /* 0x000ea80000300800 */
[----:B------:R-:W2:Y:S04]  /*1c4b0*/  LDL.LU R0, [R1+0xd60] ;  /* 0x000d600001007983 */ /* 0x000ea80000300800 */
[----:B------:R-:W-:Y:S04]  /*1c4c0*/  STL.64 [R1+0x328], R8 ;  /* 0x0003280801007387 */ /* 0x000fe80000100a00 */
[----:B------:R0:W-:Y:S04]  /*1c4d0*/  STL.64 [R1+0x16e8], R8 ;  /* 0x0016e80801007387 */ /* 0x0001e80000100a00 */
[----:B------:R-:W-:Y:S04]  /*1c4e0*/  STL.64 [R1+0x330], R50 ;  /* 0x0003303201007387 */ /* 0x000fe80000100a00 */
[----:B------:R-:W-:Y:S04]  /*1c4f0*/  STL [R1+0x1700], R50 ;  /* 0x0017003201007387 */ /* 0x000fe80000100800 */
[----:B------:R-:W-:Y:S04]  /*1c500*/  STL [R1+0x16f0], R51 ;  /* 0x0016f03301007387 */ /* 0x000fe80000100800 */
[----:B------:R-:W-:Y:S04]  /*1c510*/  STL.64 [R1+0x338], R52 ;  /* 0x0003383401007387 */ /* 0x000fe80000100a00 */
[----:B------:R-:W-:Y:S04]  /*1c520*/  STL.64 [R1+0x16f8], R52 ;  /* 0x0016f83401007387 */ /* 0x000fe80000100a00 */
[----:B------:R-:W-:Y:S04]  /*1c530*/  STL.64 [R1+0x340], R54 ;  /* 0x0003403601007387 */ /* 0x000fe80000100a00 */
[----:B------:R-:W-:Y:S01]  /*1c540*/  STL.64 [R1+0x1708], R54 ;  /* 0x0017083601007387 */ /* 0x000fe20000100a00 */
[----:B------:R-:W-:-:S03]  /*1c550*/  IMAD.MOV.U32 R42, RZ, RZ, R19 ;  /* 0x000000ffff2a7224 */ /* 0x000fc600078e0013 */
[----:B------:R-:W2:Y:S01]  /*1c560*/  LDL.LU R19, [R1+0x388] ;  /* 0x0003880001137983 */ /* 0x000ea20000300800 */
[----:B------:R-:W-:-:S03]  /*1c570*/  IMAD.MOV.U32 R45, RZ, RZ, R18 ;  /* 0x000000ffff2d7224 */ /* 0x000fc600078e0012 */
[----:B------:R-:W2:Y:S04]  /*1c580*/  LDL.LU R18, [R1+0xd64] ;  /* 0x000d640001127983 */ /* 0x000ea80000300800 */
[----:B------:R-:W2:Y:S01]  /*1c590*/  LDL.LU R16, [R1+0x390] ;  /* 0x0003900001107983 */ /* 0x000ea20000300800 */
[----:B------:R-:W-:-:S03]  /*1c5a0*/  IMAD.MOV.U32 R44, RZ, RZ, R5 ;  /* 0x000000ffff2c7224 */ /* 0x000fc600078e0005 */
[----:B-1----:R-:W2:Y:S04]  /*1c5b0*/  LDL.LU R11, [R1+0xd68] ;  /* 0x000d6800010b7983 */ /* 0x002ea80000300800 */
[----:B------:R-:W2:Y:S04]  /*1c5c0*/  LDL.LU R10, [R1+0x398] ;  /* 0x00039800010a7983 */ /* 0x000ea80000300800 */
[----:B------:R-:W2:Y:S01]  /*1c5d0*/  LDL.LU R5, [R1+0xd6c] ;  /* 0x000d6c0001057983 */ /* 0x000ea20000300800 */
[----:B------:R-:W-:Y:S02]  /*1c5e0*/  IMAD.MOV.U32 R38, RZ, RZ, R21 ;  /* 0x000000ffff267224 */ /* 0x000fe400078e0015 */
[----:B------:R-:W-:-:S02]  /*1c5f0*/  IMAD.MOV.U32 R39, RZ, RZ, R24 ;  /* 0x000000ffff277224 */ /* 0x000fc400078e0018 */
[----:B---3--:R-:W-:Y:S02]  /*1c600*/  IMAD.MOV.U32 R47, RZ, RZ, R3 ;  /* 0x000000ffff2f7224 */ /* 0x008fe400078e0003 */
[----:B------:R-:W-:Y:S01]  /*1c610*/  IMAD.MOV.U32 R43, RZ, RZ, R20 ;  /* 0x000000ffff2b7224 */ /* 0x000fe200078e0014 */
[----:B------:R-:W3:Y:S01]  /*1c620*/  LDL.LU R3, [R1+0x3a0] ;  /* 0x0003a00001037983 */ /* 0x000ee20000300800 */
[----:B----4-:R-:W-:-:S03]  /*1c630*/  IMAD.MOV.U32 R46, RZ, RZ, R2 ;  /* 0x000000ffff2e7224 */ /* 0x010fc600078e0002 */
[----:B------:R-:W4:Y:S04]  /*1c640*/  LDL.LU R2, [R1+0xd70] ;  /* 0x000d700001027983 */ /* 0x000f280000300800 */
        /* <DEDUP_REMOVED lines=8> */
[----:B------:R-:W-:Y:S04]  /*1c6d0*/  STL.64 [R1+0x360], R46 ;  /* 0x0003602e01007387 */ /* 0x000fe80000100a00 */
[----:B------:R-:W-:Y:S04]  /*1c6e0*/  STL.64 [R1+0x1730], R46 ;  /* 0x0017302e01007387 */ /* 0x000fe80000100a00 */
[----:B------:R-:W4:Y:S01]  /*1c6f0*/  LDL.LU R17, [R1+0x3a8] ;  /* 0x0003a80001117983 */ /* 0x000f220000300800 */
[----:B------:R-:W-:-:S03]  /*1c700*/  IMAD.MOV.U32 R64, RZ, RZ, R15 ;  /* 0x000000ffff407224 */ /* 0x000fc600078e000f */
[----:B------:R-:W4:Y:S01]  /*1c710*/  LDL.LU R15, [R1+0xd74] ;  /* 0x000d7400010f7983 */ /* 0x000f220000300800 */
[----:B--2---:R-:W-:-:S03]  /*1c720*/  IMAD.MOV.U32 R37, RZ, RZ, R14 ;  /* 0x000000ffff257224 */ /* 0x004fc600078e000e */
[----:B------:R-:W2:Y:S01]  /*1c730*/  LDL.LU R14, [R1+0x3b0] ;  /* 0x0003b000010e7983 */ /* 0x000ea20000300800 */
[----:B------:R-:W-:-:S03]  /*1c740*/  IMAD.MOV.U32 R36, RZ, RZ, R13 ;  /* 0x000000ffff247224 */ /* 0x000fc600078e000d */
[----:B0-----:R-:W2:Y:S01]  /*1c750*/  LDL.LU R9, [R1+0xd78] ;  /* 0x000d780001097983 */ /* 0x001ea20000300800 */
        /* <DEDUP_REMOVED lines=9> */
[----:B------:R-:W-:Y:S04]  /*1c7f0*/  STL [R1+0x1748], R64 ;  /* 0x0017484001007387 */ /* 0x000fe80000100800 */
[----:B------:R-:W-:Y:S04]  /*1c800*/  STL [R1+0x1738], R65 ;  /* 0x0017384101007387 */ /* 0x000fe80000100800 */
[----:B------:R-:W-:Y:S04]  /*1c810*/  STL.64 [R1+0x370], R36 ;  /* 0x0003702401007387 */ /* 0x000fe80000100a00 */
[----:B------:R-:W-:Y:S04]  /*1c820*/  STL.64 [R1+0x1740], R36 ;  /* 0x0017402401007387 */ /* 0x000fe80000100a00 */
[----:B------:R-:W-:Y:S04]  /*1c830*/  STL.64 [R1+0x378], R60 ;  /* 0x0003783c01007387 */ /* 0x000fe80000100a00 */
[----:B------:R-:W-:Y:S04]  /*1c840*/  STL.64 [R1+0x1750], R60 ;  /* 0x0017503c01007387 */ /* 0x000fe80000100a00 */
[----:B------:R-:W-:Y:S04]  /*1c850*/  STL.64 [R1+0x380], R12 ;  /* 0x0003800c01007387 */ /* 0x000fe80000100a00 */
[----:B------:R0:W-:Y:S01]  /*1c860*/  STL.64 [R1+0x1758], R12 ;  /* 0x0017580c01007387 */ /* 0x0001e20000100a00 */
[----:B------:R-:W-:-:S03]  /*1c870*/  IMAD.MOV.U32 R73, RZ, RZ, R16 ;  /* 0x000000ffff497224 */ /* 0x000fc600078e0010 */
[----:B------:R-:W2:Y:S04]  /*1c880*/  LDL.LU R16, [R1+0x3c8] ;  /* 0x0003c80001107983 */ /* 0x000ea80000300800 */
[----:B0-----:R-:W2:Y:S04]  /*1c890*/  LDL.LU R13, [R1+0xd84] ;  /* 0x000d8400010d7983 */ /* 0x001ea80000300800 */
[----:B------:R-:W2:Y:S01]  /*1c8a0*/  LDL.LU R12, [R1+0x3d0] ;  /* 0x0003d000010c7983 */ /* 0x000ea20000300800 */
[----:B------:R-:W-:Y:S02]  /*1c8b0*/  IMAD.MOV.U32 R72, RZ, RZ, R11 ;  /* 0x000000ffff487224 */ /* 0x000fe400078e000b */
[----:B------:R-:W-:Y:S01]  /*1c8c0*/  IMAD.MOV.U32 R67, RZ, RZ, R10 ;  /* 0x000000ffff437224 */ /* 0x000fe200078e000a */
[----:B------:R-:W2:Y:S01]  /*1c8d0*/  LDL.LU R11, [R1+0xd88] ;  /* 0x000d8800010b7983 */ /* 0x000ea20000300800 */
[----:B------:R-:W-:-:S03]  /*1c8e0*/  IMAD.MOV.U32 R66, RZ, RZ, R5 ;  /* 0x000000ffff427224 */ /* 0x000fc600078e0005 */
[----:B------:R-:W2:Y:S04]  /*1c8f0*/  LDL.LU R10, [R1+0x3d8] ;  /* 0x0003d800010a7983 */ /* 0x000ea80000300800 */
[----:B------:R-:W2:Y:S01]  /*1c900*/  LDL.LU R5, [R1+0xd8c] ;  /* 0x000d8c0001057983 */ /* 0x000ea20000300800 */
[----:B------:R-:W-:Y:S02]  /*1c910*/  IMAD.MOV.U32 R32, RZ, RZ, R18 ;  /* 0x000000ffff207224 */ /* 0x000fe400078e0012 */
[----:B------:R-:W-:Y:S02]  /*1c920*/  IMAD.MOV.U32 R33, RZ, RZ, R19 ;  /* 0x000000ffff217224 */ /* 0x000fe400078e0013 */
        /* <DEDUP_REMOVED lines=13> */
[----:B------:R-:W-:Y:S04]  /*1ca00*/  STL [R1+0x17a0], R68 ;  /* 0x0017a04401007387 */ /* 0x000fe80000100800 */
[----:B------:R-:W-:Y:S04]  /*1ca10*/  STL [R1+0x1780], R69 ;  /* 0x0017804501007387 */ /* 0x000fe80000100800 */
[----:B------:R-:W4:Y:S01]  /*1ca20*/  LDL.LU R17, [R1+0x3e8] ;  /* 0x0003e80001117983 */ /* 0x000f220000300800 */
        /* <DEDUP_REMOVED lines=34> */
[----:B---3--:R-:W-:-:S03]  /*1cc50*/  IMAD.MOV.U32 R59, RZ, RZ, R3 ;  /* 0x000000ffff3b7224 */ /* 0x008fc600078e0003 */
        /* <DEDUP_REMOVED lines=11> */
[----:B------:R-:W-:Y:S04]  /*1cd10*/  STL.64 [R1+0x17d0], R58 ;  /* 0x0017d03a01007387 */ /* 0x000fe80000100a00 */
[----:B------:R-:W4:Y:S01]  /*1cd20*/  LDL.LU R22, [R1+0x428] ;  /* 0x0004280001167983 */ /* 0x000f220000300800 */
[----:B------:R-:W-:-:S02]  /*1cd30*/  IMAD.MOV.U32 R19, RZ, RZ, R17 ;  /* 0x000000ffff137224 */ /* 0x000fc400078e0011 */
[----:B------:R-:W-:Y:S02]  /*1cd40*/  IMAD.MOV.U32 R18, RZ, RZ, R15 ;  /* 0x000000ffff127224 */ /* 0x000fe400078e000f */
[----:B------:R-:W4:Y:S01]  /*1cd50*/  LDL.LU R15, [R1+0xdb4] ;  /* 0x000db400010f7983 */ /* 0x000f220000300800 */
[----:B--2---:R-:W-:-:S03]  /*1cd60*/  IMAD.MOV.U32 R21, RZ, RZ, R14 ;  /* 0x000000ffff157224 */ /* 0x004fc600078e000e */
[----:B------:R-:W2:Y:S01]  /*1cd70*/  LDL.LU R14, [R1+0x430] ;  /* 0x00043000010e7983 */ /* 0x000ea20000300800 */
[----:B------:R-:W-:-:S03]  /*1cd80*/  IMAD.MOV.U32 R20, RZ, RZ, R9 ;  /* 0x000000ffff147224 */ /* 0x000fc600078e0009 */
[----:B------:R-:W2:Y:S01]  /*1cd90*/  LDL.LU R9, [R1+0xdb8] ;  /* 0x000db80001097983 */ /* 0x000ea20000300800 */
[----:B------:R-:W-:Y:S02]  /*1cda0*/  IMAD.MOV.U32 R25, RZ, RZ, R8 ;  /* 0x000000ffff197224 */ /* 0x000fe400078e0008 */
[----:B------:R-:W-:Y:S02]  /*1cdb0*/  IMAD.MOV.U32 R24, RZ, RZ, R7 ;  /* 0x000000ffff187224 */ /* 0x000fe400078e0007 */
[----:B------:R-:W2:Y:S01]  /*1cdc0*/  LDL.LU R7, [R1+0x438] ;  /* 0x0004380001077983 */ /* 0x000ea20000300800 */
[----:B------:R-:W-:-:S03]  /*1cdd0*/  IMAD.MOV.U32 R31, RZ, RZ, R6 ;  /* 0x000000ffff1f7224 */ /* 0x000fc600078e0006 */
[----:B------:R-:W2:Y:S01]  /*1cde0*/  LDL.LU R6, [R1+0xdbc] ;  /* 0x000dbc0001067983 */ /* 0x000ea20000300800 */
[----:B------:R-:W-:-:S03]  /*1cdf0*/  IMAD.MOV.U32 R30, RZ, RZ, R0 ;  /* 0x000000ffff1e7224 */ /* 0x000fc600078e0000 */
[----:B------:R-:W2:Y:S04]  /*1ce00*/  LDL.LU R8, [R1+0x440] ;  /* 0x0004400001087983 */ /* 0x000ea80000300800 */
[----:B------:R-:W2:Y:S04]  /*1ce10*/  LDL.LU R0, [R1+0xdc0] ;  /* 0x000dc00001007983 */ /* 0x000ea80000300800 */
[----:B------:R-:W-:Y:S04]  /*1ce20*/  STL.64 [R1+0x3e8], R18 ;  /* 0x0003e81201007387 */ /* 0x000fe80000100a00 */
[----:B------:R-:W-:Y:S04]  /*1ce30*/  STL.64 [R1+0x17d8], R18 ;  /* 0x0017d81201007387 */ /* 0x000fe80000100a00 */
[----:B------:R-:W-:Y:S04]  /*1ce40*/  STL.64 [R1+0x3f0], R20 ;  /* 0x0003f01401007387 */ /* 0x000fe80000100a00 */
[----:B------:R-:W-:Y:S04]  /*1ce50*/  STL.64 [R1+0x17e8], R20 ;  /* 0x0017e81401007387 */ /* 0x000fe80000100a00 */
[----:B------:R-:W-:Y:S04]  /*1ce60*/  STL.64 [R1+0x3f8], R24 ;  /* 0x0003f81801007387 */ /* 0x000fe80000100a00 */
[----:B------:R0:W-:Y:S04]  /*1ce70*/  STL.64 [R1+0x17f8], R24 ;  /* 0x0017f81801007387 */ /* 0x0001e80000100a00 */
[----:B------:R-:W-:Y:S04]  /*1ce80*/  STL.64 [R1+0x400], R30 ;  /* 0x0004001e01007387 */ /* 0x000fe80000100a00 */
[----:B------:R-:W-:Y:S01]  /*1ce90*/  STL.64 [R1+0x1808], R30 ;  /* 0x0018081e01007387 */ /* 0x000fe20000100a00 */
[----:B------:R-:W-:-:S03]  /*1cea0*/  IMAD.MOV.U32 R70, RZ, RZ, R13 ;  /* 0x000000ffff467224 */ /* 0x000fc600078e000d */
[----:B------:R-:W2:Y:S01]  /*1ceb0*/  LDL.LU R13, [R1+0x448] ;  /* 0x00044800010d7983 */ /* 0x000ea20000300800 */
[----:B------:R-:W-:-:S03]  /*1cec0*/  IMAD.MOV.U32 R29, RZ, RZ, R12 ;  /* 0x000000ffff1d7224 */ /* 0x000fc600078e000c */
[----:B------:R-:W2:Y:S04]  /*1ced0*/  LDL.LU R12, [R1+0xdc4] ;  /* 0x000dc400010c7983 */ /* 0x000ea80000300800 */
[----:B0-----:R-:W2:Y:S04]  /*1cee0*/  LDL.LU R24, [R1+0x450] ;  /* 0x0004500001187983 */ /* 0x001ea80000300800 */
[----:B------:R-:W2:Y:S04]  /*1cef0*/  LDL.LU R19, [R1+0xdc8] ;  /* 0x000dc80001137983 */ /* 0x000ea80000300800 */
[----:B------:R-:W2:Y:S01]  /*1cf00*/  LDL.LU R18, [R1+0x458] ;  /* 0x0004580001127983 */ /* 0x000ea20000300800 */
[----:B------:R-:W-:-:S02]  /*1cf10*/  IMAD.MOV.U32 R71, RZ, RZ, R16 ;  /* 0x000000ffff477224 */ /* 0x000fc400078e0010 */
[----:B------:R-:W-:Y:S02]  /*1cf20*/  IMAD.MOV.U32 R16, RZ, RZ, R5 ;  /* 0x000000ffff107224 */ /* 0x000fe400078e0005 */
        /* <DEDUP_REMOVED lines=12> */
[----:B------:R0:W-:Y:S04]  /*1cff0*/  STL.64 [R1+0x1820], R16 ;  /* 0x0018201001007387 */ /* 0x0001e80000100a00 */
[----:B------:R-:W-:Y:S04]  /*1d000*/  STL.64 [R1+0x420], R10 ;  /* 0x0004200a01007387 */ /* 0x000fe80000100a00 */
[----:B------:R1:W-:Y:S01]  /*1d010*/  STL.64 [R1+0x1828], R10 ;  /* 0x0018280a01007387 */ /* 0x0003e20000100a00 */
[----:B------:R-:W-:-:S03]  /*1d020*/  IMAD.MOV.U32 R23, RZ, RZ, R22 ;  /* 0x000000ffff177224 */ /* 0x000fc600078e0016 */
[----:B------:R-:W4:Y:S04]  /*1d030*/  LDL.LU R21, [R1+0x468] ;  /* 0x0004680001157983 */ /* 0x000f280000300800 */
[----:B------:R-:W4:Y:S04]  /*1d040*/  LDL.LU R20, [R1+0xdd4] ;  /* 0x000dd40001147983 */ /* 0x000f280000300800 */
[----:B0-----:R-:W4:Y:S04]  /*1d050*/  LDL.LU R17, [R1+0x470] ;  /* 0x0004700001117983 */ /* 0x001f280000300800 */
[----:B------:R-:W4:Y:S01]  /*1d060*/  LDL.LU R16, [R1+0xdd8] ;  /* 0x000dd80001107983 */ /* 0x000f220000300800 */
[----:B------:R-:W-:-:S02]  /*1d070*/  IMAD.MOV.U32 R22, RZ, RZ, R15 ;  /* 0x000000ffff167224 */ /* 0x000fc400078e000f */
[----:B--2---:R-:W-:Y:S02]  /*1d080*/  IMAD.MOV.U32 R15, RZ, RZ, R14 ;  /* 0x000000ffff0f7224 */ /* 0x004fe400078e000e */
[----:B------:R-:W-:Y:S02]  /*1d090*/  IMAD.MOV.U32 R14, RZ, RZ, R9 ;  /* 0x000000ffff0e7224 */ /* 0x000fe400078e0009 */
[----:B------:R-:W2:Y:S01]  /*1d0a0*/  LDL.LU R9, [R1+0x478] ;  /* 0x0004780001097983 */ /* 0x000ea20000300800 */
[----:B------:R-:W-:-:S03]  /*1d0b0*/  IMAD.MOV.U32 R27, RZ, RZ, R8 ;  /* 0x000000ffff1b7224 */ /* 0x000fc600078e0008 */
[----:B------:R-:W2:Y:S01]  /*1d0c0*/  LDL.LU R8, [R1+0xddc] ;  /* 0x000ddc0001087983 */ /* 0x000ea20000300800 */
[----:B------:R-:W-:-:S03]  /*1d0d0*/  IMAD.MOV.U32 R26, RZ, RZ, R0 ;  /* 0x000000ffff1a7224 */ /* 0x000fc600078e0000 */
[----:B-1----:R-:W2:Y:S04]  /*1d0e0*/  LDL.LU R11, [R1+0x480] ;  /* 0x00048000010b7983 */ /* 0x002ea80000300800 */
[----:B------:R-:W2:Y:S04]  /*1d0f0*/  LDL.LU R0, [R1+0xde0] ;  /* 0x000de00001007983 */ /* 0x000ea80000300800 */
[----:B------:R-:W-:Y:S04]  /*1d100*/  STL.64 [R1+0x428], R22 ;  /* 0x0004281601007387 */ /* 0x000fe80000100a00 */
[----:B------:R-:W-:Y:S04]  /*1d110*/  STL [R1+0x1840], R22 ;  /* 0x0018401601007387 */ /* 0x000fe80000100800 */
[----:B------:R-:W-:Y:S04]  /*1d120*/  STL [R1+0x1830], R23 ;  /* 0x0018301701007387 */ /* 0x000fe80000100800 */
[----:B------:R-:W-:Y:S04]  /*1d130*/  STL.64 [R1+0x430], R14 ;  /* 0x0004300e01007387 */ /* 0x000fe80000100a00 */
[----:B------:R-:W-:Y:S04]  /*1d140*/  STL.64 [R1+0x1838], R14 ;  /* 0x0018380e01007387 */ /* 0x000fe80000100a00 */
[----:B------:R-:W-:Y:S04]  /*1d150*/  STL.64 [R1+0x438], R6 ;  /* 0x0004380601007387 */ /* 0x000fe80000100a00 */
[----:B------:R0:W-:Y:S04]  /*1d160*/  STL.64 [R1+0x1848], R6 ;  /* 0x0018480601007387 */ /* 0x0001e80000100a00 */
[----:B------:R-:W-:Y:S04]  /*1d170*/  STL.64 [R1+0x440], R26 ;  /* 0x0004401a01007387 */ /* 0x000fe80000100a00 */
[----:B------:R-:W-:Y:S04]  /*1d180*/  STL [R1+0x1860], R26 ;  /* 0x0018601a01007387 */ /* 0x000fe80000100800 */
[----:B------:R-:W-:Y:S01]  /*1d190*/  STL [R1+0x1850], R27 ;  /* 0x0018501b01007387 */ /* 0x000fe20000100800 */
[----:B------:R-:W-:-:S03]  /*1d1a0*/  IMAD.MOV.U32 R72, RZ, RZ, R19 ;  /* 0x000000ffff487224 */ /* 0x000fc600078e0013 */
[----:B------:R-:W2:Y:S01]  /*1d1b0*/  LDL.LU R19, [R1+0x488] ;  /* 0x0004880001137983 */ /* 0x000ea20000300800 */
[----:B------:R-:W-:-:S03]  /*1d1c0*/  IMAD.MOV.U32 R67, RZ, RZ, R18 ;  /* 0x000000ffff437224 */ /* 0x000fc600078e0012 */
[----:B------:R-:W2:Y:S04]  /*1d1d0*/  LDL.LU R18, [R1+0xde4] ;  /* 0x000de40001127983 */ /* 0x000ea80000300800 */
[----:B------:R-:W2:Y:S01]  /*1d1e0*/  LDL.LU R10, [R1+0x490] ;  /* 0x00049000010a7983 */ /* 0x000ea20000300800 */
[----:B------:R-:W-:-:S03]  /*1d1f0*/  IMAD.MOV.U32 R66, RZ, RZ, R5 ;  /* 0x000000ffff427224 */ /* 0x000fc600078e0005 */
[----:B0-----:R-:W2:Y:S04]  /*1d200*/  LDL.LU R7, [R1+0xde8] ;  /* 0x000de80001077983 */ /* 0x001ea80000300800 */
[----:B------:R-:W2:Y:S04]  /*1d210*/  LDL.LU R6, [R1+0x498] ;  /* 0x0004980001067983 */ /* 0x000ea80000300800 */
[----:B------:R-:W2:Y:S01]  /*1d220*/  LDL.LU R5, [R1+0xdec] ;  /* 0x000dec0001057983 */ /* 0x000ea20000300800 */
[----:B------:R-:W-:Y:S02]  /*1d230*/  IMAD.MOV.U32 R73, RZ, RZ, R24 ;  /* 0x000000ffff497224 */ /* 0x000fe400078e0018 */
[----:B---3--:R-:W-:-:S02]  /*1d240*/  IMAD.MOV.U32 R45, RZ, RZ, R3 ;  /* 0x000000ffff2d7224 */ /* 0x008fc400078e0003 */
[----:B----4-:R-:W-:Y:S01]  /*1d250*/  IMAD.MOV.U32 R44, RZ, RZ, R2 ;  /* 0x000000ffff2c7224 */ /* 0x010fe200078e0002 */
[----:B------:R-:W3:Y:S04]  /*1d260*/  LDL.LU R3, [R1+0x4a0] ;  /* 0x0004a00001037983 */ /* 0x000ee80000300800 */
[----:B------:R-:W4:Y:S04]  /*1d270*/  LDL.LU R2, [R1+0xdf0] ;  /* 0x000df00001027983 */ /* 0x000f280000300800 */
[----:B------:R-:W-:Y:S04]  /*1d280*/  STL.64 [R1+0x448], R12 ;  /* 0x0004480c01007387 */ /* 0x000fe80000100a00 */
[----:B------:R0:W-:Y:S04]  /*1d290*/  STL.64 [R1+0x1858], R12 ;  /* 0x0018580c01007387 */ /* 0x0001e80000100a00 */
[----:B------:R-:W-:Y:S04]  /*1d2a0*/  STL.64 [R1+0x450], R72 ;  /* 0x0004504801007387 */ /* 0x000fe80000100a00 */
[----:B------:R-:W-:Y:S04]  /*1d2b0*/  STL.64 [R1+0x1868], R72 ;  /* 0x0018684801007387 */ /* 0x000fe80000100a00 */
[----:B------:R-:W-:Y:S04]  /*1d2c0*/  STL.64 [R1+0x458], R66 ;  /* 0x0004584201007387 */ /* 0x000fe80000100a00 */
[----:B------:R-:W-:Y:S04]  /*1d2d0*/  STL [R1+0x1880], R66 ;  /* 0x0018804201007387 */ /* 0x000fe80000100800 */
[----:B------:R-:W-:Y:S04]  /*1d2e0*/  STL [R1+0x1870], R67 ;  /* 0x0018704301007387 */ /* 0x000fe80000100800 */
[----:B------:R-:W-:Y:S01]  /*1d2f0*/  STL.64 [R1+0x460], R44 ;  /* 0x0004602c01007387 */ /* 0x000fe20000100a00 */
[----:B------:R-:W-:-:S03]  /*1d300*/  IMAD.MOV.U32 R63, RZ, RZ, R17 ;  /* 0x000000ffff3f7224 */ /* 0x000fc600078e0011 */
[----:B------:R-:W-:Y:S01]  /*1d310*/  STL.64 [R1+0x1878], R44 ;  /* 0x0018782c01007387 */ /* 0x000fe20000100a00 */
[----:B------:R-:W-:-:S03]  /*1d320*/  IMAD.MOV.U32 R62, RZ, RZ, R16 ;  /* 0x000000ffff3e7224 */ /* 0x000fc600078e0010 */
[----:B------:R-:W4:Y:S01]  /*1d330*/  LDL.LU R17, [R1+0x4a8] ;  /* 0x0004a80001117983 */ /* 0x000f220000300800 */
[----:B------:R-:W-:-:S03]  /*1d340*/  IMAD.MOV.U32 R40, RZ, RZ, R20 ;  /* 0x000000ffff287224 */ /* 0x000fc600078e0014 */
[----:B------:R-:W4:Y:S01]  /*1d350*/  LDL.LU R16, [R1+0xdf4] ;  /* 0x000df40001107983 */ /* 0x000f220000300800 */
[----:B------:R-:W-:-:S03]  /*1d360*/  IMAD.MOV.U32 R41, RZ, RZ, R21 ;  /* 0x000000ffff297224 */ /* 0x000fc600078e0015 */
[----:B------:R-:W4:Y:S04]  /*1d370*/  LDL.LU R15, [R1+0x4b0] ;  /* 0x0004b000010f7983 */ /* 0x000f280000300800 */
[----:B------:R-:W4:Y:S04]  /*1d380*/  LDL.LU R14, [R1+0xdf8] ;  /* 0x000df800010e7983 */ /* 0x000f280000300800 */
[----:B0-----:R-:W4:Y:S04]  /*1d390*/  LDL.LU R13, [R1+0x4b8] ;  /* 0x0004b800010d7983 */ /* 0x001f280000300800 */
[----:B------:R-:W4:Y:S01]  /*1d3a0*/  LDL.LU R12, [R1+0xdfc] ;  /* 0x000dfc00010c7983 */ /* 0x000f220000300800 */
[----:B--2---:R-:W-:-:S03]  /*1d3b0*/  IMAD.MOV.U32 R33, RZ, RZ, R11 ;  /* 0x000000ffff217224 */ /* 0x004fc600078e000b */
        /* <DEDUP_REMOVED lines=12> */
[----:B------:R-:W2:Y:S04]  /*1d480*/  LDL.LU R10, [R1+0x4c8] ;  /* 0x0004c800010a7983 */ /* 0x000ea80000300800 */
[----:B0-----:R-:W2:Y:S01]  /*1d490*/  LDL.LU R9, [R1+0xe04] ;  /* 0x000e040001097983 */ /* 0x001ea20000300800 */
[----:B------:R-:W-:-:S03]  /*1d4a0*/  IMAD.MOV.U32 R42, RZ, RZ, R7 ;  /* 0x000000ffff2a7224 */ /* 0x000fc600078e0007 */
[----:B------:R-:W2:Y:S01]  /*1d4b0*/  LDL.LU R8, [R1+0x4d0] ;  /* 0x0004d00001087983 */ /* 0x000ea20000300800 */
[----:B------:R-:W-:Y:S02]  /*1d4c0*/  IMAD.MOV.U32 R51, RZ, RZ, R6 ;  /* 0x000000ffff337224 */ /* 0x000fe400078e0006 */
[----:B------:R-:W-:Y:S01]  /*1d4d0*/  IMAD.MOV.U32 R50, RZ, RZ, R5 ;  /* 0x000000ffff327224 */ /* 0x000fe200078e0005 */
[----:B------:R-:W2:Y:S04]  /*1d4e0*/  LDL.LU R7, [R1+0xe08] ;  /* 0x000e080001077983 */ /* 0x000ea80000300800 */
[----:B------:R-:W2:Y:S04]  /*1d4f0*/  LDL.LU R6, [R1+0x4d8] ;  /* 0x0004d80001067983 */ /* 0x000ea80000300800 */
[----:B------:R-:W2:Y:S01]  /*1d500*/  LDL.LU R5, [R1+0xe0c] ;  /* 0x000e0c0001057983 */ /* 0x000ea20000300800 */
[----:B------:R-:W-:-:S02]  /*1d510*/  IMAD.MOV.U32 R38, RZ, RZ, R18 ;  /* 0x000000ffff267224 */ /* 0x000fc400078e0012 */
        /* <DEDUP_REMOVED lines=23> */
[----:B------:R-:W4:Y:S04]  /*1d690*/  LDL.LU R14, [R1+0xe18] ;  /* 0x000e1800010e7983 */ /* 0x000f280000300800 */
[----:B------:R-:W4:Y:S04]  /*1d6a0*/  LDL.LU R13, [R1+0x4f8] ;  /* 0x0004f800010d7983 */ /* 0x000f280000300800 */
[----:B------:R-:W4:Y:S01]  /*1d6b0*/  LDL.LU R12, [R1+0xe1c] ;  /* 0x000e1c00010c7983 */ /* 0x000f220000300800 */
[----:B--2---:R-:W-:-:S03]  /*1d6c0*/  IMAD.MOV.U32 R47, RZ, RZ, R11 ;  /* 0x000000ffff2f7224 */ /* 0x004fc600078e000b */
        /* <DEDUP_REMOVED lines=85> */
[----:B------:R-:W-:Y:S04]  /*1dc20*/  STL.64 [R1+0x520], R76 ;  /* 0x0005204c01007387 */ /* 0x000fe80000100a00 */
[----:B------:R-:W-:Y:S04]  /*1dc30*/  STL.64 [R1+0x1960], R76 ;  /* 0x0019604c01007387 */ /* 0x000fe80000100a00 */
[----:B------:R-:W4:Y:S01]  /*1dc40*/  LDL.LU R27, [R1+0x568] ;  /* 0x00056800011b7983 */ /* 0x000f220000300800 */
[----:B------:R-:W-:-:S03]  /*1dc50*/  IMAD.MOV.U32 R75, RZ, RZ, R17 ;  /* 0x000000ffff4b7224 */ /* 0x000fc600078e0011 */
[----:B------:R-:W4:Y:S01]  /*1dc60*/  LDL.LU R26, [R1+0xe54] ;  /* 0x000e5400011a7983 */ /* 0x000f220000300800 */
[----:B------:R-:W-:-:S03]  /*1dc70*/  IMAD.MOV.U32 R74, RZ, RZ, R16 ;  /* 0x000000ffff4a7224 */ /* 0x000fc600078e0010 */
[----:B0-----:R-:W4:Y:S01]  /*1dc80*/  LDL.LU R25, [R1+0x570] ;  /* 0x0005700001197983 */ /* 0x001f220000300800 */
        /* <DEDUP_REMOVED lines=8> */
[----:B--2---:R-:W-:Y:S02]  /*1dd10*/  IMAD.MOV.U32 R17, RZ, RZ, R11 ;  /* 0x000000ffff117224 */ /* 0x004fe400078e000b */
[----:B------:R-:W-:Y:S02]  /*1dd20*/  IMAD.MOV.U32 R16, RZ, RZ, R0 ;  /* 0x000000ffff107224 */ /* 0x000fe400078e0000 */
[----:B------:R-:W2:Y:S04]  /*1dd30*/  LDL.LU R0, [R1+0xe60] ;  /* 0x000e600001007983 */ /* 0x000ea80000300800 */
        /* <DEDUP_REMOVED lines=8> */
[----:B------:R0:W-:Y:S01]  /*1ddc0*/  STL.64 [R1+0x1990], R16 ;  /* 0x0019901001007387 */ /* 0x0001e20000100a00 */
[----:B------:R-:W-:-:S02]  /*1ddd0*/  IMAD.MOV.U32 R11, RZ, RZ, R10 ;  /* 0x000000ffff0b7224 */ /* 0x000fc400078e000a */
[----:B------:R-:W-:Y:S02]  /*1dde0*/  IMAD.MOV.U32 R10, RZ, RZ, R9 ;  /* 0x000000ffff0a7224 */ /* 0x000fe400078e0009 */
        /* <DEDUP_REMOVED lines=22> */
[----:B------:R-:W-:Y:S04]  /*1df50*/  STL [R1+0x19c8], R12 ;  /* 0x0019c80c01007387 */ /* 0x000fe80000100800 */
[----:B------:R1:W-:Y:S01]  /*1df60*/  STL [R1+0x19b8], R13 ;  /* 0x0019b80d01007387 */ /* 0x0003e20000100800 */
[----:B------:R-:W-:-:S03]  /*1df70*/  IMAD.MOV.U32 R73, RZ, RZ, R27 ;  /* 0x000000ffff497224 */ /* 0x000fc600078e001b */
[----:B0-----:R-:W4:Y:S01]  /*1df80*/  LDL.LU R17, [R1+0x5a8] ;  /* 0x0005a80001117983 */ /* 0x001f220000300800 */
[----:B------:R-:W-:-:S03]  /*1df90*/  IMAD.MOV.U32 R72, RZ, RZ, R26 ;  /* 0x000000ffff487224 */ /* 0x000fc600078e001a */
[----:B------:R-:W4:Y:S01]  /*1dfa0*/  LDL.LU R16, [R1+0xe74] ;  /* 0x000e740001107983 */ /* 0x000f220000300800 */
[----:B------:R-:W-:-:S03]  /*1dfb0*/  IMAD.MOV.U32 R45, RZ, RZ, R25 ;  /* 0x000000ffff2d7224 */ /* 0x000fc600078e0019 */
[----:B-1----:R-:W4:Y:S01]  /*1dfc0*/  LDL.LU R15, [R1+0x5b0] ;  /* 0x0005b000010f7983 */ /* 0x002f220000300800 */
[----:B------:R-:W-:-:S03]  /*1dfd0*/  IMAD.MOV.U32 R44, RZ, RZ, R24 ;  /* 0x000000ffff2c7224 */ /* 0x000fc600078e0018 */
[----:B------:R-:W4:Y:S01]  /*1dfe0*/  LDL.LU R6, [R1+0xe78] ;  /* 0x000e780001067983 */ /* 0x000f220000300800 */
[----:B------:R-:W-:-:S03]  /*1dff0*/  IMAD.MOV.U32 R41, RZ, RZ, R23 ;  /* 0x000000ffff297224 */ /* 0x000fc600078e0017 */
[----:B------:R-:W4:Y:S01]  /*1e000*/  LDL.LU R11, [R1+0x5b8] ;  /* 0x0005b800010b7983 */ /* 0x000f220000300800 */
[----:B------:R-:W-:-:S03]  /*1e010*/  IMAD.MOV.U32 R40, RZ, RZ, R22 ;  /* 0x000000ffff287224 */ /* 0x000fc600078e0016 */
[----:B------:R-:W4:Y:S04]  /*1e020*/  LDL.LU R10, [R1+0xe7c] ;  /* 0x000e7c00010a7983 */ /* 0x000f280000300800 */
[----:B------:R-:W4:Y:S01]  /*1e030*/  LDL.LU R7, [R1+0x5c0] ;  /* 0x0005c00001077983 */ /* 0x000f220000300800 */
[----:B------:R-:W-:Y:S02]  /*1e040*/  IMAD.MOV.U32 R63, RZ, RZ, R21 ;  /* 0x000000ffff3f7224 */ /* 0x000fe400078e0015 */
[----:B--2---:R-:W-:Y:S02]  /*1e050*/  IMAD.MOV.U32 R62, RZ, RZ, R0 ;  /* 0x000000ffff3e7224 */ /* 0x004fe400078e0000 */
[----:B------:R-:W2:Y:S04]  /*1e060*/  LDL.LU R0, [R1+0xe80] ;  /* 0x000e800001007983 */ /* 0x000ea80000300800 */
[----:B------:R-:W-:Y:S04]  /*1e070*/  STL.64 [R1+0x568], R72 ;  /* 0x0005684801007387 */ /* 0x000fe80000100a00 */
[----:B------:R-:W-:Y:S04]  /*1e080*/  STL.64 [R1+0x19c0], R72 ;  /* 0x0019c04801007387 */ /* 0x000fe80000100a00 */
[----:B------:R-:W-:Y:S04]  /*1e090*/  STL.64 [R1+0x570], R44 ;  /* 0x0005702c01007387 */ /* 0x000fe80000100a00 */
[----:B------:R-:W-:Y:S04]  /*1e0a0*/  STL.64 [R1+0x19d0], R44 ;  /* 0x0019d02c01007387 */ /* 0x000fe80000100a00 */
[----:B------:R-:W-:Y:S04]  /*1e0b0*/  STL.64 [R1+0x578], R40 ;  /* 0x0005782801007387 */ /* 0x000fe80000100a00 */
[----:B------:R-:W-:Y:S04]  /*1e0c0*/  STL [R1+0x19e8], R40 ;  /* 0x0019e82801007387 */ /* 0x000fe80000100800 */
[----:B------:R-:W-:Y:S04]  /*1e0d0*/  STL [R1+0x19d8], R41 ;  /* 0x0019d82901007387 */ /* 0x000fe80000100800 */
[----:B------:R-:W-:Y:S04]  /*1e0e0*/  STL.64 [R1+0x580], R62 ;  /* 0x0005803e01007387 */ /* 0x000fe80000100a00 */
[----:B------:R-:W-:Y:S01]  /*1e0f0*/  STL.64 [R1+0x19e0], R62 ;  /* 0x0019e03e01007387 */ /* 0x000fe20000100a00 */
[----:B------:R-:W-:-:S03]  /*1e100*/  IMAD.MOV.U32 R32, RZ, RZ, R19 ;  /* 0x000000ffff207224 */ /* 0x000fc600078e0013 */
[----:B------:R-:W2:Y:S01]  /*1e110*/  LDL.LU R19, [R1+0x5c8] ;  /* 0x0005c80001137983 */ /* 0x000ea20000300800 */
[----:B------:R-:W-:-:S03]  /*1e120*/  IMAD.MOV.U32 R43, RZ, RZ, R18 ;  /* 0x000000ffff2b7224 */ /* 0x000fc600078e0012 */
[----:B------:R-:W2:Y:S01]  /*1e130*/  LDL.LU R18, [R1+0xe84] ;  /* 0x000e840001127983 */ /* 0x000ea20000300800 */
[----:B------:R-:W-:-:S03]  /*1e140*/  IMAD.MOV.U32 R42, RZ, RZ, R5 ;  /* 0x000000ffff2a7224 */ /* 0x000fc600078e0005 */
[----:B------:R-:W2:Y:S04]  /*1e150*/  LDL.LU R14, [R1+0x5d0] ;  /* 0x0005d000010e7983 */ /* 0x000ea80000300800 */
[----:B------:R-:W2:Y:S01]  /*1e160*/  LDL.LU R5, [R1+0xe88] ;  /* 0x000e880001057983 */ /* 0x000ea20000300800 */
[----:B---3--:R-:W-:Y:S02]  /*1e170*/  IMAD.MOV.U32 R51, RZ, RZ, R3 ;  /* 0x000000ffff337224 */ /* 0x008fe400078e0003 */
[----:B----4-:R-:W-:Y:S01]  /*1e180*/  IMAD.MOV.U32 R50, RZ, RZ, R2 ;  /* 0x000000ffff327224 */ /* 0x010fe200078e0002 */
[----:B------:R-:W3:Y:S01]  /*1e190*/  LDL.LU R3, [R1+0x5d8] ;  /* 0x0005d80001037983 */ /* 0x000ee20000300800 */
[----:B------:R-:W-:-:S03]  /*1e1a0*/  IMAD.MOV.U32 R33, RZ, RZ, R20 ;  /* 0x000000ffff217224 */ /* 0x000fc600078e0014 */
[----:B------:R-:W4:Y:S04]  /*1e1b0*/  LDL.LU R2, [R1+0xe8c] ;  /* 0x000e8c0001027983 */ /* 0x000f280000300800 */
[----:B------:R-:W4:Y:S04]  /*1e1c0*/  LDL.LU R13, [R1+0x5e0] ;  /* 0x0005e000010d7983 */ /* 0x000f280000300800 */
[----:B------:R-:W4:Y:S04]  /*1e1d0*/  LDL.LU R12, [R1+0xe90] ;  /* 0x000e9000010c7983 */ /* 0x000f280000300800 */
[----:B------:R-:W-:Y:S04]  /*1e1e0*/  STL.64 [R1+0x588], R8 ;  /* 0x0005880801007387 */ /* 0x000fe80000100a00 */
[----:B------:R0:W-:Y:S04]  /*1e1f0*/  STL.64 [R1+0x19f0], R8 ;  /* 0x0019f00801007387 */ /* 0x0001e80000100a00 */
[----:B------:R-:W-:Y:S04]  /*1e200*/  STL.64 [R1+0x590], R32 ;  /* 0x0005902001007387 */ /* 0x000fe80000100a00 */
[----:B------:R1:W-:Y:S04]  /*1e210*/  STL [R1+0x1a08], R32 ;  /* 0x001a082001007387 */ /* 0x0003e80000100800 */
[----:B------:R-:W-:Y:S04]  /*1e220*/  STL [R1+0x19f8], R33 ;  /* 0x0019f82101007387 */ /* 0x000fe80000100800 */
[----:B------:R-:W-:Y:S04]  /*1e230*/  STL.64 [R1+0x598], R42 ;  /* 0x0005982a01007387 */ /* 0x000fe80000100a00 */
[----:B------:R0:W-:Y:S01]  /*1e240*/  STL.64 [R1+0x1a00], R42 ;  /* 0x001a002a01007387 */ /* 0x0001e20000100a00 */
[----:B------:R-:W-:-:S03]  /*1e250*/  IMAD.MOV.U32 R53, RZ, RZ, R17 ;  /* 0x000000ffff357224 */ /* 0x000fc600078e0011 */
[----:B------:R-:W-:Y:S04]  /*1e260*/  STL.64 [R1+0x5a0], R50 ;  /* 0x0005a03201007387 */ /* 0x000fe80000100a00 */
[----:B------:R0:W-:Y:S01]  /*1e270*/  STL.64 [R1+0x1a10], R50 ;  /* 0x001a103201007387 */ /* 0x0001e20000100a00 */
[----:B------:R-:W-:-:S03]  /*1e280*/  IMAD.MOV.U32 R52, RZ, RZ, R16 ;  /* 0x000000ffff347224 */ /* 0x000fc600078e0010 */
[----:B------:R-:W4:Y:S01]  /*1e290*/  LDL.LU R17, [R1+0x5e8] ;  /* 0x0005e80001117983 */ /* 0x000f220000300800 */
[----:B------:R-:W-:-:S03]  /*1e2a0*/  IMAD.MOV.U32 R64, RZ, RZ, R6 ;  /* 0x000000ffff407224 */ /* 0x000fc600078e0006 */
[----:B------:R-:W4:Y:S01]  /*1e2b0*/  LDL.LU R6, [R1+0xe94] ;  /* 0x000e940001067983 */ /* 0x000f220000300800 */
[----:B------:R-:W-:Y:S02]  /*1e2c0*/  IMAD.MOV.U32 R65, RZ, RZ, R15 ;  /* 0x000000ffff417224 */ /* 0x000fe400078e000f */
[----:B------:R-:W-:Y:S02]  /*1e2d0*/  IMAD.MOV.U32 R80, RZ, RZ, R10 ;  /* 0x000000ffff507224 */ /* 0x000fe400078e000a */
        /* <DEDUP_REMOVED lines=8> */
[----:B------:R-:W2:Y:S04]  /*1e360*/  LDL.LU R0, [R1+0xea0] ;  /* 0x000ea00001007983 */ /* 0x000ea80000300800 */
        /* <DEDUP_REMOVED lines=8> */
[----:B---3--:R-:W-:-:S03]  /*1e3f0*/  IMAD.MOV.U32 R35, RZ, RZ, R3 ;  /* 0x000000ffff237224 */ /* 0x008fc600078e0003 */
[----:B------:R-:W3:Y:S01]  /*1e400*/  LDL.LU R3, [R1+0x610] ;  /* 0x0006100001037983 */ /* 0x000ee20000300800 */
[----:B----4-:R-:W-:-:S03]  /*1e410*/  IMAD.MOV.U32 R34, RZ, RZ, R2 ;  /* 0x000000ffff227224 */ /* 0x010fc600078e0002 */
[----:B------:R-:W3:Y:S01]  /*1e420*/  LDL.LU R2, [R1+0xea8] ;  /* 0x000ea80001027983 */ /* 0x000ee20000300800 */
[----:B------:R-:W-:-:S03]  /*1e430*/  IMAD.MOV.U32 R23, RZ, RZ, R13 ;  /* 0x000000ffff177224 */ /* 0x000fc600078e000d */
[----:B------:R-:W4:Y:S01]  /*1e440*/  LDL.LU R13, [R1+0x618] ;  /* 0x00061800010d7983 */ /* 0x000f220000300800 */
[----:B------:R-:W-:Y:S02]  /*1e450*/  IMAD.MOV.U32 R36, RZ, RZ, R18 ;  /* 0x000000ffff247224 */ /* 0x000fe400078e0012 */
[----:B------:R-:W-:Y:S02]  /*1e460*/  IMAD.MOV.U32 R22, RZ, RZ, R12 ;  /* 0x000000ffff167224 */ /* 0x000fe400078e000c */
[----:B------:R-:W-:Y:S01]  /*1e470*/  IMAD.MOV.U32 R37, RZ, RZ, R19 ;  /* 0x000000ffff257224 */ /* 0x000fe200078e0013 */
[----:B------:R-:W3:Y:S04]  /*1e480*/  LDL.LU R12, [R1+0xeac] ;  /* 0x000eac00010c7983 */ /* 0x000ee80000300800 */
[----:B------:R-:W3:Y:S04]  /*1e490*/  LDL.LU R19, [R1+0x620] ;  /* 0x0006200001137983 */ /* 0x000ee80000300800 */
[----:B------:R-:W3:Y:S04]  /*1e4a0*/  LDL.LU R18, [R1+0xeb0] ;  /* 0x000eb00001127983 */ /* 0x000ee80000300800 */
[----:B0-----:R-:W3:Y:S04]  /*1e4b0*/  LDL.LU R9, [R1+0x628] ;  /* 0x0006280001097983 */ /* 0x001ee80000300800 */
[----:B------:R-:W3:Y:S04]  /*1e4c0*/  LDL.LU R8, [R1+0xeb4] ;  /* 0x000eb40001087983 */ /* 0x000ee80000300800 */
[----:B------:R-:W-:Y:S04]  /*1e4d0*/  STL.64 [R1+0x5c8], R36 ;  /* 0x0005c82401007387 */ /* 0x000fe80000100a00 */
[----:B------:R-:W-:Y:S04]  /*1e4e0*/  STL.64 [R1+0x5d0], R56 ;  /* 0x0005d03801007387 */ /* 0x000fe80000100a00 */
[----:B------:R-:W-:Y:S04]  /*1e4f0*/  STL.64 [R1+0x5d8], R34 ;  /* 0x0005d82201007387 */ /* 0x000fe80000100a00 */
[----:B------:R-:W-:Y:S04]  /*1e500*/  STL.64 [R1+0x5e0], R22 ;  /* 0x0005e01601007387 */ /* 0x000fe80000100a00 */
[----:B------:R-:W3:Y:S01]  /*1e510*/  LDL.LU R21, [R1+0x630] ;  /* 0x0006300001157983 */ /* 0x000ee20000300800 */
[----:B------:R-:W-:-:S03]  /*1e520*/  IMAD.MOV.U32 R27, RZ, RZ, R17 ;  /* 0x000000ffff1b7224 */ /* 0x000fc600078e0011 */
[----:B------:R-:W3:Y:S01]  /*1e530*/  LDL.LU R20, [R1+0xeb8] ;  /* 0x000eb80001147983 */ /* 0x000ee20000300800 */
[----:B------:R-:W-:-:S03]  /*1e540*/  IMAD.MOV.U32 R26, RZ, RZ, R6 ;  /* 0x000000ffff1a7224 */ /* 0x000fc600078e0006 */
[----:B------:R-:W3:Y:S04]  /*1e550*/  LDL.LU R17, [R1+0x638] ;  /* 0x0006380001117983 */ /* 0x000ee80000300800 */
[----:B------:R-:W3:Y:S01]  /*1e560*/  LDL.LU R6, [R1+0xebc] ;  /* 0x000ebc0001067983 */ /* 0x000ee20000300800 */
[----:B------:R-:W-:Y:S02]  /*1e570*/  IMAD.MOV.U32 R39, RZ, RZ, R10 ;  /* 0x000000ffff277224 */ /* 0x000fe400078e000a */
[----:B------:R-:W-:Y:S01]  /*1e580*/  IMAD.MOV.U32 R38, RZ, RZ, R7 ;  /* 0x000000ffff267224 */ /* 0x000fe200078e0007 */
[----:B------:R-:W3:Y:S01]  /*1e590*/  LDL.LU R10, [R1+0x640] ;  /* 0x00064000010a7983 */ /* 0x000ee20000300800 */
[----:B------:R-:W-:-:S03]  /*1e5a0*/  IMAD.MOV.U32 R67, RZ, RZ, R16 ;  /* 0x000000ffff437224 */ /* 0x000fc600078e0010 */
[----:B------:R-:W3:Y:S01]  /*1e5b0*/  LDL.LU R7, [R1+0xec0] ;  /* 0x000ec00001077983 */ /* 0x000ee20000300800 */
[----:B------:R-:W-:Y:S02]  /*1e5c0*/  IMAD.MOV.U32 R66, RZ, RZ, R15 ;  /* 0x000000ffff427224 */ /* 0x000fe400078e000f */
[----:B------:R-:W-:Y:S02]  /*1e5d0*/  IMAD.MOV.U32 R55, RZ, RZ, R11 ;  /* 0x000000ffff377224 */ /* 0x000fe400078e000b */
[----:B------:R-:W3:Y:S01]  /*1e5e0*/  LDL.LU R11, [R1+0x648] ;  /* 0x00064800010b7983 */ /* 0x000ee20000300800 */
[----:B--2---:R-:W-:-:S03]  /*1e5f0*/  IMAD.MOV.U32 R54, RZ, RZ, R0 ;  /* 0x000000ffff367224 */ /* 0x004fc600078e0000 */
[----:B------:R-:W2:Y:S04]  /*1e600*/  LDL.LU R0, [R1+0xec4] ;  /* 0x000ec40001007983 */ /* 0x000ea80000300800 */
[----:B------:R-:W-:Y:S04]  /*1e610*/  STL.64 [R1+0x5e8], R26 ;  /* 0x0005e81a01007387 */ /* 0x000fe80000100a00 */
[----:B------:R-:W-:Y:S04]  /*1e620*/  STL.64 [R1+0x5f0], R38 ;  /* 0x0005f02601007387 */ /* 0x000fe80000100a00 */
[----:B------:R-:W-:Y:S04]  /*1e630*/  STL.64 [R1+0x5f8], R66 ;  /* 0x0005f84201007387 */ /* 0x000fe80000100a00 */
[----:B------:R-:W-:Y:S04]  /*1e640*/  STL.64 [R1+0x600], R54 ;  /* 0x0006003601007387 */ /* 0x000fe80000100a00 */
[----:B------:R-:W2:Y:S01]  /*1e650*/  LDL.LU R16, [R1+0x650] ;  /* 0x0006500001107983 */ /* 0x000ea20000300800 */
[----:B------:R-:W-:-:S03]  /*1e660*/  IMAD.MOV.U32 R78, RZ, RZ, R5 ;  /* 0x000000ffff4e7224 */ /* 0x000fc600078e0005 */
[----:B------:R-:W2:Y:S01]  /*1e670*/  LDL.LU R5, [R1+0xec8] ;  /* 0x000ec80001057983 */ /* 0x000ea20000300800 */
[----:B------:R-:W-:-:S03]  /*1e680*/  IMAD.MOV.U32 R79, RZ, RZ, R14 ;  /* 0x000000ffff4f7224 */ /* 0x000fc600078e000e */
[----:B------:R-:W2:Y:S04]  /*1e690*/  LDL.LU R15, [R1+0x658] ;  /* 0x00065800010f7983 */ /* 0x000ea80000300800 */
[----:B------:R-:W2:Y:S01]  /*1e6a0*/  LDL.LU R14, [R1+0xecc] ;  /* 0x000ecc00010e7983 */ /* 0x000ea20000300800 */
[----:B----4-:R-:W-:-:S03]  /*1e6b0*/  IMAD.MOV.U32 R61, RZ, RZ, R13 ;  /* 0x000000ffff3d7224 */ /* 0x010fc600078e000d */
[----:B------:R-:W4:Y:S01]  /*1e6c0*/  LDL.LU R13, [R1+0x660] ;  /* 0x00066000010d7983 */ /* 0x000f220000300800 */
[----:B---3--:R-:W-:-:S03]  /*1e6d0*/  IMAD.MOV.U32 R60, RZ, RZ, R12 ;  /* 0x000000ffff3c7224 */ /* 0x008fc600078e000c */
[----:B------:R-:W3:Y:S01]  /*1e6e0*/  LDL.LU R12, [R1+0xed0] ;  /* 0x000ed000010c7983 */ /* 0x000ee20000300800 */
        /* <DEDUP_REMOVED lines=8> */
[----:B------:R-:W3:Y:S04]  /*1e770*/  LDL.LU R9, [R1+0x668] ;  /* 0x0006680001097983 */ /* 0x000ee80000300800 */
[----:B------:R-:W3:Y:S01]  /*1e780*/  LDL.LU R8, [R1+0xed4] ;  /* 0x000ed40001087983 */ /* 0x000ee20000300800 */
[----:B------:R-:W-:Y:S02]  /*1e790*/  IMAD.MOV.U32 R93, RZ, RZ, R21 ;  /* 0x000000ffff5d7224 */ /* 0x000fe400078e0015 */
[----:B------:R-:W-:-:S02]  /*1e7a0*/  IMAD.MOV.U32 R92, RZ, RZ, R20 ;  /* 0x000000ffff5c7224 */ /* 0x000fc400078e0014 */
[----:B------:R-:W-:Y:S02]  /*1e7b0*/  IMAD.MOV.U32 R25, RZ, RZ, R17 ;  /* 0x000000ffff197224 */ /* 0x000fe400078e0011 */
[----:B------:R-:W-:Y:S02]  /*1e7c0*/  IMAD.MOV.U32 R24, RZ, RZ, R6 ;  /* 0x000000ffff187224 */ /* 0x000fe400078e0006 */
[----:B------:R-:W3:Y:S01]  /*1e7d0*/  LDL.LU R6, [R1+0xed8] ;  /* 0x000ed80001067983 */ /* 0x000ee20000300800 */
[----:B------:R-:W-:Y:S02]  /*1e7e0*/  IMAD.MOV.U32 R31, RZ, RZ, R10 ;  /* 0x000000ffff1f7224 */ /* 0x000fe400078e000a */
[----:B------:R-:W-:Y:S02]  /*1e7f0*/  IMAD.MOV.U32 R30, RZ, RZ, R7 ;  /* 0x000000ffff1e7224 */ /* 0x000fe400078e0007 */
[----:B------:R-:W3:Y:S04]  /*1e800*/  LDL.LU R7, [R1+0x670] ;  /* 0x0006700001077983 */ /* 0x000ee80000300800 */
[----:B------:R-:W3:Y:S04]  /*1e810*/  LDL.LU R10, [R1+0xedc] ;  /* 0x000edc00010a7983 */ /* 0x000ee80000300800 */
[----:B------:R-:W-:Y:S01]  /*1e820*/  STL.64 [R1+0x628], R18 ;  /* 0x0006281201007387 */ /* 0x000fe20000100a00 */
[----:B------:R-:W-:-:S03]  /*1e830*/  IMAD.MOV.U32 R77, RZ, RZ, R11 ;  /* 0x000000ffff4d7224 */ /* 0x000fc600078e000b */
[----:B------:R-:W-:Y:S04]  /*1e840*/  STL.64 [R1+0x630], R92 ;  /* 0x0006305c01007387 */ /* 0x000fe80000100a00 */
[----:B------:R-:W-:Y:S04]  /*1e850*/  STL.64 [R1+0x638], R24 ;  /* 0x0006381801007387 */ /* 0x000fe80000100a00 */
[----:B------:R-:W-:Y:S04]  /*1e860*/  STL.64 [R1+0x640], R30 ;  /* 0x0006401e01007387 */ /* 0x000fe80000100a00 */
[----:B------:R-:W3:Y:S01]  /*1e870*/  LDL.LU R11, [R1+0x678] ;  /* 0x00067800010b7983 */ /* 0x000ee20000300800 */
[----:B--2---:R-:W-:-:S03]  /*1e880*/  IMAD.MOV.U32 R76, RZ, RZ, R0 ;  /* 0x000000ffff4c7224 */ /* 0x004fc600078e0000 */
[----:B------:R-:W2:Y:S01]  /*1e890*/  LDL.LU R0, [R1+0xee0] ;  /* 0x000ee00001007983 */ /* 0x000ea20000300800 */
[----:B------:R-:W-:-:S03]  /*1e8a0*/  IMAD.MOV.U32 R74, RZ, RZ, R5 ;  /* 0x000000ffff4a7224 */ /* 0x000fc600078e0005 */
[----:B------:R-:W2:Y:S01]  /*1e8b0*/  LDL.LU R5, [R1+0x680] ;  /* 0x0006800001057983 */ /* 0x000ea20000300800 */
[----:B------:R-:W-:Y:S02]  /*1e8c0*/  IMAD.MOV.U32 R75, RZ, RZ, R16 ;  /* 0x000000ffff4b7224 */ /* 0x000fe400078e0010 */
[----:B------:R-:W-:Y:S01]  /*1e8d0*/  IMAD.MOV.U32 R49, RZ, RZ, R15 ;  /* 0x000000ffff317224 */ /* 0x000fe200078e000f */
[----:B-1----:R-:W2:Y:S01]  /*1e8e0*/  LDL.LU R32, [R1+0x688] ;  /* 0x0006880001207983 */ /* 0x002ea20000300800 */
[----:B------:R-:W-:-:S03]  /*1e8f0*/  IMAD.MOV.U32 R48, RZ, RZ, R14 ;  /* 0x000000ffff307224 */ /* 0x000fc600078e000e */
[----:B------:R-:W2:Y:S01]  /*1e900*/  LDL.LU R29, [R1+0xee4] ;  /* 0x000ee400011d7983 */ /* 0x000ea20000300800 */
[----:B----4-:R-:W-:-:S03]  /*1e910*/  IMAD.MOV.U32 R17, RZ, RZ, R13 ;  /* 0x000000ffff117224 */ /* 0x010fc600078e000d */
[----:B------:R-:W4:Y:S01]  /*1e920*/  LDL R90, [R1+0x9d0] ;  /* 0x0009d000015a7983 */ /* 0x000f220000100800 */
[----:B---3--:R-:W-:-:S03]  /*1e930*/  IMAD.MOV.U32 R16, RZ, RZ, R12 ;  /* 0x000000ffff107224 */ /* 0x008fc600078e000c */
[----:B------:R-:W-:Y:S04]  /*1e940*/  STL.64 [R1+0x648], R76 ;  /* 0x0006484c01007387 */ /* 0x000fe80000100a00 */
[----:B------:R-:W-:Y:S04]  /*1e950*/  STL.64 [R1+0x650], R74 ;  /* 0x0006504a01007387 */ /* 0x000fe80000100a00 */
[----:B------:R-:W-:Y:S04]  /*1e960*/  STL.64 [R1+0x658], R48 ;  /* 0x0006583001007387 */ /* 0x000fe80000100a00 */
[----:B------:R-:W-:Y:S01]  /*1e970*/  STL.64 [R1+0x660], R16 ;  /* 0x0006601001007387 */ /* 0x000fe20000100a00 */
[----:B------:R-:W-:-:S03]  /*1e980*/  IMAD.MOV.U32 R15, RZ, RZ, R9 ;  /* 0x000000ffff0f7224 */ /* 0x000fc600078e0009 */
[----:B------:R-:W3:Y:S01]  /*1e990*/  LDL.LU R9, [R1+0x690] ;  /* 0x0006900001097983 */ /* 0x000ee20000300800 */
[----:B------:R-:W-:-:S03]  /*1e9a0*/  IMAD.MOV.U32 R14, RZ, RZ, R8 ;  /* 0x000000ffff0e7224 */ /* 0x000fc600078e0008 */
[----:B------:R-:W3:Y:S04]  /*1e9b0*/  LDL.LU R8, [R1+0xee8] ;  /* 0x000ee80001087983 */ /* 0x000ee80000300800 */
[----:B------:R-:W3:Y:S04]  /*1e9c0*/  LDL.LU R28, [R1+0x698] ;  /* 0x00069800011c7983 */ /* 0x000ee80000300800 */
[----:B------:R-:W3:Y:S04]  /*1e9d0*/  LDL.LU R21, [R1+0xeec] ;  /* 0x000eec0001157983 */ /* 0x000ee80000300800 */
[----:B------:R-:W3:Y:S04]  /*1e9e0*/  LDL.LU R20, [R1+0x6a0] ;  /* 0x0006a00001147983 */ /* 0x000ee80000300800 */
[----:B------:R-:W3:Y:S04]  /*1e9f0*/  LDL.LU R13, [R1+0xef0] ;  /* 0x000ef000010d7983 */ /* 0x000ee80000300800 */
[----:B------:R-:W3:Y:S01]  /*1ea00*/  LDL.LU R12, [R1+0xef4] ;  /* 0x000ef400010c7983 */ /* 0x000ee20000300800 */
[----:B------:R-:W-:-:S02]  /*1ea10*/  IMAD.MOV.U32 R72, RZ, RZ, R10 ;  /* 0x000000ffff487224 */ /* 0x000fc400078e000a */
[----:B------:R-:W-:Y:S02]  /*1ea20*/  IMAD.MOV.U32 R73, RZ, RZ, R11 ;  /* 0x000000ffff497224 */ /* 0x000fe400078e000b */
[----:B------:R-:W3:Y:S04]  /*1ea30*/  LDL.LU R11, [R1+0xef8] ;  /* 0x000ef800010b7983 */ /* 0x000ee80000300800 */
[----:B------:R-:W3:Y:S01]  /*1ea40*/  LDL.LU R10, [R1+0xefc] ;  /* 0x000efc00010a7983 */ /* 0x000ee20000300800 */
[----:B--2---:R-:W-:-:S03]  /*1ea50*/  IMAD.MOV.U32 R45, RZ, RZ, R5 ;  /* 0x000000ffff2d7224 */ /* 0x004fc600078e0005 */
[----:B------:R-:W2:Y:S01]  /*1ea60*/  LDL.LU R5, [R1+0xf00] ;  /* 0x000f000001057983 */ /* 0x000ea20000300800 */
[----:B------:R-:W-:Y:S01]  /*1ea70*/  ISETP.GT.AND P0, PT, R4, RZ, PT ;  /* 0x000000ff0400720c */ /* 0x000fe20003f04270 */
[----:B------:R-:W-:Y:S02]  /*1ea80*/  IMAD.MOV.U32 R89, RZ, RZ, R88 ;  /* 0x000000ffff597224 */ /* 0x000fe400078e0058 */
[----:B------:R-:W-:Y:S02]  /*1ea90*/  IMAD.MOV.U32 R44, RZ, RZ, R0 ;  /* 0x000000ffff2c7224 */ /* 0x000fe400078e0000 */
[----:B------:R-:W3:Y:S01]  /*1eaa0*/  LDL R0, [R1+0x9cc] ;  /* 0x0009cc0001007983 */ /* 0x000ee20000100800 */
[----:B--2---:R-:W-:-:S07]  /*1eab0*/  IMAD.MOV.U32 R88, RZ, RZ, R5 ;  /* 0x000000ffff587224 */ /* 0x004fce00078e0005 */
[----:B----4-:R-:W2:Y:S01]  /*1eac0*/  @P0 LDG.E.U16 R90, desc[UR16][R88.64] ;  /* 0x00000010585a0981 */ /* 0x010ea2000c1e1500 */
[----:B------:R-:W-:Y:S02]  /*1ead0*/  IMAD.MOV.U32 R62, RZ, RZ, R29 ;  /* 0x000000ffff3e7224 */ /* 0x000fe400078e001d */
[----:B------:R-:W-:Y:S01]  /*1eae0*/  IMAD.MOV.U32 R63, RZ, RZ, R32 ;  /* 0x000000ffff3f7224 */ /* 0x000fe200078e0020 */
[----:B------:R-:W-:Y:S01]  /*1eaf0*/  STL.64 [R1+0x668], R14 ;  /* 0x0006680e01007387 */ /* 0x000fe20000100a00 */
[----:B---3--:R-:W-:Y:S02]  /*1eb00*/  IMAD.MOV.U32 R42, RZ, RZ, R21 ;  /* 0x000000ffff2a7224 */ /* 0x008fe400078e0015 */
[----:B------:R-:W-:Y:S01]  /*1eb10*/  IMAD.MOV.U32 R43, RZ, RZ, R28 ;  /* 0x000000ffff2b7224 */ /* 0x000fe200078e001c */
[----:B------:R-:W-:Y:S01]  /*1eb20*/  STL.64 [R1+0x670], R6 ;  /* 0x0006700601007387 */ /* 0x000fe20000100a00 */
[----:B------:R-:W-:Y:S02]  /*1eb30*/  IMAD.MOV.U32 R50, RZ, RZ, R13 ;  /* 0x000000ffff327224 */ /* 0x000fe400078e000d */
[----:B------:R-:W-:Y:S01]  /*1eb40*/  IMAD.MOV.U32 R51, RZ, RZ, R20 ;  /* 0x000000ffff337224 */ /* 0x000fe200078e0014 */
[----:B------:R-:W-:Y:S04]  /*1eb50*/  STL.64 [R1+0x678], R72 ;  /* 0x0006784801007387 */ /* 0x000fe80000100a00 */
[----:B------:R-:W-:Y:S04]  /*1eb60*/  STL.64 [R1+0x680], R44 ;  /* 0x0006802c01007387 */ /* 0x000fe80000100a00 */
[----:B------:R-:W3:Y:S04]  /*1eb70*/  LDL R91, [R1+0x9c8] ;  /* 0x0009c800015b7983 */ /* 0x000ee80000100800 */
[----:B------:R-:W-:Y:S04]  /*1eb80*/  STL.64 [R1+0x688], R62 ;  /* 0x0006883e01007387 */ /* 0x000fe80000100a00 */
[----:B------:R-:W-:Y:S04]  /*1eb90*/  STL.64 [R1+0x690], R8 ;  /* 0x0006900801007387 */ /* 0x000fe80000100a00 */
[----:B------:R-:W-:Y:S04]  /*1eba0*/  STL.64 [R1+0x698], R42 ;  /* 0x0006982a01007387 */ /* 0x000fe80000100a00 */
[----:B------:R-:W-:Y:S04]  /*1ebb0*/  STL.64 [R1+0x6a0], R50 ;  /* 0x0006a03201007387 */ /* 0x000fe80000100a00 */
[----:B--2---:R0:W-:Y:S04]  /*1ebc0*/  @P0 STL [R1+0x9d0], R90 ;  /* 0x0009d05a01000387 */ /* 0x0041e80000100800 */
[----:B0-----:R-:W2:Y:S04]  /*1ebd0*/  LDL R90, [R1+0x9c4] ;  /* 0x0009c400015a7983 */ /* 0x001ea80000100800 */
[----:B------:R-:W-:Y:S04]  /*1ebe0*/  STL [R1+0x1004], R88 ;  /* 0x0010045801007387 */ /* 0x000fe80000100800 */
[----:B------:R0:W-:Y:S01]  /*1ebf0*/  STL [R1+0x1194], R88 ;  /* 0x0011945801007387 */ /* 0x0001e20000100800 */
[----:B------:R-:W-:-:S02]  /*1ec00*/  IMAD.MOV.U32 R87, RZ, RZ, R86 ;  /* 0x000000ffff577224 */ /* 0x000fc400078e0056 */
[----:B------:R-:W-:Y:S02]  /*1ec10*/  IMAD.MOV.U32 R86, RZ, RZ, R10 ;  /* 0x000000ffff567224 */ /* 0x000fe400078e000a */
[----:B------:R-:W-:Y:S01]  /*1ec20*/  IMAD.MOV.U32 R85, RZ, RZ, R84 ;  /* 0x000000ffff557224 */ /* 0x000fe200078e0054 */
[----:B0-----:R-:W4:Y:S04]  /*1ec30*/  LDL.LU R88, [R1+0x968] ;  /* 0x0009680001587983 */ /* 0x001f280000300800 */
[----:B------:R-:W-:Y:S04]  /*1ec40*/  STL [R1+0x1000], R89 ;  /* 0x0010005901007387 */ /* 0x000fe80000100800 */
[----:B------:R0:W-:Y:S01]  /*1ec50*/  STL [R1+0x1198], R89 ;  /* 0x0011985901007387 */ /* 0x0001e20000100800 */
[----:B------:R-:W-:-:S03]  /*1ec60*/  IMAD.MOV.U32 R84, RZ, RZ, R11 ;  /* 0x000000ffff547224 */ /* 0x000fc600078e000b */
[----:B------:R-:W4:Y:S01]  /*1ec70*/  @P0 LDG.E.U16 R0, desc[UR16][R86.64] ;  /* 0x0000001056000981 */ /* 0x000f22000c1e1500 */
[----:B------:R-:W-:-:S03]  /*1ec80*/  IMAD.MOV.U32 R83, RZ, RZ, R82 ;  /* 0x000000ffff537224 */ /* 0x000fc600078e0052 */
[----:B0-----:R-:W4:Y:S04]  /*1ec90*/  LDL.LU R89, [R1+0x96c] ;  /* 0x00096c0001597983 */ /* 0x001f280000300800 */
[----:B------:R-:W4:Y:S04]  /*1eca0*/  LDL R32, [R1+0x9c0] ;  /* 0x0009c00001207983 */ /* 0x000f280000100800 */
[----:B------:R-:W4:Y:S01]  /*1ecb0*/  LDL R33, [R1+0x9bc] ;  /* 0x0009bc0001217983 */ /* 0x000f220000100800 */
[----:B------:R-:W-:-:S03]  /*1ecc0*/  IMAD.MOV.U32 R82, RZ, RZ, R12 ;  /* 0x000000ffff527224 */ /* 0x000fc600078e000c */
[----:B------:R-:W4:Y:S04]  /*1ecd0*/  LDL R40, [R1+0x9b8] ;  /* 0x0009b80001287983 */ /* 0x000f280000100800 */
[----:B---3--:R-:W3:Y:S04]  /*1ece0*/  @P0 LDG.E.U16 R91, desc[UR16][R84.64] ;  /* 0x00000010545b0981 */ /* 0x008ee8000c1e1500 */
[----:B------:R-:W3:Y:S04]  /*1ecf0*/  LDL R41, [R1+0x9b4] ;  /* 0x0009b40001297983 */ /* 0x000ee80000100800 */
[----:B--2---:R-:W2:Y:S04]  /*1ed00*/  @P0 LDG.E.U16 R90, desc[UR16][R82.64] ;  /* 0x00000010525a0981 */ /* 0x004ea8000c1e1500 */
[----:B------:R-:W-:Y:S04]  /*1ed10*/  STL [R1+0x100c], R86 ;  /* 0x00100c5601007387 */ /* 0x000fe80000100800 */
[----:B------:R0:W-:Y:S04]  /*1ed20*/  STL [R1+0x119c], R86 ;  /* 0x00119c5601007387 */ /* 0x0001e80000100800 */
[----:B0-----:R-:W2:Y:S04]  /*1ed30*/  LDL.LU R86, [R1+0x970] ;  /* 0x0009700001567983 */ /* 0x001ea80000300800 */
[----:B------:R-:W-:Y:S04]  /*1ed40*/  STL [R1+0x1008], R87 ;  /* 0x0010085701007387 */ /* 0x000fe80000100800 */
[----:B------:R-:W-:Y:S04]  /*1ed50*/  STL [R1+0x11a0], R87 ;  /* 0x0011a05701007387 */ /* 0x000fe80000100800 */
[----:B------:R-:W2:Y:S04]  /*1ed60*/  LDL R12, [R1+0x9b0] ;  /* 0x0009b000010c7983 */ /* 0x000ea80000100800 */
[----:B------:R-:W2:Y:S04]  /*1ed70*/  LDL R13, [R1+0x9ac] ;  /* 0x0009ac00010d7983 */ /* 0x000ea80000100800 */
[----:B------:R-:W2:Y:S04]  /*1ed80*/  LDL R10, [R1+0x9a8] ;  /* 0x0009a800010a7983 */ /* 0x000ea80000100800 */
[----:B------:R-:W2:Y:S04]  /*1ed90*/  LDL R11, [R1+0x9a4] ;  /* 0x0009a400010b7983 */ /* 0x000ea80000100800 */
[----:B------:R-:W2:Y:S04]  /*1eda0*/  LDL R28, [R1+0x9a0] ;  /* 0x0009a000011c7983 */ /* 0x000ea80000100800 */
[----:B------:R-:W2:Y:S01]  /*1edb0*/  LDL R29, [R1+0x99c] ;  /* 0x00099c00011d7983 */ /* 0x000ea20000100800 */
[----:B------:R-:W-:-:S03]  /*1edc0*/  ISETP.GT.AND P5, PT, R4, 0x1, PT ;  /* 0x000000010400780c */ /* 0x000fc60003fa4270 */
[----:B------:R-:W2:Y:S04]  /*1edd0*/  LDL R70, [R1+0x998] ;  /* 0x0009980001467983 */ /* 0x000ea80000100800 */
[----:B------:R-:W2:Y:S04]  /*1ede0*/  LDL R71, [R1+0x994] ;  /* 0x0009940001477983 */ /* 0x000ea80000100800 */
[----:B------:R-:W2:Y:S04]  /*1edf0*/  LDL R20, [R1+0x990] ;  /* 0x0009900001147983 */ /* 0x000ea80000100800 */
[----:B------:R-:W2:Y:S04]  /*1ee00*/  LDL R21, [R1+0x98c] ;  /* 0x00098c0001157983 */ /* 0x000ea80000100800 */
[----:B------:R-:W2:Y:S04]  /*1ee10*/  LDL R68, [R1+0x984] ;  /* 0x0009840001447983 */ /* 0x000ea80000100800 */
[----:B----4-:R-:W4:Y:S04]  /*1ee20*/  @P5 LDG.E.U16 R32, desc[UR16][R50.64] ;  /* 0x0000001032205981 */ /* 0x010f28000c1e1500 */
[----:B------:R-:W4:Y:S04]  /*1ee30*/  LDL R69, [R1+0x988] ;  /* 0x0009880001457983 */ /* 0x000f280000100800 */
[----:B------:R-:W4:Y:S04]  /*1ee40*/  @P5 LDG.E.U16 R33, desc[UR16][R42.64] ;  /* 0x000000102a215981 */ /* 0x000f28000c1e1500 */
[----:B------:R-:W4:Y:S04]  /*1ee50*/  LDL R5, [R1+0x980] ;  /* 0x0009800001057983 */ /* 0x000f280000100800 */
[----:B------:R0:W-:Y:S04]  /*1ee60*/  @P0 STL [R1+0x9cc], R0 ;  /* 0x0009cc0001000387 */ /* 0x0001e80000100800 */
[----:B------:R-:W4:Y:S04]  /*1ee70*/  @P5 LDG.E.U16 R40, desc[UR16][R8.64] ;  /* 0x0000001008285981 */ /* 0x000f28000c1e1500 */
[----:B---3--:R-:W3:Y:S04]  /*1ee80*/  @P5 LDG.E.U16 R41, desc[UR16][R62.64] ;  /* 0x000000103e295981 */ /* 0x008ee8000c1e1500 */
[----:B0-----:R-:W3:Y:S04]  /*1ee90*/  LDL R0, [R1+0x97c] ;  /* 0x00097c0001007983 */ /* 0x001ee80000100800 */
[----:B------:R0:W-:Y:S04]  /*1eea0*/  @P0 STL [R1+0x9c8], R91 ;  /* 0x0009c85b01000387 */ /* 0x0001e80000100800 */
[----:B0-----:R-:W3:Y:S04]  /*1eeb0*/  LDL R91, [R1+0x978] ;  /* 0x00097800015b7983 */ /* 0x001ee80000100800 */
[----:B------:R-:W-:Y:S04]  /*1eec0*/  STL [R1+0x1014], R84 ;  /* 0x0010145401007387 */ /* 0x000fe80000100800 */
[----:B------:R-:W-:Y:S04]  /*1eed0*/  STL [R1+0x11a4], R84 ;  /* 0x0011a45401007387 */ /* 0x000fe80000100800 */
[----:B------:R-:W-:Y:S04]  /*1eee0*/  STL [R1+0x1010], R85 ;  /* 0x0010105501007387 */ /* 0x000fe80000100800 */
[----:B------:R-:W-:Y:S04]  /*1eef0*/  STL [R1+0x11a8], R85 ;  /* 0x0011a85501007387 */ /* 0x000fe80000100800 */
[----:B--2---:R0:W-:Y:S04]  /*1ef00*/  @P0 STL [R1+0x9c4], R90 ;  /* 0x0009c45a01000387 */ /* 0x0041e80000100800 */
[----:B0-----:R-:W2:Y:S01]  /*1ef10*/  LDL R90, [R1+0x974] ;  /* 0x00097400015a7983 */ /* 0x001ea20000100800 */
[----:B------:R-:W-:-:S02]  /*1ef20*/  ISETP.GT.AND P6, PT, R4, 0x2, PT ;  /* 0x000000020400780c */ /* 0x000fc40003fc4270 */
[C---:B------:R-:W-:Y:S02]  /*1ef30*/  ISETP.GT.AND P2, PT, R4.reuse, 0x3, PT ;  /* 0x000000030400780c */ /* 0x040fe40003f44270 */
[----:B------:R-:W-:-:S09]  /*1ef40*/  ISETP.GT.AND P4, PT, R4, 0x4, PT ;  /* 0x000000040400780c */ /* 0x000fd20003f84270 */
[----:B------:R-:W2:Y:S04]  /*1ef50*/  @P6 LDG.E.U16 R12, desc[UR16][R44.64] ;  /* 0x000000102c0c6981 */ /* 0x000ea8000c1e1500 */
[----:B------:R-:W2:Y:S04]  /*1ef60*/  @P6 LDG.E.U16 R13, desc[UR16][R72.64] ;  /* 0x00000010480d6981 */ /* 0x000ea8000c1e1500 */
[----:B------:R-:W2:Y:S04]  /*1ef70*/  @P6 LDG.E.U16 R10, desc[UR16][R6.64] ;  /* 0x00000010060a6981 */ /* 0x000ea8000c1e1500 */
[----:B------:R-:W2:Y:S04]  /*1ef80*/  @P6 LDG.E.U16 R11, desc[UR16][R14.64] ;  /* 0x000000100e0b6981 */ /* 0x000ea8000c1e1500 */
[----:B------:R-:W2:Y:S04]  /*1ef90*/  @P2 LDG.E.U16 R28, desc[UR16][R16.64] ;  /* 0x00000010101c2981 */ /* 0x000ea8000c1e1500 */
[----:B------:R-:W2:Y:S04]  /*1efa0*/  @P2 LDG.E.U16 R29, desc[UR16][R48.64] ;  /* 0x00000010301d2981 */ /* 0x000ea8000c1e1500 */
[----:B------:R-:W2:Y:S04]  /*1efb0*/  @P2 LDG.E.U16 R70, desc[UR16][R74.64] ;  /* 0x000000104a462981 */ /* 0x000ea8000c1e1500 */
[----:B------:R-:W2:Y:S01]  /*1efc0*/  @P2 LDG.E.U16 R71, desc[UR16][R76.64] ;  /* 0x000000104c472981 */ /* 0x000ea2000c1e1500 */
[----:B------:R-:W-:-:S03]  /*1efd0*/  ISETP.GT.AND P0, PT, R4, 0x5, PT ;  /* 0x000000050400780c */ /* 0x000fc60003f04270 */
[----:B------:R-:W2:Y:S04]  /*1efe0*/  @P4 LDG.E.U16 R20, desc[UR16][R30.64] ;  /* 0x000000101e144981 */ /* 0x000ea8000c1e1500 */
[----:B------:R-:W-:Y:S04]  /*1eff0*/  STL [R1+0x101c], R82 ;  /* 0x00101c5201007387 */ /* 0x000fe80000100800 */
[----:B------:R-:W2:Y:S04]  /*1f000*/  @P4 LDG.E.U16 R21, desc[UR16][R24.64] ;  /* 0x0000001018154981 */ /* 0x000ea8000c1e1500 */
[----:B------:R-:W-:Y:S04]  /*1f010*/  STL [R1+0x11ac], R82 ;  /* 0x0011ac5201007387 */ /* 0x000fe80000100800 */
[----:B------:R-:W-:Y:S04]  /*1f020*/  STL [R1+0x1018], R83 ;  /* 0x0010185301007387 */ /* 0x000fe80000100800 */
[----:B------:R-:W-:Y:S04]  /*1f030*/  STL [R1+0x11b0], R83 ;  /* 0x0011b05301007387 */ /* 0x000fe80000100800 */
[----:B------:R-:W2:Y:S04]  /*1f040*/  LDL.LU.64 R50, [R1+0x1a10] ;  /* 0x001a100001327983 */ /* 0x000ea80000300a00 */
[----:B------:R-:W2:Y:S04]  /*1f050*/  @P4 LDG.E.U16 R68, desc[UR16][R18.64] ;  /* 0x0000001012444981 */ /* 0x000ea8000c1e1500 */
[----:B----4-:R0:W-:Y:S04]  /*1f060*/  @P5 STL [R1+0x9c0], R32 ;  /* 0x0009c02001005387 */ /* 0x0101e80000100800 */
[----:B------:R-:W4:Y:S04]  /*1f070*/  @P4 LDG.E.U16 R69, desc[UR16][R92.64] ;  /* 0x000000105c454981 */ /* 0x000f28000c1e1500 */
[----:B------:R-:W4:Y:S04]  /*1f080*/  @P0 LDG.E.U16 R5, desc[UR16][R58.64] ;  /* 0x000000103a050981 */ /* 0x000f28000c1e1500 */
[----:B0-----:R-:W4:Y:S04]  /*1f090*/  LDL.LU R32, [R1+0x1a08] ;  /* 0x001a080001207983 */ /* 0x001f280000300800 */
[----:B------:R-:W4:Y:S04]  /*1f0a0*/  LDL.LU.64 R42, [R1+0x1a00] ;  /* 0x001a0000012a7983 */ /* 0x000f280000300a00 */
[----:B------:R0:W-:Y:S04]  /*1f0b0*/  @P5 STL [R1+0x9bc], R33 ;  /* 0x0009bc2101005387 */ /* 0x0001e80000100800 */
[----:B---3--:R-:W3:Y:S04]  /*1f0c0*/  @P0 LDG.E.U16 R91, desc[UR16][R2.64] ;  /* 0x00000010025b0981 */ /* 0x008ee8000c1e1500 */
[----:B------:R-:W3:Y:S04]  /*1f0d0*/  @P0 LDG.E.U16 R0, desc[UR16][R60.64] ;  /* 0x000000103c000981 */ /* 0x000ee8000c1e1500 */
[----:B0-----:R-:W3:Y:S04]  /*1f0e0*/  LDL.LU R33, [R1+0x19f8] ;  /* 0x0019f80001217983 */ /* 0x001ee80000300800 */
[----:B------:R-:W3:Y:S04]  /*1f0f0*/  LDL.LU.64 R8, [R1+0x19f0] ;  /* 0x0019f00001087983 */ /* 0x000ee80000300a00 */
[----:B------:R0:W-:Y:S04]  /*1f100*/  @P5 STL [R1+0x9b8], R40 ;  /* 0x0009b82801005387 */ /* 0x0001e80000100800 */
[----:B0-----:R-:W3:Y:S04]  /*1f110*/  LDL.LU R40, [R1+0x19e8] ;  /* 0x0019e80001287983 */ /* 0x001ee80000300800 */
[----:B------:R-:W3:Y:S04]  /*1f120*/  LDL.LU.64 R62, [R1+0x19e0] ;  /* 0x0019e000013e7983 */ /* 0x000ee80000300a00 */
[----:B------:R0:W-:Y:S01]  /*1f130*/  @P5 STL [R1+0x9b4], R41 ;  /* 0x0009b42901005387 */ /* 0x0001e20000100800 */
[----:B------:R-:W-:-:S03]  /*1f140*/  ISETP.GT.AND P5, PT, R4, 0x6, PT ;  /* 0x000000060400780c */ /* 0x000fc60003fa4270 */
[----:B0-----:R-:W3:Y:S10]  /*1f150*/  LDL.LU R41, [R1+0x19d8] ;  /* 0x0019d80001297983 */ /* 0x001ef40000300800 */
[----:B------:R-:W3:Y:S04]  /*1f160*/  @P5 LDG.E.U16 R86, desc[UR16][R54.64] ;  /* 0x0000001036565981 */ /* 0x000ee8000c1e1500 */
[----:B------:R-:W3:Y:S04]  /*1f170*/  @P5 LDG.E.U16 R89, desc[UR16][R66.64] ;  /* 0x0000001042595981 */ /* 0x000ee8000c1e1500 */
[----:B------:R-:W3:Y:S04]  /*1f180*/  @P5 LDG.E.U16 R88, desc[UR16][R38.64] ;  /* 0x0000001026585981 */ /* 0x000ee8000c1e1500 */
[----:B------:R-:W3:Y:S04]  /*1f190*/  LDL.LU.64 R44, [R1+0x19d0] ;  /* 0x0019d000012c7983 */ /* 0x000ee80000300a00 */
[----:B--2---:R-:W2:Y:S04]  /*1f1a0*/  @P0 LDG.E.U16 R90, desc[UR16][R78.64] ;  /* 0x000000104e5a0981 */ /* 0x004ea8000c1e1500 */
[----:B------:R0:W-:Y:S04]  /*1f1b0*/  @P6 STL [R1+0x9b0], R12 ;  /* 0x0009b00c01006387 */ /* 0x0001e80000100800 */
[----:B0-----:R-:W3:Y:S04]  /*1f1c0*/  LDL.LU R12, [R1+0x19c8] ;  /* 0x0019c800010c7983 */ /* 0x001ee80000300800 */
[----:B------:R-:W3:Y:S04]  /*1f1d0*/  LDL.LU.64 R72, [R1+0x19c0] ;  /* 0x0019c00001487983 */ /* 0x000ee80000300a00 */
        /* <DEDUP_REMOVED lines=27> */
[----:B------:R-:W3:Y:S04]  /*1f390*/  LDL.LU.64 R18, [R1+0x1928] ;  /* 0x0019280001127983 */ /* 0x000ee80000300a00 */
[----:B------:R0:W-:Y:S04]  /*1f3a0*/  @P4 STL [R1+0x984], R68 ;  /* 0x0009844401004387 */ /* 0x0001e80000100800 */
[----:B0-----:R-:W3:Y:S04]  /*1f3b0*/  LDL R68, [R1+0xcbc] ;  /* 0x000cbc0001447983 */ /* 0x001ee80000100800 */
[----:B----4-:R-:W-:Y:S04]  /*1f3c0*/  @P4 STL [R1+0x988], R69 ;  /* 0x0009884501004387 */ /* 0x010fe80000100800 */
[----:B------:R-:W4:Y:S04]  /*1f3d0*/  LDL.LU.64 R58, [R1+0x1920] ;  /* 0x00192000013a7983 */ /* 0x000f280000300a00 */
[----:B------:R-:W4:Y:S04]  /*1f3e0*/  LDL.LU R60, [R1+0x191c] ;  /* 0x00191c00013c7983 */ /* 0x000f280000300800 */
[----:B------:R-:W4:Y:S04]  /*1f3f0*/  LDL.LU R3, [R1+0x1918] ;  /* 0x0019180001037983 */ /* 0x000f280000300800 */
[----:B------:R0:W-:Y:S04]  /*1f400*/  @P0 STL [R1+0x980], R5 ;  /* 0x0009800501000387 */ /* 0x0001e80000100800 */
[----:B------:R-:W4:Y:S04]  /*1f410*/  LDL R61, [R1+0xcb4] ;  /* 0x000cb400013d7983 */ /* 0x000f280000100800 */
[----:B------:R-:W4:Y:S04]  /*1f420*/  LDL R79, [R1+0xcb0] ;  /* 0x000cb000014f7983 */ /* 0x000f280000100800 */
[----:B0-----:R-:W4:Y:S04]  /*1f430*/  LDL R5, [R1+0xcb8] ;  /* 0x000cb80001057983 */ /* 0x001f280000100800 */
[----:B--2---:R-:W-:Y:S04]  /*1f440*/  @P0 STL [R1+0x974], R90 ;  /* 0x0009745a01000387 */ /* 0x004fe80000100800 */
[----:B---3--:R-:W-:Y:S04]  /*1f450*/  @P0 STL [R1+0x978], R91 ;  /* 0x0009785b01000387 */ /* 0x008fe80000100800 */
[----:B------:R0:W-:Y:S04]  /*1f460*/  @P0 STL [R1+0x97c], R0 ;  /* 0x00097c0001000387 */ /* 0x0001e80000100800 */
[----:B------:R-:W2:Y:S04]  /*1f470*/  LDL R54, [R1+0x960] ;  /* 0x0009600001367983 */ /* 0x000ea80000100800 */
[----:B------:R-:W3:Y:S04]  /*1f480*/  LDL R78, [R1+0x95c] ;  /* 0x00095c00014e7983 */ /* 0x000ee80000100800 */
[----:B------:R-:W-:Y:S04]  /*1f490*/  STL [R1+0x11b4], R86 ;  /* 0x0011b45601007387 */ /* 0x000fe80000100800 */
[----:B------:R-:W3:Y:S04]  /*1f4a0*/  LDL R55, [R1+0x958] ;  /* 0x0009580001377983 */ /* 0x000ee80000100800 */
[----:B------:R-:W3:Y:S04]  /*1f4b0*/  LDL R2, [R1+0x954] ;  /* 0x0009540001027983 */ /* 0x000ee80000100800 */
[----:B------:R-:W-:Y:S04]  /*1f4c0*/  STL [R1+0x11b8], R89 ;  /* 0x0011b85901007387 */ /* 0x000fe80000100800 */
[----:B------:R-:W3:Y:S04]  /*1f4d0*/  LDL R38, [R1+0x950] ;  /* 0x0009500001267983 */ /* 0x000ee80000100800 */
[----:B------:R-:W3:Y:S04]  /*1f4e0*/  LDL R39, [R1+0x94c] ;  /* 0x00094c0001277983 */ /* 0x000ee80000100800 */
[----:B0-----:R-:W3:Y:S04]  /*1f4f0*/  LDL R0, [R1+0x948] ;  /* 0x0009480001007983 */ /* 0x001ee80000100800 */
[----:B------:R-:W3:Y:S04]  /*1f500*/  LDL R91, [R1+0x944] ;  /* 0x00094400015b7983 */ /* 0x000ee80000100800 */
[----:B------:R-:W-:Y:S04]  /*1f510*/  STL [R1+0x11bc], R88 ;  /* 0x0011bc5801007387 */ /* 0x000fe80000100800 */
[----:B------:R-:W3:Y:S01]  /*1f520*/  LDL R90, [R1+0x940] ;  /* 0x00094000015a7983 */ /* 0x000ee20000100800 */
[----:B------:R-:W-:-:S02]  /*1f530*/  ISETP.GT.AND P6, PT, R4, 0x7, PT ;  /* 0x000000070400780c */ /* 0x000fc40003fc4270 */
[C---:B------:R-:W-:Y:S01]  /*1f540*/  ISETP.GT.AND P2, PT, R4.reuse, 0x8, PT ;  /* 0x000000080400780c */ /* 0x040fe20003f44270 */
[----:B------:R-:W3:Y:S01]  /*1f550*/  LDL R66, [R1+0x93c] ;  /* 0x00093c0001427983 */ /* 0x000ee20000100800 */
[C---:B------:R-:W-:Y:S02]  /*1f560*/  ISETP.GT.AND P4, PT, R4.reuse, 0x9, PT ;  /* 0x000000090400780c */ /* 0x040fe40003f84270 */
[C---:B------:R-:W-:Y:S01]  /*1f570*/  ISETP.GT.AND P0, PT, R4.reuse, 0xa, PT ;  /* 0x0000000a0400780c */ /* 0x040fe20003f04270 */
[----:B------:R-:W3:Y:S06]  /*1f580*/  LDL R67, [R1+0x938] ;  /* 0x0009380001437983 */ /* 0x000eec0000100800 */
[----:B------:R-:W3:Y:S04]  /*1f590*/  @P6 LDG.E.U16 R68, desc[UR16][R22.64] ;  /* 0x0000001016446981 */ /* 0x000ee8000c1e1500 */
[----:B----4-:R-:W4:Y:S04]  /*1f5a0*/  @P5 LDG.E.U16 R3, desc[UR16][R26.64] ;  /* 0x000000101a035981 */ /* 0x010f28000c1e1500 */
[----:B------:R-:W4:Y:S04]  /*1f5b0*/  @P6 LDG.E.U16 R61, desc[UR16][R56.64] ;  /* 0x00000010383d6981 */ /* 0x000f28000c1e1500 */
[----:B------:R-:W4:Y:S04]  /*1f5c0*/  @P6 LDG.E.U16 R79, desc[UR16][R36.64] ;  /* 0x00000010244f6981 */ /* 0x000f28000c1e1500 */
[----:B------:R-:W4:Y:S04]  /*1f5d0*/  @P6 LDG.E.U16 R5, desc[UR16][R34.64] ;  /* 0x0000001022056981 */ /* 0x000f28000c1e1500 */
[----:B------:R-:W4:Y:S04]  /*1f5e0*/  LDL R26, [R1+0x934] ;  /* 0x00093400011a7983 */ /* 0x000f280000100800 */
[----:B--2---:R-:W2:Y:S04]  /*1f5f0*/  @P2 LDG.E.U16 R54, desc[UR16][R46.64] ;  /* 0x000000102e362981 */ /* 0x004ea8000c1e1500 */
[----:B---3--:R-:W3:Y:S04]  /*1f600*/  @P2 LDG.E.U16 R78, desc[UR16][R80.64] ;  /* 0x00000010504e2981 */ /* 0x008ee8000c1e1500 */
[----:B------:R-:W3:Y:S04]  /*1f610*/  @P2 LDG.E.U16 R55, desc[UR16][R64.64] ;  /* 0x0000001040372981 */ /* 0x000ee8000c1e1500 */
        /* <DEDUP_REMOVED lines=8> */
[----:B----4-:R-:W-:Y:S04]  /*1f6a0*/  STL [R1+0x11c0], R3 ;  /* 0x0011c00301007387 */ /* 0x010fe80000100800 */
[----:B------:R-:W4:Y:S04]  /*1f6b0*/  LDL R27, [R1+0x930] ;  /* 0x00093000011b7983 */ /* 0x000f280000100800 */
[----:B------:R-:W4:Y:S04]  /*1f6c0*/  LDL R22, [R1+0x92c] ;  /* 0x00092c0001167983 */ /* 0x000f280000100800 */
[----:B------:R-:W4:Y:S04]  /*1f6d0*/  LDL R23, [R1+0x928] ;  /* 0x0009280001177983 */ /* 0x000f280000100800 */
[----:B------:R-:W4:Y:S04]  /*1f6e0*/  LDL R69, [R1+0x924] ;  /* 0x0009240001457983 */ /* 0x000f280000100800 */
[----:B------:R-:W4:Y:S04]  /*1f6f0*/  LDL.LU.64 R34, [R1+0x1910] ;  /* 0x0019100001227983 */ /* 0x000f280000300a00 */
[----:B------:R0:W-:Y:S01]  /*1f700*/  @P6 STL [R1+0xcbc], R68 ;  /* 0x000cbc4401006387 */ /* 0x0001e20000100800 */
[----:B------:R-:W-:-:S03]  /*1f710*/  ISETP.GT.AND P5, PT, R4, 0xb, PT ;  /* 0x0000000b0400780c */ /* 0x000fc60003fa4270 */
[----:B------:R-:W4:Y:S04]  /*1f720*/  @P0 LDG.E.U16 R26, desc[UR16][R72.64] ;  /* 0x00000010481a0981 */ /* 0x000f28000c1e1500 */
[----:B0-----:R-:W4:Y:S04]  /*1f730*/  LDL R68, [R1+0x920] ;  /* 0x0009200001447983 */ /* 0x001f280000100800 */
[----:B------:R0:W-:Y:S04]  /*1f740*/  @P6 STL [R1+0xcb8], R5 ;  /* 0x000cb80501006387 */ /* 0x0001e80000100800 */
[----:B0-----:R-:W4:Y:S04]  /*1f750*/  LDL R5, [R1+0x91c] ;  /* 0x00091c0001057983 */ /* 0x001f280000100800 */
[----:B------:R-:W4:Y:S04]  /*1f760*/  LDL.LU.64 R56, [R1+0x1908] ;  /* 0x0019080001387983 */ /* 0x000f280000300a00 */
[----:B------:R0:W-:Y:S04]  /*1f770*/  @P6 STL [R1+0xcb4], R61 ;  /* 0x000cb43d01006387 */ /* 0x0001e80000100800 */
[----:B0-----:R-:W4:Y:S04]  /*1f780*/  LDL.LU R61, [R1+0x1900] ;  /* 0x00190000013d7983 */ /* 0x001f280000300800 */
[----:B------:R-:W4:Y:S04]  /*1f790*/  LDL.LU.64 R36, [R1+0x18f8] ;  /* 0x0018f80001247983 */ /* 0x000f280000300a00 */
[----:B------:R0:W-:Y:S04]  /*1f7a0*/  @P6 STL [R1+0xcb0], R79 ;  /* 0x000cb04f01006387 */ /* 0x0001e80000100800 */
[----:B0-----:R-:W4:Y:S04]  /*1f7b0*/  LDL R79, [R1+0x918] ;  /* 0x00091800014f7983 */ /* 0x001f280000100800 */
[----:B------:R-:W4:Y:S04]  /*1f7c0*/  LDL.LU.64 R46, [R1+0x18f0] ;  /* 0x0018f000012e7983 */ /* 0x000f280000300a00 */
[----:B--2---:R0:W-:Y:S04]  /*1f7d0*/  @P2 STL [R1+0x960], R54 ;  /* 0x0009603601002387 */ /* 0x0041e80000100800 */
[----:B0-----:R-:W2:Y:S04]  /*1f7e0*/  LDL.LU R54, [R1+0x18e8] ;  /* 0x0018e80001367983 */ /* 0x001ea80000300800 */
[----:B------:R-:W2:Y:S04]  /*1f7f0*/  LDL.LU.64 R80, [R1+0x18e0] ;  /* 0x0018e00001507983 */ /* 0x000ea80000300a00 */
[----:B---3--:R0:W-:Y:S04]  /*1f800*/  @P2 STL [R1+0x95c], R78 ;  /* 0x00095c4e01002387 */ /* 0x0081e80000100800 */
[----:B0-----:R-:W3:Y:S04]  /*1f810*/  LDL R78, [R1+0x914] ;  /* 0x00091400014e7983 */ /* 0x001ee80000100800 */
[----:B------:R-:W2:Y:S04]  /*1f820*/  LDL.LU.64 R64, [R1+0x18d8] ;  /* 0x0018d80001407983 */ /* 0x000ea80000300a00 */
[----:B------:R0:W-:Y:S04]  /*1f830*/  @P2 STL [R1+0x958], R55 ;  /* 0x0009583701002387 */ /* 0x0001e80000100800 */
[----:B0-----:R-:W2:Y:S04]  /*1f840*/  LDL.LU R55, [R1+0x18d0] ;  /* 0x0018d00001377983 */ /* 0x001ea80000300800 */
[----:B------:R-:W2:Y:S04]  /*1f850*/  LDL.LU.64 R52, [R1+0x18c8] ;  /* 0x0018c80001347983 */ /* 0x000ea80000300a00 */
[----:B------:R0:W-:Y:S04]  /*1f860*/  @P2 STL [R1+0x954], R2 ;  /* 0x0009540201002387 */ /* 0x0001e80000100800 */
[----:B0-----:R-:W2:Y:S04]  /*1f870*/  LDL R2, [R1+0x910] ;  /* 0x0009100001027983 */ /* 0x001ea80000100800 */
[----:B------:R-:W2:Y:S04]  /*1f880*/  LDL.LU.64 R50, [R1+0x18c0] ;  /* 0x0018c00001327983 */ /* 0x000ea80000300a00 */
[----:B------:R0:W-:Y:S04]  /*1f890*/  @P4 STL [R1+0x950], R38 ;  /* 0x0009502601004387 */ /* 0x0001e80000100800 */
[----:B0-----:R-:W2:Y:S04]  /*1f8a0*/  LDL.LU R38, [R1+0x18b8] ;  /* 0x0018b80001267983 */ /* 0x001ea80000300800 */
[----:B------:R-:W2:Y:S04]  /*1f8b0*/  LDL.LU.64 R42, [R1+0x18b0] ;  /* 0x0018b000012a7983 */ /* 0x000ea80000300a00 */
[----:B------:R0:W-:Y:S04]  /*1f8c0*/  @P4 STL [R1+0x94c], R39 ;  /* 0x00094c2701004387 */ /* 0x0001e80000100800 */
[----:B0-----:R-:W2:Y:S04]  /*1f8d0*/  LDL.LU R39, [R1+0x18a8] ;  /* 0x0018a80001277983 */ /* 0x001ea80000300800 */
[----:B------:R-:W2:Y:S04]  /*1f8e0*/  LDL.LU.64 R32, [R1+0x18a0] ;  /* 0x0018a00001207983 */ /* 0x000ea80000300a00 */
[----:B------:R-:W2:Y:S04]  /*1f8f0*/  LDL.LU.64 R8, [R1+0x1898] ;  /* 0x0018980001087983 */ /* 0x000ea80000300a00 */
[----:B------:R0:W-:Y:S04]  /*1f900*/  @P4 STL [R1+0x948], R0 ;  /* 0x0009480001004387 */ /* 0x0001e80000100800 */
[----:B0-----:R-:W2:Y:S04]  /*1f910*/  LDL R0, [R1+0x90c] ;  /* 0x00090c0001007983 */ /* 0x001ea80000100800 */
[----:B------:R0:W-:Y:S04]  /*1f920*/  @P4 STL [R1+0x944], R91 ;  /* 0x0009445b01004387 */ /* 0x0001e80000100800 */
[----:B------:R-:W2:Y:S04]  /*1f930*/  LDL.LU.64 R62, [R1+0x1890] ;  /* 0x00189000013e7983 */ /* 0x000ea80000300a00 */
[----:B0-----:R-:W2:Y:S04]  /*1f940*/  LDL R91, [R1+0x908] ;  /* 0x00090800015b7983 */ /* 0x001ea80000100800 */
[----:B------:R0:W-:Y:S04]  /*1f950*/  @P0 STL [R1+0x940], R90 ;  /* 0x0009405a01000387 */ /* 0x0001e80000100800 */
[----:B0-----:R-:W2:Y:S01]  /*1f960*/  LDL R90, [R1+0x904] ;  /* 0x00090400015a7983 */ /* 0x001ea20000100800 */
[----:B------:R-:W-:-:S02]  /*1f970*/  ISETP.GT.AND P6, PT, R4, 0xc, PT ;  /* 0x0000000c0400780c */ /* 0x000fc40003fc4270 */
[C---:B------:R-:W-:Y:S01]  /*1f980*/  ISETP.GT.AND P2, PT, R4.reuse, 0xd, PT ;  /* 0x0000000d0400780c */ /* 0x040fe20003f44270 */
[----:B------:R-:W2:Y:S04]  /*1f990*/  LDL.LU.64 R40, [R1+0x1888] ;  /* 0x0018880001287983 */ /* 0x000ea80000300a00 */
[----:B----4-:R-:W4:Y:S04]  /*1f9a0*/  @P5 LDG.E.U16 R27, desc[UR16][R12.64] ;  /* 0x000000100c1b5981 */ /* 0x010f28000c1e1500 */
[----:B------:R-:W4:Y:S04]  /*1f9b0*/  @P5 LDG.E.U16 R22, desc[UR16][R6.64] ;  /* 0x0000001006165981 */ /* 0x000f28000c1e1500 */
[----:B------:R-:W4:Y:S04]  /*1f9c0*/  @P5 LDG.E.U16 R23, desc[UR16][R14.64] ;  /* 0x000000100e175981 */ /* 0x000f28000c1e1500 */
[----:B------:R-:W4:Y:S04]  /*1f9d0*/  @P5 LDG.E.U16 R69, desc[UR16][R10.64] ;  /* 0x000000100a455981 */ /* 0x000f28000c1e1500 */
[----:B------:R-:W4:Y:S04]  /*1f9e0*/  @P6 LDG.E.U16 R68, desc[UR16][R16.64] ;  /* 0x0000001010446981 */ /* 0x000f28000c1e1500 */
[----:B------:R-:W4:Y:S04]  /*1f9f0*/  @P6 LDG.E.U16 R5, desc[UR16][R48.64] ;  /* 0x0000001030056981 */ /* 0x000f28000c1e1500 */
[----:B------:R-:W4:Y:S04]  /*1fa00*/  @P6 LDG.E.U16 R79, desc[UR16][R28.64] ;  /* 0x000000101c4f6981 */ /* 0x000f28000c1e1500 */
[----:B---3--:R-:W3:Y:S04]  /*1fa10*/  @P6 LDG.E.U16 R78, desc[UR16][R74.64] ;  /* 0x000000104a4e6981 */ /* 0x008ee8000c1e1500 */
[----:B--2---:R-:W2:Y:S04]  /*1fa20*/  @P2 LDG.E.U16 R2, desc[UR16][R76.64] ;  /* 0x000000104c022981 */ /* 0x004ea8000c1e1500 */
[----:B------:R-:W2:Y:S04]  /*1fa30*/  @P2 LDG.E.U16 R0, desc[UR16][R70.64] ;  /* 0x0000001046002981 */ /* 0x000ea8000c1e1500 */
[----:B------:R-:W2:Y:S04]  /*1fa40*/  @P2 LDG.E.U16 R91, desc[UR16][R30.64] ;  /* 0x000000101e5b2981 */ /* 0x000ea8000c1e1500 */
[----:B------:R-:W2:Y:S04]  /*1fa50*/  @P2 LDG.E.U16 R90, desc[UR16][R24.64] ;  /* 0x00000010185a2981 */ /* 0x000ea8000c1e1500 */
[----:B------:R0:W-:Y:S04]  /*1fa60*/  @P0 STL [R1+0x93c], R66 ;  /* 0x00093c4201000387 */ /* 0x0001e80000100800 */
[----:B0-----:R-:W2:Y:S04]  /*1fa70*/  LDL.LU R66, [R1+0x1880] ;  /* 0x0018800001427983 */ /* 0x001ea80000300800 */
[----:B------:R-:W2:Y:S04]  /*1fa80*/  LDL.LU.64 R44, [R1+0x1878] ;  /* 0x00187800012c7983 */ /* 0x000ea80000300a00 */
[----:B------:R0:W-:Y:S04]  /*1fa90*/  @P0 STL [R1+0x938], R67 ;  /* 0x0009384301000387 */ /* 0x0001e80000100800 */
[----:B0-----:R-:W2:Y:S04]  /*1faa0*/  LDL.LU R67, [R1+0x1870] ;  /* 0x0018700001437983 */ /* 0x001ea80000300800 */
[----:B------:R-:W2:Y:S04]  /*1fab0*/  LDL.LU.64 R72, [R1+0x1868] ;  /* 0x0018680001487983 */ /* 0x000ea80000300a00 */
[----:B------:R0:W-:Y:S04]  /*1fac0*/  @P0 STL [R1+0x934], R26 ;  /* 0x0009341a01000387 */ /* 0x0001e80000100800 */
[----:B0-----:R-:W2:Y:S04]  /*1fad0*/  LDL.LU R26, [R1+0x1860] ;  /* 0x00186000011a7983 */ /* 0x001ea80000300800 */
[----:B------:R-:W2:Y:S04]  /*1fae0*/  LDL.LU.64 R12, [R1+0x1858] ;  /* 0x00185800010c7983 */ /* 0x000ea80000300a00 */
[----:B----4-:R0:W-:Y:S04]  /*1faf0*/  @P5 STL [R1+0x930], R27 ;  /* 0x0009301b01005387 */ /* 0x0101e80000100800 */
[----:B0-----:R-:W4:Y:S04]  /*1fb00*/  LDL.LU R27, [R1+0x1850] ;  /* 0x00185000011b7983 */ /* 0x001f280000300800 */
[----:B------:R-:W4:Y:S04]  /*1fb10*/  LDL.LU.64 R6, [R1+0x1848] ;  /* 0x0018480001067983 */ /* 0x000f280000300a00 */
[----:B------:R0:W-:Y:S04]  /*1fb20*/  @P5 STL [R1+0x92c], R22 ;  /* 0x00092c1601005387 */ /* 0x0001e80000100800 */
[----:B0-----:R-:W4:Y:S04]  /*1fb30*/  LDL.LU R22, [R1+0x1840] ;  /* 0x0018400001167983 */ /* 0x001f280000300800 */
[----:B------:R-:W4:Y:S04]  /*1fb40*/  LDL.LU.64 R14, [R1+0x1838] ;  /* 0x00183800010e7983 */ /* 0x000f280000300a00 */
[----:B------:R0:W-:Y:S04]  /*1fb50*/  @P5 STL [R1+0x928], R23 ;  /* 0x0009281701005387 */ /* 0x0001e80000100800 */
[----:B0-----:R-:W4:Y:S04]  /*1fb60*/  LDL.LU R23, [R1+0x1830] ;  /* 0x0018300001177983 */ /* 0x001f280000300800 */
[----:B------:R-:W4:Y:S04]  /*1fb70*/  LDL.LU.64 R10, [R1+0x1828] ;  /* 0x00182800010a7983 */ /* 0x000f280000300a00 */
[----:B------:R-:W-:Y:S04]  /*1fb80*/  @P5 STL [R1+0x924], R69 ;  /* 0x0009244501005387 */ /* 0x000fe80000100800 */
[----:B------:R-:W4:Y:S04]  /*1fb90*/  LDL.LU.64 R16, [R1+0x1820] ;  /* 0x0018200001107983 */ /* 0x000f280000300a00 */
[----:B------:R-:W4:Y:S04]  /*1fba0*/  LDL R48, [R1+0xcac] ;  /* 0x000cac0001307983 */ /* 0x000f280000100800 */
[----:B------:R-:W4:Y:S04]  /*1fbb0*/  LDL R49, [R1+0xca8] ;  /* 0x000ca80001317983 */ /* 0x000f280000100800 */
[----:B------:R0:W-:Y:S04]  /*1fbc0*/  @P6 STL [R1+0x920], R68 ;  /* 0x0009204401006387 */ /* 0x0001e80000100800 */
[----:B0-----:R-:W4:Y:S04]  /*1fbd0*/  LDL R68, [R1+0xca4] ;  /* 0x000ca40001447983 */ /* 0x001f280000100800 */
[----:B------:R-:W4:Y:S04]  /*1fbe0*/  LDL.LU.64 R28, [R1+0x1818] ;  /* 0x00181800011c7983 */ /* 0x000f280000300a00 */
[----:B------:R-:W4:Y:S04]  /*1fbf0*/  LDL R69, [R1+0x8f8] ;  /* 0x0008f80001457983 */ /* 0x000f280000100800 */
[----:B------:R0:W-:Y:S04]  /*1fc00*/  @P6 STL [R1+0x918], R79 ;  /* 0x0009184f01006387 */ /* 0x0001e80000100800 */
[----:B------:R-:W4:Y:S04]  /*1fc10*/  LDL R75, [R1+0x8f0] ;  /* 0x0008f000014b7983 */ /* 0x000f280000100800 */
[----:B0-----:R-:W4:Y:S04]  /*1fc20*/  LDL R79, [R1+0x8f4] ;  /* 0x0008f400014f7983 */ /* 0x001f280000100800 */
[----:B---3--:R0:W-:Y:S04]  /*1fc30*/  @P6 STL [R1+0x914], R78 ;  /* 0x0009144e01006387 */ /* 0x0081e80000100800 */
[----:B0-----:R-:W3:Y:S04]  /*1fc40*/  LDL R78, [R1+0x8ec] ;  /* 0x0008ec00014e7983 */ /* 0x001ee80000100800 */
[----:B------:R0:W-:Y:S04]  /*1fc50*/  @P6 STL [R1+0x91c], R5 ;  /* 0x00091c0501006387 */ /* 0x0001e80000100800 */
[----:B------:R-:W3:Y:S04]  /*1fc60*/  LDL R74, [R1+0x8e8] ;  /* 0x0008e800014a7983 */ /* 0x000ee80000100800 */
[----:B------:R-:W3:Y:S04]  /*1fc70*/  LDL R77, [R1+0x8e4] ;  /* 0x0008e400014d7983 */ /* 0x000ee80000100800 */
[----:B------:R-:W3:Y:S04]  /*1fc80*/  LDL R76, [R1+0x8e0] ;  /* 0x0008e000014c7983 */ /* 0x000ee80000100800 */
[----:B0-----:R-:W3:Y:S04]  /*1fc90*/  LDL R5, [R1+0x8dc] ;  /* 0x0008dc0001057983 */ /* 0x001ee80000100800 */
[----:B------:R-:W3:Y:S04]  /*1fca0*/  LDL.LU.64 R70, [R1+0x1810] ;  /* 0x0018100001467983 */ /* 0x000ee80000300a00 */
[----:B--2---:R0:W-:Y:S04]  /*1fcb0*/  @P2 STL [R1+0x910], R2 ;  /* 0x0009100201002387 */ /* 0x0041e80000100800 */
[----:B0-----:R-:W2:Y:S04]  /*1fcc0*/  LDL R2, [R1+0x8d8] ;  /* 0x0008d80001027983 */ /* 0x001ea80000100800 */
[----:B------:R0:W-:Y:S04]  /*1fcd0*/  @P2 STL [R1+0x90c], R0 ;  /* 0x00090c0001002387 */ /* 0x0001e80000100800 */
[----:B0-----:R-:W2:Y:S04]  /*1fce0*/  LDL R0, [R1+0x8d4] ;  /* 0x0008d40001007983 */ /* 0x001ea80000100800 */
[----:B------:R-:W2:Y:S04]  /*1fcf0*/  LDL.LU.64 R30, [R1+0x1808] ;  /* 0x00180800011e7983 */ /* 0x000ea80000300a00 */
[----:B------:R0:W-:Y:S04]  /*1fd00*/  @P2 STL [R1+0x908], R91 ;  /* 0x0009085b01002387 */ /* 0x0001e80000100800 */
[----:B0-----:R-:W2:Y:S04]  /*1fd10*/  LDL.LU R91, [R1+0x1800] ;  /* 0x00180000015b7983 */ /* 0x001ea80000300800 */
[----:B------:R-:W3:Y:S04]  /*1fd20*/  LDL.LU.64 R24, [R1+0x17f8] ;  /* 0x0017f80001187983 */ /* 0x000ee80000300a00 */
[----:B------:R0:W-:Y:S04]  /*1fd30*/  @P2 STL [R1+0x904], R90 ;  /* 0x0009045a01002387 */ /* 0x0001e80000100800 */
[----:B0-----:R-:W3:Y:S01]  /*1fd40*/  LDL.LU R90, [R1+0x17f0] ;  /* 0x0017f000015a7983 */ /* 0x001ee20000300800 */
[----:B------:R-:W-:-:S13]  /*1fd50*/  ISETP.GT.AND P4, PT, R4, 0xe, PT ;  /* 0x0000000e0400780c */ /* 0x000fda0003f84270 */
[----:B--2---:R-:W2:Y:S04]  /*1fd60*/  @P4 LDG.E.U16 R91, desc[UR16][R92.64] ;  /* 0x000000105c5b4981 */ /* 0x004ea8000c1e1500 */
[----:B---3--:R-:W3:Y:S04]  /*1fd70*/  @P4 LDG.E.U16 R90, desc[UR16][R20.64] ;  /* 0x00000010145a4981 */ /* 0x008ee8000c1e1500 */
[----:B------:R-:W2:Y:S04]  /*1fd80*/  LDL.LU.64 R20, [R1+0x17e8] ;  /* 0x0017e80001147983 */ /* 0x000ea80000300a00 */
[----:B---3--:R-:W-:Y:S04]  /*1fd90*/  STL [R1+0x11c4], R90 ;  /* 0x0011c45a01007387 */ /* 0x008fe80000100800 */
[----:B------:R-:W3:Y:S04]  /*1fda0*/  LDL.LU.64 R92, [R1+0x17e0] ;  /* 0x0017e000015c7983 */ /* 0x000ee80000300a00 */
[----:B---3--:R-:W3:Y:S04]  /*1fdb0*/  @P4 LDG.E.U16 R92, desc[UR16][R18.64] ;  /* 0x00000010125c4981 */ /* 0x008ee8000c1e1500 */
[----:B------:R-:W3:Y:S04]  /*1fdc0*/  @P4 LDG.E.U16 R93, desc[UR16][R58.64] ;  /* 0x000000103a5d4981 */ /* 0x000ee8000c1e1500 */
[----:B--2---:R-:W-:Y:S04]  /*1fdd0*/  STL [R1+0x11c8], R91 ;  /* 0x0011c85b01007387 */ /* 0x004fe80000100800 */
[----:B------:R-:W2:Y:S01]  /*1fde0*/  LDL.LU.64 R18, [R1+0x17d8] ;  /* 0x0017d80001127983 */ /* 0x000ea20000300a00 */
[----:B------:R-:W-:-:S02]  /*1fdf0*/  ISETP.GT.AND P0, PT, R4, 0xf, PT ;  /* 0x0000000f0400780c */ /* 0x000fc40003f04270 */
[----:B------:R-:W-:-:S11]  /*1fe00*/  ISETP.GT.AND P5, PT, R4, 0x10, PT ;  /* 0x000000100400780c */ /* 0x000fd60003fa4270 */
[----:B----4-:R-:W4:Y:S04]  /*1fe10*/  @P0 LDG.E.U16 R48, desc[UR16][R34.64] ;  /* 0x0000001022300981 */ /* 0x010f28000c1e1500 */
[----:B------:R-:W2:Y:S04]  /*1fe20*/  @P0 LDG.E.U16 R49, desc[UR16][R56.64] ;  /* 0x0000001038310981 */ /* 0x000ea8000c1e1500 */
[----:B------:R-:W2:Y:S04]  /*1fe30*/  @P0 LDG.E.U16 R68, desc[UR16][R60.64] ;  /* 0x000000103c440981 */ /* 0x000ea8000c1e1500 */
[----:B------:R-:W2:Y:S04]  /*1fe40*/  @P5 LDG.E.U16 R79, desc[UR16][R80.64] ;  /* 0x00000010504f5981 */ /* 0x000ea8000c1e1500 */
[----:B------:R-:W2:Y:S01]  /*1fe50*/  @P5 LDG.E.U16 R78, desc[UR16][R54.64] ;  /* 0x00000010364e5981 */ /* 0x000ea2000c1e1500 */
[----:B------:R-:W-:-:S03]  /*1fe60*/  ISETP.GT.AND P6, PT, R4, 0x11, PT ;  /* 0x000000110400780c */ /* 0x000fc60003fc4270 */
[----:B------:R-:W2:Y:S04]  /*1fe70*/  @P5 LDG.E.U16 R69, desc[UR16][R46.64] ;  /* 0x000000102e455981 */ /* 0x000ea8000c1e1500 */
[----:B------:R-:W2:Y:S06]  /*1fe80*/  @P5 LDG.E.U16 R75, desc[UR16][R64.64] ;  /* 0x00000010404b5981 */ /* 0x000eac000c1e1500 */
[----:B------:R-:W2:Y:S04]  /*1fe90*/  @P6 LDG.E.U16 R5, desc[UR16][R38.64] ;  /* 0x0000001026056981 */ /* 0x000ea8000c1e1500 */
[----:B------:R-:W2:Y:S04]  /*1fea0*/  @P6 LDG.E.U16 R76, desc[UR16][R42.64] ;  /* 0x000000102a4c6981 */ /* 0x000ea8000c1e1500 */
[----:B------:R-:W2:Y:S04]  /*1feb0*/  @P6 LDG.E.U16 R77, desc[UR16][R50.64] ;  /* 0x00000010324d6981 */ /* 0x000ea8000c1e1500 */
[----:B------:R-:W2:Y:S04]  /*1fec0*/  @P6 LDG.E.U16 R74, desc[UR16][R52.64] ;  /* 0x00000010344a6981 */ /* 0x000ea8000c1e1500 */
[----:B---3--:R-:W-:Y:S04]  /*1fed0*/  STL [R1+0x11cc], R92 ;  /* 0x0011cc5c01007387 */ /* 0x008fe80000100800 */
[----:B------:R-:W3:Y:S04]  /*1fee0*/  LDL.LU.64 R58, [R1+0x17d0] ;  /* 0x0017d000013a7983 */ /* 0x000ee80000300a00 */
[----:B------:R0:W-:Y:S04]  /*1fef0*/  STL [R1+0x11d0], R93 ;  /* 0x0011d05d01007387 */ /* 0x0001e80000100800 */
[----:B0-----:R-:W2:Y:S04]  /*1ff00*/  LDL R93, [R1+0xca0] ;  /* 0x000ca000015d7983 */ /* 0x001ea80000100800 */
[----:B------:R-:W3:Y:S04]  /*1ff10*/  LDL.LU.64 R34, [R1+0x17c8] ;  /* 0x0017c80001227983 */ /* 0x000ee80000300a00 */
[----:B----4-:R0:W-:Y:S04]  /*1ff20*/  @P0 STL [R1+0xcac], R48 ;  /* 0x000cac3001000387 */ /* 0x0101e80000100800 */
[----:B0-----:R-:W4:Y:S04]  /*1ff30*/  LDL.LU R48, [R1+0x17c0] ;  /* 0x0017c00001307983 */ /* 0x001f280000300800 */
[----:B------:R-:W3:Y:S04]  /*1ff40*/  LDL.LU.64 R56, [R1+0x17b8] ;  /* 0x0017b80001387983 */ /* 0x000ee80000300a00 */
[----:B--2---:R-:W2:Y:S04]  /*1ff50*/  @P0 LDG.E.U16 R93, desc[UR16][R36.64] ;  /* 0x00000010245d0981 */ /* 0x004ea8000c1e1500 */
[----:B------:R0:W-:Y:S04]  /*1ff60*/  @P0 STL [R1+0xca8], R49 ;  /* 0x000ca83101000387 */ /* 0x0001e80000100800 */
[----:B0-----:R-:W4:Y:S04]  /*1ff70*/  LDL.LU R49, [R1+0x17b0] ;  /* 0x0017b00001317983 */ /* 0x001f280000300800 */
[----:B------:R-:W3:Y:S04]  /*1ff80*/  LDL.LU.64 R60, [R1+0x17a8] ;  /* 0x0017a800013c7983 */ /* 0x000ee80000300a00 */
[----:B------:R0:W-:Y:S04]  /*1ff90*/  @P0 STL [R1+0xca4], R68 ;  /* 0x000ca44401000387 */ /* 0x0001e80000100800 */
[----:B0-----:R-:W3:Y:S04]  /*1ffa0*/  LDL.LU R68, [R1+0x17a0] ;  /* 0x0017a00001447983 */ /* 0x001ee80000300800 */
[----:B------:R-:W3:Y:S04]  /*1ffb0*/  LDL.LU.64 R36, [R1+0x1798] ;  /* 0x0017980001247983 */ /* 0x000ee80000300a00 */
[----:B--2---:R-:W-:Y:S04]  /*1ffc0*/  @P0 STL [R1+0xca0], R93 ;  /* 0x000ca05d01000387 */ /* 0x004fe80000100800 */
[----:B------:R-:W2:Y:S04]  /*1ffd0*/  LDL.LU.64 R46, [R1+0x1790] ;  /* 0x00179000012e7983 */ /* 0x000ea80000300a00 */
[----:B------:R0:W-:Y:S04]  /*1ffe0*/  @P5 STL [R1+0x8f4], R79 ;  /* 0x0008f44f01005387 */ /* 0x0001e80000100800 */
[----:B0-----:R-:W2:Y:S04]  /*1fff0*/  LDL R79, [R1+0x8d0] ;  /* 0x0008d000014f7983 */ /* 0x001ea80000100800 */
[----:B------:R0:W-:Y:S04]  /*20000*/  @P5 STL [R1+0x8ec], R78 ;  /* 0x0008ec4e01005387 */ /* 0x0001e80000100800 */
[----:B0-----:R-:W3:Y:S01]  /*20010*/  LDL R78, [R1+0x8cc] ;  /* 0x0008cc00014e7983 */ /* 0x001ee20000100800 */
[----:B------:R-:W-:-:S03]  /*20020*/  ISETP.GT.AND P2, PT, R4, 0x12, PT ;  /* 0x000000120400780c */ /* 0x000fc60003f44270 */
[----:B------:R-:W-:Y:S04]  /*20030*/  @P5 STL [R1+0x8f0], R75 ;  /* 0x0008f04b01005387 */ /* 0x000fe80000100800 */
[----:B------:R0:W-:Y:S06]  /*20040*/  @P5 STL [R1+0x8f8], R69 ;  /* 0x0008f84501005387 */ /* 0x0001ec0000100800 */
[----:B------:R-:W4:Y:S04]  /*20050*/  @P2 LDG.E.U16 R2, desc[UR16][R32.64] ;  /* 0x0000001020022981 */ /* 0x000f28000c1e1500 */
[----:B------:R-:W4:Y:S04]  /*20060*/  @P2 LDG.E.U16 R0, desc[UR16][R8.64] ;  /* 0x0000001008002981 */ /* 0x000f28000c1e1500 */
[----:B------:R1:W-:Y:S04]  /*20070*/  @P6 STL [R1+0x8dc], R5 ;  /* 0x0008dc0501006387 */ /* 0x0003e80000100800 */
[----:B------:R-:W-:Y:S04]  /*20080*/  @P6 STL [R1+0x8e0], R76 ;  /* 0x0008e04c01006387 */ /* 0x000fe80000100800 */
[----:B------:R-:W-:Y:S04]  /*20090*/  @P6 STL [R1+0x8e4], R77 ;  /* 0x0008e44d01006387 */ /* 0x000fe80000100800 */
[----:B------:R-:W-:Y:S04]  /*200a0*/  @P6 STL [R1+0x8e8], R74 ;  /* 0x0008e84a01006387 */ /* 0x000fe80000100800 */
[----:B0-----:R-:W4:Y:S04]  /*200b0*/  LDL R69, [R1+0x8c8] ;  /* 0x0008c80001457983 */ /* 0x001f280000100800 */
[----:B------:R-:W4:Y:S01]  /*200c0*/  LDL R32, [R1+0x8c4] ;  /* 0x0008c40001207983 */ /* 0x000f220000100800 */
[----:B------:R-:W-:-:S03]  /*200d0*/  ISETP.GT.AND P4, PT, R4, 0x13, PT ;  /* 0x000000130400780c */ /* 0x000fc60003f84270 */
[----:B------:R-:W4:Y:S04]  /*200e0*/  LDL R33, [R1+0x8c0] ;  /* 0x0008c00001217983 */ /* 0x000f280000100800 */
[----:B-1----:R-:W4:Y:S04]  /*200f0*/  LDL R5, [R1+0x8bc] ;  /* 0x0008bc0001057983 */ /* 0x002f280000100800 */
[----:B------:R-:W4:Y:S04]  /*20100*/  LDL R64, [R1+0x898] ;  /* 0x0008980001407983 */ /* 0x000f280000100800 */
[----:B------:R-:W4:Y:S04]  /*20110*/  LDL R65, [R1+0x894] ;  /* 0x0008940001417983 */ /* 0x000f280000100800 */
[----:B------:R-:W4:Y:S04]  /*20120*/  LDL R38, [R1+0x890] ;  /* 0x0008900001267983 */ /* 0x000f280000100800 */
[----:B--2---:R-:W2:Y:S04]  /*20130*/  @P2 LDG.E.U16 R79, desc[UR16][R62.64] ;  /* 0x000000103e4f2981 */ /* 0x004ea8000c1e1500 */
[----:B---3--:R-:W3:Y:S04]  /*20140*/  @P2 LDG.E.U16 R78, desc[UR16][R40.64] ;  /* 0x00000010284e2981 */ /* 0x008ee8000c1e1500 */
[----:B----4-:R0:W-:Y:S04]  /*20150*/  @P2 STL [R1+0x8d8], R2 ;  /* 0x0008d80201002387 */ /* 0x0101e80000100800 */
[----:B------:R-:W4:Y:S04]  /*20160*/  LDL.64 R42, [R1+0x2c0] ;  /* 0x0002c000012a7983 */ /* 0x000f280000100a00 */
[----:B------:R-:W4:Y:S04]  /*20170*/  LDL R39, [R1+0x838] ;  /* 0x0008380001277983 */ /* 0x000f280000100800 */
[----:B0-----:R-:W4:Y:S04]  /*20180*/  LDL R2, [R1+0x88c] ;  /* 0x00088c0001027983 */ /* 0x001f280000100800 */
[----:B------:R-:W4:Y:S04]  /*20190*/  LDL.64 R54, [R1+0x2b8] ;  /* 0x0002b80001367983 */ /* 0x000f280000100a00 */
[----:B------:R-:W4:Y:S04]  /*201a0*/  LDL R50, [R1+0x834] ;  /* 0x0008340001327983 */ /* 0x000f280000100800 */
[----:B------:R-:W4:Y:S04]  /*201b0*/  LDL.64 R52, [R1+0x2b0] ;  /* 0x0002b00001347983 */ /* 0x000f280000100a00 */
[----:B------:R-:W4:Y:S04]  /*201c0*/  LDL R51, [R1+0x830] ;  /* 0x0008300001337983 */ /* 0x000f280000100800 */
[----:B------:R-:W4:Y:S04]  /*201d0*/  LDL.64 R8, [R1+0x2a8] ;  /* 0x0002a80001087983 */ /* 0x000f280000100a00 */
[----:B------:R-:W4:Y:S04]  /*201e0*/  LDL R74, [R1+0x82c] ;  /* 0x00082c00014a7983 */ /* 0x000f280000100800 */
[----:B------:R-:W4:Y:S04]  /*201f0*/  LDL.64 R80, [R1+0x1c0] ;  /* 0x0001c00001507983 */ /* 0x000f280000100a00 */
[----:B------:R-:W4:Y:S04]  /*20200*/  LDL R75, [R1+0x7d8] ;  /* 0x0007d800014b7983 */ /* 0x000f280000100800 */
[----:B------:R0:W-:Y:S04]  /*20210*/  @P2 STL [R1+0x8d4], R0 ;  /* 0x0008d40001002387 */ /* 0x0001e80000100800 */
[----:B------:R-:W4:Y:S04]  /*20220*/  LDL R76, [R1+0x7d0] ;  /* 0x0007d000014c7983 */ /* 0x000f280000100800 */
[----:B------:R-:W4:Y:S04]  /*20230*/  LDL R77, [R1+0x7cc] ;  /* 0x0007cc00014d7983 */ /* 0x000f280000100800 */
[----:B0-----:R-:W4:Y:S04]  /*20240*/  LDL R0, [R1+0x7d4] ;  /* 0x0007d40001007983 */ /* 0x001f280000100800 */
[----:B------:R-:W4:Y:S01]  /*20250*/  @P4 LDG.E.U16 R69, desc[UR16][R44.64] ;  /* 0x000000102c454981 */ /* 0x000f22000c1e1500 */
[----:B------:R-:W-:-:S03]  /*20260*/  ISETP.GT.AND P5, PT, R4, 0x18, PT ;  /* 0x000000180400780c */ /* 0x000fc60003fa4270 */
[----:B------:R-:W4:Y:S04]  /*20270*/  @P4 LDG.E.U16 R32, desc[UR16][R66.64] ;  /* 0x0000001042204981 */ /* 0x000f28000c1e1500 */
[----:B------:R-:W4:Y:S01]  /*20280*/  @P4 LDG.E.U16 R33, desc[UR16][R72.64] ;  /* 0x0000001048214981 */ /* 0x000f22000c1e1500 */
[----:B------:R-:W-:-:S03]  /*20290*/  ISETP.GT.AND P6, PT, R4, 0x20, PT ;  /* 0x000000200400780c */ /* 0x000fc60003fc4270 */
[----:B------:R-:W4:Y:S04]  /*202a0*/  @P4 LDG.E.U16 R5, desc[UR16][R12.64] ;  /* 0x000000100c054981 */ /* 0x000f28000c1e1500 */
[----:B------:R-:W4:Y:S04]  /*202b0*/  @P5 LDG.E.U16 R64, desc[UR16][R60.64] ;  /* 0x000000103c405981 */ /* 0x000f28000c1e1500 */
[----:B------:R-:W4:Y:S04]  /*202c0*/  @P5 LDG.E.U16 R65, desc[UR16][R36.64] ;  /* 0x0000001024415981 */ /* 0x000f28000c1e1500 */
[----:B------:R-:W4:Y:S04]  /*202d0*/  @P5 LDG.E.U16 R38, desc[UR16][R46.64] ;  /* 0x000000102e265981 */ /* 0x000f28000c1e1500 */
[----:B---3--:R0:W-:Y:S04]  /*202e0*/  @P2 STL [R1+0x8cc], R78 ;  /* 0x0008cc4e01002387 */ /* 0x0081e80000100800 */
[----:B0-----:R-:W3:Y:S04]  /*202f0*/  LDL R78, [R1+0x778] ;  /* 0x00077800014e7983 */ /* 0x001ee80000100800 */
[----:B--2---:R0:W-:Y:S04]  /*20300*/  @P2 STL [R1+0x8d0], R79 ;  /* 0x0008d04f01002387 */ /* 0x0041e80000100800 */
[----:B------:R-:W2:Y:S04]  /*20310*/  LDL R93, [R1+0x770] ;  /* 0x00077000015d7983 */ /* 0x000ea80000100800 */
[----:B------:R-:W2:Y:S04]  /*20320*/  LDL R63, [R1+0x76c] ;  /* 0x00076c00013f7983 */ /* 0x000ea80000100800 */
[----:B0-----:R-:W2:Y:S04]  /*20330*/  LDL R79, [R1+0x774] ;  /* 0x00077400014f7983 */ /* 0x001ea80000100800 */
[----:B------:R-:W2:Y:S04]  /*20340*/  LDL R62, [R1+0x8b8] ;  /* 0x0008b800013e7983 */ /* 0x000ea80000100800 */
[----:B------:R-:W2:Y:S04]  /*20350*/  LDL R41, [R1+0x8b4] ;  /* 0x0008b40001297983 */ /* 0x000ea80000100800 */
[----:B------:R-:W2:Y:S04]  /*20360*/  LDL R40, [R1+0x718] ;  /* 0x0007180001287983 */ /* 0x000ea80000100800 */
[----:B------:R-:W2:Y:S01]  /*20370*/  LDL.LU.64 R44, [R1+0x1788] ;  /* 0x00178800012c7983 */ /* 0x000ea20000300a00 */
[----:B------:R-:W-:-:S03]  /*20380*/  ISETP.GT.AND P2, PT, R4, 0x28, PT ;  /* 0x000000280400780c */ /* 0x000fc60003f44270 */
[----:B----4-:R-:W4:Y:S04]  /*20390*/  @P6 LDG.E.U16 R39, desc[UR16][R42.64] ;  /* 0x000000102a276981 */ /* 0x010f28000c1e1500 */
[----:B------:R-:W3:Y:S04]  /*203a0*/  @P6 LDG.E.U16 R50, desc[UR16][R54.64] ;  /* 0x0000001036326981 */ /* 0x000ee8000c1e1500 */
[----:B------:R-:W3:Y:S04]  /*203b0*/  @P6 LDG.E.U16 R51, desc[UR16][R52.64] ;  /* 0x0000001034336981 */ /* 0x000ee8000c1e1500 */
[----:B------:R-:W3:Y:S04]  /*203c0*/  @P6 LDG.E.U16 R74, desc[UR16][R8.64] ;  /* 0x00000010084a6981 */ /* 0x000ee8000c1e1500 */
[----:B------:R-:W3:Y:S04]  /*203d0*/  @P2 LDG.E.U16 R75, desc[UR16][R80.64] ;  /* 0x00000010504b2981 */ /* 0x000ee8000c1e1500 */
        /* <DEDUP_REMOVED lines=11> */
[----:B0-----:R-:W3:Y:S04]  /*20490*/  LDL R5, [R1+0x714] ;  /* 0x0007140001057983 */ /* 0x001ee80000100800 */
        /* <DEDUP_REMOVED lines=10> */
[----:B--2---:R0:W-:Y:S04]  /*20540*/  @P5 STL [R1+0x88c], R2 ;  /* 0x00088c0201005387 */ /* 0x0041e80000100800 */
[----:B0-----:R-:W2:Y:S04]  /*20550*/  LDL R2, [R1+0x710] ;  /* 0x0007100001027983 */ /* 0x001ea80000100800 */
[----:B------:R-:W2:Y:S04]  /*20560*/  LDL.LU.64 R42, [R1+0x1718] ;  /* 0x00171800012a7983 */ /* 0x000ea80000300a00 */
[----:B----4-:R0:W-:Y:S04]  /*20570*/  @P6 STL [R1+0x838], R39 ;  /* 0x0008382701006387 */ /* 0x0101e80000100800 */
[----:B0-----:R-:W4:Y:S04]  /*20580*/  LDL.LU R39, [R1+0x1710] ;  /* 0x0017100001277983 */ /* 0x001f280000300800 */
[----:B------:R-:W2:Y:S04]  /*20590*/  LDL.LU.64 R54, [R1+0x1708] ;  /* 0x0017080001367983 */ /* 0x000ea80000300a00 */
[----:B---3--:R0:W-:Y:S04]  /*205a0*/  @P6 STL [R1+0x834], R50 ;  /* 0x0008343201006387 */ /* 0x0081e80000100800 */
[----:B0-----:R-:W3:Y:S04]  /*205b0*/  LDL.LU R50, [R1+0x1700] ;  /* 0x0017000001327983 */ /* 0x001ee80000300800 */
[----:B------:R-:W2:Y:S04]  /*205c0*/  LDL.LU.64 R52, [R1+0x16f8] ;  /* 0x0016f80001347983 */ /* 0x000ea80000300a00 */
[----:B------:R0:W-:Y:S04]  /*205d0*/  @P6 STL [R1+0x830], R51 ;  /* 0x0008303301006387 */ /* 0x0001e80000100800 */
[----:B0-----:R-:W3:Y:S04]  /*205e0*/  LDL.LU R51, [R1+0x16f0] ;  /* 0x0016f00001337983 */ /* 0x001ee80000300800 */
[----:B------:R-:W2:Y:S04]  /*205f0*/  LDL.LU.64 R8, [R1+0x16e8] ;  /* 0x0016e80001087983 */ /* 0x000ea80000300a00 */
[----:B------:R0:W-:Y:S04]  /*20600*/  @P6 STL [R1+0x82c], R74 ;  /* 0x00082c4a01006387 */ /* 0x0001e80000100800 */
[----:B0-----:R-:W2:Y:S04]  /*20610*/  LDL.LU R74, [R1+0x16e0] ;  /* 0x0016e000014a7983 */ /* 0x001ea80000300800 */
[----:B------:R-:W2:Y:S04]  /*20620*/  LDL.LU.64 R80, [R1+0x16d8] ;  /* 0x0016d80001507983 */ /* 0x000ea80000300a00 */
[----:B------:R0:W-:Y:S04]  /*20630*/  @P2 STL [R1+0x7d8], R75 ;  /* 0x0007d84b01002387 */ /* 0x0001e80000100800 */
[----:B0-----:R-:W3:Y:S04]  /*20640*/  LDL.LU R75, [R1+0x16d0] ;  /* 0x0016d000014b7983 */ /* 0x001ee80000300800 */
[----:B--2---:R-:W2:Y:S04]  /*20650*/  @P2 LDG.E.U16 R0, desc[UR16][R80.64] ;  /* 0x0000001050002981 */ /* 0x004ea8000c1e1500 */
[----:B------:R-:W4:Y:S04]  /*20660*/  LDL.LU.64 R80, [R1+0x16c8] ;  /* 0x0016c80001507983 */ /* 0x000f280000300a00 */
[----:B---3--:R-:W3:Y:S04]  /*20670*/  @P2 LDG.E.U16 R76, desc[UR16][R74.64] ;  /* 0x000000104a4c2981 */ /* 0x008ee8000c1e1500 */
[----:B--2---:R0:W-:Y:S04]  /*20680*/  @P2 STL [R1+0x7d4], R0 ;  /* 0x0007d40001002387 */ /* 0x0041e80000100800 */
[----:B0-----:R-:W2:Y:S04]  /*20690*/  LDL R0, [R1+0x70c] ;  /* 0x00070c0001007983 */ /* 0x001ea80000100800 */
[----:B------:R-:W2:Y:S04]  /*206a0*/  LDL.LU.64 R74, [R1+0x16c0] ;  /* 0x0016c000014a7983 */ /* 0x000ea80000300a00 */
[----:B---3--:R0:W-:Y:S04]  /*206b0*/  @P2 STL [R1+0x7d0], R76 ;  /* 0x0007d04c01002387 */ /* 0x0081e80000100800 */
[----:B----4-:R-:W3:Y:S04]  /*206c0*/  @P2 LDG.E.U16 R77, desc[UR16][R80.64] ;  /* 0x00000010504d2981 */ /* 0x010ee8000c1e1500 */
[----:B0-----:R-:W4:Y:S04]  /*206d0*/  LDL.LU R76, [R1+0x16b8] ;  /* 0x0016b800014c7983 */ /* 0x001f280000300800 */
[----:B------:R-:W4:Y:S01]  /*206e0*/  LDL.LU.64 R80, [R1+0x16b0] ;  /* 0x0016b00001507983 */ /* 0x000f220000300a00 */
[----:B------:R-:W-:-:S13]  /*206f0*/  ISETP.GT.AND P4, PT, R4, 0x30, PT ;  /* 0x000000300400780c */ /* 0x000fda0003f84270 */
[----:B--2---:R-:W2:Y:S04]  /*20700*/  @P4 LDG.E.U16 R78, desc[UR16][R74.64] ;  /* 0x000000104a4e4981 */ /* 0x004ea8000c1e1500 */
[----:B---3--:R0:W-:Y:S04]  /*20710*/  @P2 STL [R1+0x7cc], R77 ;  /* 0x0007cc4d01002387 */ /* 0x0081e80000100800 */
[----:B----4-:R-:W3:Y:S04]  /*20720*/  @P4 LDG.E.U16 R79, desc[UR16][R80.64] ;  /* 0x00000010504f4981 */ /* 0x010ee8000c1e1500 */
[----:B0-----:R-:W4:Y:S04]  /*20730*/  LDL.LU R77, [R1+0x16a8] ;  /* 0x0016a800014d7983 */ /* 0x001f280000300800 */
[----:B------:R-:W4:Y:S04]  /*20740*/  LDL.LU.64 R74, [R1+0x16a0] ;  /* 0x0016a000014a7983 */ /* 0x000f280000300a00 */
[----:B--2---:R0:W-:Y:S04]  /*20750*/  @P4 STL [R1+0x778], R78 ;  /* 0x0007784e01004387 */ /* 0x0041e80000100800 */
[----:B0-----:R-:W2:Y:S04]  /*20760*/  LDL.LU R78, [R1+0x1698] ;  /* 0x00169800014e7983 */ /* 0x001ea80000300800 */
[----:B------:R-:W2:Y:S04]  /*20770*/  LDL.LU.64 R80, [R1+0x1690] ;  /* 0x0016900001507983 */ /* 0x000ea80000300a00 */
[----:B---3--:R0:W-:Y:S04]  /*20780*/  @P4 STL [R1+0x774], R79 ;  /* 0x0007744f01004387 */ /* 0x0081e80000100800 */
[----:B----4-:R-:W3:Y:S04]  /*20790*/  @P4 LDG.E.U16 R93, desc[UR16][R76.64] ;  /* 0x000000104c5d4981 */ /* 0x010ee8000c1e1500 */
[----:B------:R-:W4:Y:S04]  /*207a0*/  @P4 LDG.E.U16 R63, desc[UR16][R74.64] ;  /* 0x000000104a3f4981 */ /* 0x000f28000c1e1500 */
[----:B0-----:R-:W3:Y:S04]  /*207b0*/  LDL.LU R79, [R1+0x1688] ;  /* 0x00168800014f7983 */ /* 0x001ee80000300800 */
[----:B------:R-:W4:Y:S04]  /*207c0*/  LDL.LU.64 R76, [R1+0x1680] ;  /* 0x00168000014c7983 */ /* 0x000f280000300a00 */
[----:B------:R-:W4:Y:S01]  /*207d0*/  LDL.LU.64 R74, [R1+0x1678] ;  /* 0x00167800014a7983 */ /* 0x000f220000300a00 */
[----:B------:R-:W-:-:S02]  /*207e0*/  ISETP.GT.AND P0, PT, R4, 0x14, PT ;  /* 0x000000140400780c */ /* 0x000fc40003f04270 */
[----:B------:R-:W-:-:S11]  /*207f0*/  ISETP.GT.AND P6, PT, R4, 0x38, PT ;  /* 0x000000380400780c */ /* 0x000fd60003fc4270 */
[----:B------:R-:W4:Y:S04]  /*20800*/  @P0 LDG.E.U16 R41, desc[UR16][R6.64] ;  /* 0x0000001006290981 */ /* 0x000f28000c1e1500 */
[----:B------:R-:W4:Y:S04]  /*20810*/  @P0 LDG.E.U16 R62, desc[UR16][R26.64] ;  /* 0x000000101a3e0981 */ /* 0x000f28000c1e1500 */
[----:B--2---:R-:W2:Y:S04]  /*20820*/  @P6 LDG.E.U16 R40, desc[UR16][R80.64] ;  /* 0x0000001050286981 */ /* 0x004ea8000c1e1500 */
[----:B---3--:R-:W3:Y:S04]  /*20830*/  @P6 LDG.E.U16 R5, desc[UR16][R78.64] ;  /* 0x000000104e056981 */ /* 0x008ee8000c1e1500 */
[----:B----4-:R-:W4:Y:S04]  /*20840*/  @P6 LDG.E.U16 R2, desc[UR16][R76.64] ;  /* 0x000000104c026981 */ /* 0x010f28000c1e1500 */
[----:B------:R-:W4:Y:S04]  /*20850*/  @P6 LDG.E.U16 R0, desc[UR16][R74.64] ;  /* 0x000000104a006981 */ /* 0x000f28000c1e1500 */
[----:B------:R-:W-:Y:S04]  /*20860*/  @P4 STL [R1+0x76c], R63 ;  /* 0x00076c3f01004387 */ /* 0x000fe80000100800 */
[----:B------:R-:W-:Y:S04]  /*20870*/  @P4 STL [R1+0x770], R93 ;  /* 0x0007705d01004387 */ /* 0x000fe80000100800 */
[----:B------:R-:W-:Y:S04]  /*20880*/  STL [R1+0x1024], R80 ;  /* 0x0010245001007387 */ /* 0x000fe80000100800 */
[----:B------:R-:W-:Y:S04]  /*20890*/  STL [R1+0x11d4], R80 ;  /* 0x0011d45001007387 */ /* 0x000fe80000100800 */
[----:B------:R-:W-:Y:S04]  /*208a0*/  STL [R1+0x1020], R81 ;  /* 0x0010205101007387 */ /* 0x000fe80000100800 */
[----:B------:R-:W-:Y:S04]  /*208b0*/  STL [R1+0x11d8], R81 ;  /* 0x0011d85101007387 */ /* 0x000fe80000100800 */
[----:B------:R0:W-:Y:S04]  /*208c0*/  @P0 STL [R1+0x8b4], R41 ;  /* 0x0008b42901000387 */ /* 0x0001e80000100800 */
[----:B0-----:R-:W4:Y:S04]  /*208d0*/  LDL R41, [R1+0x8b0] ;  /* 0x0008b00001297983 */ /* 0x001f280000100800 */
[----:B------:R-:W-:Y:S04]  /*208e0*/  STL [R1+0x102c], R78 ;  /* 0x00102c4e01007387 */ /* 0x000fe80000100800 */
[----:B------:R-:W-:Y:S04]  /*208f0*/  STL [R1+0x11dc], R78 ;  /* 0x0011dc4e01007387 */ /* 0x000fe80000100800 */
[----:B------:R-:W-:Y:S04]  /*20900*/  STL [R1+0x1028], R79 ;  /* 0x0010284f01007387 */ /* 0x000fe80000100800 */
[----:B------:R-:W-:Y:S04]  /*20910*/  STL [R1+0x11e0], R79 ;  /* 0x0011e04f01007387 */ /* 0x000fe80000100800 */
[----:B--2---:R0:W-:Y:S04]  /*20920*/  @P6 STL [R1+0x718], R40 ;  /* 0x0007182801006387 */ /* 0x0041e80000100800 */
[----:B------:R-:W2:Y:S04]  /*20930*/  LDL R6, [R1+0x8a8] ;  /* 0x0008a80001067983 */ /* 0x000ea80000100800 */
[----:B------:R-:W2:Y:S04]  /*20940*/  LDL R7, [R1+0x8a4] ;  /* 0x0008a40001077983 */ /* 0x000ea80000100800 */
[----:B0-----:R-:W2:Y:S04]  /*20950*/  LDL R40, [R1+0x8ac] ;  /* 0x0008ac0001287983 */ /* 0x001ea80000100800 */
[----:B---3--:R0:W-:Y:S04]  /*20960*/  @P6 STL [R1+0x714], R5 ;  /* 0x0007140501006387 */ /* 0x0081e80000100800 */
[----:B0-----:R-:W3:Y:S04]  /*20970*/  LDL R5, [R1+0x8a0] ;  /* 0x0008a00001057983 */ /* 0x001ee80000100800 */
[----:B------:R-:W-:Y:S04]  /*20980*/  STL [R1+0x1034], R76 ;  /* 0x0010344c01007387 */ /* 0x000fe80000100800 */
[----:B------:R0:W-:Y:S04]  /*20990*/  STL [R1+0x11e4], R76 ;  /* 0x0011e44c01007387 */ /* 0x0001e80000100800 */
[----:B------:R-:W-:Y:S04]  /*209a0*/  STL [R1+0x1030], R77 ;  /* 0x0010304d01007387 */ /* 0x000fe80000100800 */
[----:B------:R1:W-:Y:S04]  /*209b0*/  STL [R1+0x11e8], R77 ;  /* 0x0011e84d01007387 */ /* 0x0003e80000100800 */
[----:B----4-:R4:W-:Y:S04]  /*209c0*/  @P6 STL [R1+0x710], R2 ;  /* 0x0007100201006387 */ /* 0x0109e80000100800 */
[----:B0-----:R-:W3:Y:S04]  /*209d0*/  LDL R76, [R1+0x828] ;  /* 0x00082800014c7983 */ /* 0x001ee80000100800 */
[----:B-1----:R-:W3:Y:S04]  /*209e0*/  LDL R77, [R1+0x87c] ;  /* 0x00087c00014d7983 */ /* 0x002ee80000100800 */
[----:B----4-:R-:W4:Y:S04]  /*209f0*/  LDL R2, [R1+0x888] ;  /* 0x0008880001027983 */ /* 0x010f280000100800 */
[----:B------:R-:W4:Y:S04]  /*20a00*/  LDL R79, [R1+0x824] ;  /* 0x00082400014f7983 */ /* 0x000f280000100800 */
[----:B------:R-:W4:Y:S04]  /*20a10*/  LDL R78, [R1+0x820] ;  /* 0x00082000014e7983 */ /* 0x000f280000100800 */
[----:B------:R-:W-:Y:S04]  /*20a20*/  @P0 STL [R1+0x8b8], R62 ;  /* 0x0008b83e01000387 */ /* 0x000fe80000100800 */
[----:B------:R0:W-:Y:S04]  /*20a30*/  @P6 STL [R1+0x70c], R0 ;  /* 0x00070c0001006387 */ /* 0x0001e80000100800 */
[----:B------:R-:W4:Y:S04]  /*20a40*/  LDL R81, [R1+0x7c8] ;  /* 0x0007c80001517983 */ /* 0x000f280000100800 */
[----:B------:R-:W4:Y:S04]  /*20a50*/  LDL R80, [R1+0x7c4] ;  /* 0x0007c40001507983 */ /* 0x000f280000100800 */
[----:B0-----:R-:W4:Y:S04]  /*20a60*/  LDL R0, [R1+0x81c] ;  /* 0x00081c0001007983 */ /* 0x001f280000100800 */
[----:B------:R-:W4:Y:S04]  /*20a70*/  LDL R93, [R1+0x7c0] ;  /* 0x0007c000015d7983 */ /* 0x000f280000100800 */
[----:B------:R-:W4:Y:S04]  /*20a80*/  LDL.64 R26, [R1+0x188] ;  /* 0x00018800011a7983 */ /* 0x000f280000100a00 */
[----:B------:R-:W4:Y:S04]  /*20a90*/  LDL R63, [R1+0x7bc] ;  /* 0x0007bc00013f7983 */ /* 0x000f280000100800 */
[----:B------:R-:W-:Y:S04]  /*20aa0*/  STL [R1+0x103c], R74 ;  /* 0x00103c4a01007387 */ /* 0x000fe80000100800 */
[----:B------:R0:W-:Y:S01]  /*20ab0*/  STL [R1+0x11ec], R74 ;  /* 0x0011ec4a01007387 */ /* 0x0001e20000100800 */
[----:B------:R-:W-:-:S03]  /*20ac0*/  ISETP.GT.AND P5, PT, R4, 0x15, PT ;  /* 0x000000150400780c */ /* 0x000fc60003fa4270 */
[----:B------:R-:W4:Y:S04]  /*20ad0*/  @P0 LDG.E.U16 R41, desc[UR16][R14.64] ;  /* 0x000000100e290981 */ /* 0x000f28000c1e1500 */
[----:B0-----:R-:W4:Y:S04]  /*20ae0*/  LDL R74, [R1+0x880] ;  /* 0x00088000014a7983 */ /* 0x001f280000100800 */
[----:B------:R-:W-:Y:S04]  /*20af0*/  STL [R1+0x1038], R75 ;  /* 0x0010384b01007387 */ /* 0x000fe80000100800 */
[----:B------:R0:W-:Y:S04]  /*20b00*/  STL [R1+0x11f0], R75 ;  /* 0x0011f04b01007387 */ /* 0x0001e80000100800 */
[----:B0-----:R-:W4:Y:S01]  /*20b10*/  LDL.LU R75, [R1+0x89c] ;  /* 0x00089c00014b7983 */ /* 0x001f220000300800 */
[----:B------:R-:W-:-:S03]  /*20b20*/  ISETP.GT.AND P2, PT, R4, 0x19, PT ;  /* 0x000000190400780c */ /* 0x000fc60003f44270 */
[----:B------:R-:W4:Y:S04]  /*20b30*/  LDL R62, [R1+0x768] ;  /* 0x00076800013e7983 */ /* 0x000f280000100800 */
[----:B------:R-:W4:Y:S04]  /*20b40*/  LDL R15, [R1+0x764] ;  /* 0x00076400010f7983 */ /* 0x000f280000100800 */
[----:B------:R-:W4:Y:S04]  /*20b50*/  LDL R14, [R1+0x760] ;  /* 0x00076000010e7983 */ /* 0x000f280000100800 */
[----:B--2---:R-:W2:Y:S04]  /*20b60*/  @P5 LDG.E.U16 R6, desc[UR16][R10.64] ;  /* 0x000000100a065981 */ /* 0x004ea8000c1e1500 */
[----:B------:R-:W2:Y:S04]  /*20b70*/  @P5 LDG.E.U16 R7, desc[UR16][R16.64] ;  /* 0x0000001010075981 */ /* 0x000ea8000c1e1500 */
[----:B------:R-:W2:Y:S04]  /*20b80*/  @P0 LDG.E.U16 R40, desc[UR16][R22.64] ;  /* 0x0000001016280981 */ /* 0x000ea8000c1e1500 */
[----:B---3--:R-:W3:Y:S04]  /*20b90*/  @P5 LDG.E.U16 R5, desc[UR16][R28.64] ;  /* 0x000000101c055981 */ /* 0x008ee8000c1e1500 */
[----:B------:R-:W3:Y:S04]  /*20ba0*/  @P2 LDG.E.U16 R77, desc[UR16][R32.64] ;  /* 0x00000010204d2981 */ /* 0x000ee8000c1e1500 */
[----:B----4-:R-:W4:Y:S04]  /*20bb0*/  @P2 LDG.E.U16 R2, desc[UR16][R68.64] ;  /* 0x0000001044022981 */ /* 0x010f28000c1e1500 */
[----:B------:R-:W4:Y:S04]  /*20bc0*/  @P5 LDG.E.U16 R75, desc[UR16][R70.64] ;  /* 0x00000010464b5981 */ /* 0x000f28000c1e1500 */
[----:B------:R0:W-:Y:S04]  /*20bd0*/  @P0 STL [R1+0x8b0], R41 ;  /* 0x0008b02901000387 */ /* 0x0001e80000100800 */
[----:B------:R-:W4:Y:S04]  /*20be0*/  @P2 LDG.E.U16 R74, desc[UR16][R72.64] ;  /* 0x00000010484a2981 */ /* 0x000f28000c1e1500 */
[----:B0-----:R-:W4:Y:S04]  /*20bf0*/  LDL R41, [R1+0x75c] ;  /* 0x00075c0001297983 */ /* 0x001f280000100800 */
[----:B------:R-:W4:Y:S04]  /*20c00*/  LDL.LU.64 R22, [R1+0x1670] ;  /* 0x0016700001167983 */ /* 0x000f280000300a00 */
[----:B--2---:R0:W-:Y:S04]  /*20c10*/  @P0 STL [R1+0x8ac], R40 ;  /* 0x0008ac2801000387 */ /* 0x0041e80000100800 */
        /* <DEDUP_REMOVED lines=8> */
[----:B---3--:R0:W-:Y:S04]  /*20ca0*/  @P5 STL [R1+0x8a0], R5 ;  /* 0x0008a00501005387 */ /* 0x0081e80000100800 */
[----:B0-----:R-:W3:Y:S04]  /*20cb0*/  LDL R5, [R1+0x704] ;  /* 0x0007040001057983 */ /* 0x001ee80000100800 */
[----:B------:R-:W2:Y:S04]  /*20cc0*/  LDL.LU.64 R70, [R1+0x1640] ;  /* 0x0016400001467983 */ /* 0x000ea80000300a00 */
[----:B----4-:R0:W-:Y:S04]  /*20cd0*/  STL [R1+0x11f4], R75 ;  /* 0x0011f44b01007387 */ /* 0x0101e80000100800 */
[----:B0-----:R-:W4:Y:S04]  /*20ce0*/  LDL R75, [R1+0x884] ;  /* 0x00088400014b7983 */ /* 0x001f280000100800 */
[----:B------:R-:W2:Y:S04]  /*20cf0*/  LDL.LU.64 R68, [R1+0x1638] ;  /* 0x0016380001447983 */ /* 0x000ea80000300a00 */
[----:B------:R0:W-:Y:S04]  /*20d00*/  @P2 STL [R1+0x888], R2 ;  /* 0x0008880201002387 */ /* 0x0001e80000100800 */
[----:B0-----:R-:W2:Y:S04]  /*20d10*/  LDL R2, [R1+0x700] ;  /* 0x0007000001027983 */ /* 0x001ea80000100800 */
[----:B----4-:R-:W4:Y:S04]  /*20d20*/  @P2 LDG.E.U16 R75, desc[UR16][R66.64] ;  /* 0x00000010424b2981 */ /* 0x010f28000c1e1500 */
[----:B------:R-:W3:Y:S04]  /*20d30*/  LDL.LU.64 R66, [R1+0x1630] ;  /* 0x0016300001427983 */ /* 0x000ee80000300a00 */
[----:B------:R-:W3:Y:S01]  /*20d40*/  LDL.LU.64 R72, [R1+0x1628] ;  /* 0x0016280001487983 */ /* 0x000ee20000300a00 */
[----:B------:R-:W-:-:S03]  /*20d50*/  ISETP.GT.AND P4, PT, R4, 0x21, PT ;  /* 0x000000210400780c */ /* 0x000fc60003f84270 */
[----:B------:R-:W3:Y:S04]  /*20d60*/  LDL.LU.64 R32, [R1+0x1620] ;  /* 0x0016200001207983 */ /* 0x000ee80000300a00 */
[----:B------:R-:W-:Y:S04]  /*20d70*/  @P2 STL [R1+0x87c], R77 ;  /* 0x00087c4d01002387 */ /* 0x000fe80000100800 */
[----:B------:R-:W-:Y:S04]  /*20d80*/  @P2 STL [R1+0x880], R74 ;  /* 0x0008804a01002387 */ /* 0x000fe80000100800 */
[----:B--2---:R-:W2:Y:S04]  /*20d90*/  @P4 LDG.E.U16 R76, desc[UR16][R70.64] ;  /* 0x00000010464c4981 */ /* 0x004ea8000c1e1500 */
[----:B------:R-:W2:Y:S04]  /*20da0*/  @P4 LDG.E.U16 R79, desc[UR16][R68.64] ;  /* 0x00000010444f4981 */ /* 0x000ea8000c1e1500 */
[----:B----4-:R-:W-:Y:S04]  /*20db0*/  @P2 STL [R1+0x884], R75 ;  /* 0x0008844b01002387 */ /* 0x010fe80000100800 */
[----:B------:R-:W4:Y:S04]  /*20dc0*/  LDL.LU.64 R70, [R1+0x1618] ;  /* 0x0016180001467983 */ /* 0x000f280000300a00 */
[----:B------:R-:W2:Y:S04]  /*20dd0*/  LDL.LU.64 R68, [R1+0x1610] ;  /* 0x0016100001447983 */ /* 0x000ea80000300a00 */
[----:B---3--:R-:W3:Y:S04]  /*20de0*/  @P4 LDG.E.U16 R78, desc[UR16][R66.64] ;  /* 0x00000010424e4981 */ /* 0x008ee8000c1e1500 */
[----:B------:R-:W3:Y:S04]  /*20df0*/  @P4 LDG.E.U16 R0, desc[UR16][R72.64] ;  /* 0x0000001048004981 */ /* 0x000ee8000c1e1500 */
[----:B------:R-:W3:Y:S01]  /*20e00*/  LDL.LU.64 R66, [R1+0x1608] ;  /* 0x0016080001427983 */ /* 0x000ee20000300a00 */
[----:B------:R-:W-:-:S03]  /*20e10*/  ISETP.GT.AND P0, PT, R4, 0x29, PT ;  /* 0x000000290400780c */ /* 0x000fc60003f04270 */
[----:B------:R-:W3:Y:S10]  /*20e20*/  LDL.LU.64 R72, [R1+0x1600] ;  /* 0x0016000001487983 */ /* 0x000ef40000300a00 */
[----:B------:R-:W3:Y:S04]  /*20e30*/  @P0 LDG.E.U16 R63, desc[UR16][R26.64] ;  /* 0x000000101a3f0981 */ /* 0x000ee8000c1e1500 */
[----:B----4-:R-:W4:Y:S04]  /*20e40*/  @P0 LDG.E.U16 R81, desc[UR16][R70.64] ;  /* 0x0000001046510981 */ /* 0x010f28000c1e1500 */
[----:B--2---:R-:W2:Y:S04]  /*20e50*/  @P0 LDG.E.U16 R80, desc[UR16][R68.64] ;  /* 0x0000001044500981 */ /* 0x004ea8000c1e1500 */
[----:B---3--:R0:W-:Y:S04]  /*20e60*/  @P4 STL [R1+0x81c], R0 ;  /* 0x00081c0001004387 */ /* 0x0081e80000100800 */
[----:B------:R-:W3:Y:S04]  /*20e70*/  @P0 LDG.E.U16 R93, desc[UR16][R66.64] ;  /* 0x00000010425d0981 */ /* 0x000ee8000c1e1500 */
[----:B0-----:R-:W2:Y:S04]  /*20e80*/  LDL R0, [R1+0x6fc] ;  /* 0x0006fc0001007983 */ /* 0x001ea80000100800 */
[----:B------:R-:W-:Y:S04]  /*20e90*/  @P4 STL [R1+0x820], R78 ;  /* 0x0008204e01004387 */ /* 0x000fe80000100800 */
[----:B------:R-:W-:Y:S04]  /*20ea0*/  @P4 STL [R1+0x824], R79 ;  /* 0x0008244f01004387 */ /* 0x000fe80000100800 */
[----:B------:R-:W-:Y:S04]  /*20eb0*/  @P4 STL [R1+0x828], R76 ;  /* 0x0008284c01004387 */ /* 0x000fe80000100800 */
[----:B------:R-:W4:Y:S04]  /*20ec0*/  LDL.LU.64 R70, [R1+0x15f8] ;  /* 0x0015f80001467983 */ /* 0x000f280000300a00 */
[----:B------:R-:W4:Y:S01]  /*20ed0*/  LDL.LU.64 R68, [R1+0x15f0] ;  /* 0x0015f00001447983 */ /* 0x000f220000300a00 */
[----:B------:R-:W-:-:S03]  /*20ee0*/  ISETP.GT.AND P5, PT, R4, 0x31, PT ;  /* 0x000000310400780c */ /* 0x000fc60003fa4270 */
[----:B------:R-:W4:Y:S04]  /*20ef0*/  LDL.LU.64 R66, [R1+0x15e8] ;  /* 0x0015e80001427983 */ /* 0x000f280000300a00 */
[----:B------:R-:W-:Y:S06]  /*20f00*/  @P0 STL [R1+0x7bc], R63 ;  /* 0x0007bc3f01000387 */ /* 0x000fec0000100800 */
[----:B------:R-:W4:Y:S04]  /*20f10*/  @P5 LDG.E.U16 R62, desc[UR16][R72.64] ;  /* 0x00000010483e5981 */ /* 0x000f28000c1e1500 */
[----:B---3--:R-:W-:Y:S04]  /*20f20*/  @P0 STL [R1+0x7c0], R93 ;  /* 0x0007c05d01000387 */ /* 0x008fe80000100800 */
[----:B--2---:R-:W-:Y:S04]  /*20f30*/  @P0 STL [R1+0x7c4], R80 ;  /* 0x0007c45001000387 */ /* 0x004fe80000100800 */
[----:B----4-:R-:W-:Y:S04]  /*20f40*/  @P0 STL [R1+0x7c8], R81 ;  /* 0x0007c85101000387 */ /* 0x010fe80000100800 */
[----:B------:R-:W2:Y:S04]  /*20f50*/  LDL.LU.64 R72, [R1+0x15e0] ;  /* 0x0015e00001487983 */ /* 0x000ea80000300a00 */
[----:B------:R-:W3:Y:S04]  /*20f60*/  @P5 LDG.E.U16 R15, desc[UR16][R70.64] ;  /* 0x00000010460f5981 */ /* 0x000ee8000c1e1500 */
[----:B------:R-:W4:Y:S04]  /*20f70*/  @P5 LDG.E.U16 R14, desc[UR16][R68.64] ;  /* 0x00000010440e5981 */ /* 0x000f28000c1e1500 */
[----:B------:R-:W3:Y:S04]  /*20f80*/  @P5 LDG.E.U16 R41, desc[UR16][R66.64] ;  /* 0x0000001042295981 */ /* 0x000ee8000c1e1500 */
[----:B------:R-:W3:Y:S04]  /*20f90*/  LDL.LU.64 R70, [R1+0x15d8] ;  /* 0x0015d80001467983 */ /* 0x000ee80000300a00 */
[----:B------:R-:W4:Y:S01]  /*20fa0*/  LDL.LU.64 R68, [R1+0x15d0] ;  /* 0x0015d00001447983 */ /* 0x000f220000300a00 */
[----:B------:R-:W-:-:S03]  /*20fb0*/  ISETP.GT.AND P2, PT, R4, 0x39, PT ;  /* 0x000000390400780c */ /* 0x000fc60003f44270 */
[----:B------:R-:W4:Y:S10]  /*20fc0*/  LDL.LU.64 R66, [R1+0x15c8] ;  /* 0x0015c80001427983 */ /* 0x000f340000300a00 */
[----:B--2---:R-:W2:Y:S04]  /*20fd0*/  @P2 LDG.E.U16 R40, desc[UR16][R72.64] ;  /* 0x0000001048282981 */ /* 0x004ea8000c1e1500 */
[----:B---3--:R-:W3:Y:S04]  /*20fe0*/  @P2 LDG.E.U16 R5, desc[UR16][R70.64] ;  /* 0x0000001046052981 */ /* 0x008ee8000c1e1500 */
[----:B----4-:R-:W4:Y:S04]  /*20ff0*/  @P2 LDG.E.U16 R2, desc[UR16][R68.64] ;  /* 0x0000001044022981 */ /* 0x010f28000c1e1500 */
[----:B------:R-:W-:Y:S04]  /*21000*/  @P5 STL [R1+0x75c], R41 ;  /* 0x00075c2901005387 */ /* 0x000fe80000100800 */
[----:B------:R-:W-:Y:S04]  /*21010*/  @P5 STL [R1+0x760], R14 ;  /* 0x0007600e01005387 */ /* 0x000fe80000100800 */
[----:B------:R-:W-:Y:S04]  /*21020*/  @P5 STL [R1+0x764], R15 ;  /* 0x0007640f01005387 */ /* 0x000fe80000100800 */
[----:B------:R0:W-:Y:S04]  /*21030*/  @P5 STL [R1+0x768], R62 ;  /* 0x0007683e01005387 */ /* 0x0001e80000100800 */
        /* <DEDUP_REMOVED lines=8> */
[----:B------:R-:W2:Y:S04]  /*210c0*/  LDL R26, [R1+0xc9c] ;  /* 0x000c9c00011a7983 */ /* 0x000ea80000100800 */
[----:B------:R-:W2:Y:S04]  /*210d0*/  LDL R27, [R1+0xc98] ;  /* 0x000c9800011b7983 */ /* 0x000ea80000100800 */
[----:B0-----:R-:W2:Y:S04]  /*210e0*/  LDL R62, [R1+0xc94] ;  /* 0x000c9400013e7983 */ /* 0x001ea80000100800 */
[----:B------:R-:W2:Y:S04]  /*210f0*/  @P2 LDG.E.U16 R0, desc[UR16][R66.64] ;  /* 0x0000001042002981 */ /* 0x000ea8000c1e1500 */
[----:B---3--:R0:W-:Y:S04]  /*21100*/  @P2 STL [R1+0x704], R5 ;  /* 0x0007040501002387 */ /* 0x0081e80000100800 */
[----:B0-----:R-:W3:Y:S04]  /*21110*/  LDL R5, [R1+0xc90] ;  /* 0x000c900001057983 */ /* 0x001ee80000100800 */
[----:B------:R-:W-:Y:S04]  /*21120*/  STL [R1+0x1054], R68 ;  /* 0x0010544401007387 */ /* 0x000fe80000100800 */
[----:B------:R-:W-:Y:S04]  /*21130*/  STL [R1+0x1208], R68 ;  /* 0x0012084401007387 */ /* 0x000fe80000100800 */
[----:B------:R-:W-:Y:S04]  /*21140*/  STL [R1+0x1050], R69 ;  /* 0x0010504501007387 */ /* 0x000fe80000100800 */
[----:B------:R0:W-:Y:S04]  /*21150*/  STL [R1+0x120c], R69 ;  /* 0x00120c4501007387 */ /* 0x0001e80000100800 */
[----:B------:R-:W3:Y:S04]  /*21160*/  LDL R63, [R1+0x878] ;  /* 0x00087800013f7983 */ /* 0x000ee80000100800 */
[----:B------:R-:W3:Y:S04]  /*21170*/  LDL R14, [R1+0x874] ;  /* 0x00087400010e7983 */ /* 0x000ee80000100800 */
[----:B----4-:R1:W-:Y:S01]  /*21180*/  @P2 STL [R1+0x700], R2 ;  /* 0x0007000201002387 */ /* 0x0103e20000100800 */
[----:B------:R-:W-:-:S02]  /*21190*/  ISETP.GT.AND P4, PT, R4, 0x16, PT ;  /* 0x000000160400780c */ /* 0x000fc40003f84270 */
[C---:B------:R-:W-:Y:S01]  /*211a0*/  ISETP.GT.AND P0, PT, R4.reuse, 0x1a, PT ;  /* 0x0000001a0400780c */ /* 0x040fe20003f04270 */
[----:B0-----:R-:W4:Y:S04]  /*211b0*/  LDL R69, [R1+0x814] ;  /* 0x0008140001457983 */ /* 0x001f280000100800 */
[----:B------:R-:W4:Y:S04]  /*211c0*/  LDL R68, [R1+0x810] ;  /* 0x0008100001447983 */ /* 0x000f280000100800 */
[----:B-1----:R-:W4:Y:S04]  /*211d0*/  LDL R2, [R1+0x870] ;  /* 0x0008700001027983 */ /* 0x002f280000100800 */
[----:B------:R-:W4:Y:S04]  /*211e0*/  LDL R71, [R1+0x80c] ;  /* 0x00080c0001477983 */ /* 0x000f280000100800 */
[----:B--2---:R-:W2:Y:S04]  /*211f0*/  @P4 LDG.E.U16 R26, desc[UR16][R30.64] ;  /* 0x000000101e1a4981 */ /* 0x004ea8000c1e1500 */
[----:B------:R-:W2:Y:S04]  /*21200*/  @P4 LDG.E.U16 R27, desc[UR16][R24.64] ;  /* 0x00000010181b4981 */ /* 0x000ea8000c1e1500 */
[----:B------:R-:W2:Y:S04]  /*21210*/  @P4 LDG.E.U16 R62, desc[UR16][R20.64] ;  /* 0x00000010143e4981 */ /* 0x000ea8000c1e1500 */
[----:B------:R-:W2:Y:S04]  /*21220*/  LDL R70, [R1+0x7b8] ;  /* 0x0007b80001467983 */ /* 0x000ea80000100800 */
[----:B------:R0:W-:Y:S04]  /*21230*/  @P2 STL [R1+0x6fc], R0 ;  /* 0x0006fc0001002387 */ /* 0x0001e80000100800 */
[----:B------:R-:W2:Y:S04]  /*21240*/  LDL.64 R72, [R1+0x170] ;  /* 0x0001700001487983 */ /* 0x000ea80000100a00 */
[----:B0-----:R-:W2:Y:S04]  /*21250*/  LDL R0, [R1+0x7b4] ;  /* 0x0007b40001007983 */ /* 0x001ea80000100800 */
[----:B------:R0:W-:Y:S04]  /*21260*/  @P2 STL [R1+0x708], R40 ;  /* 0x0007082801002387 */ /* 0x0001e80000100800 */
[----:B------:R-:W2:Y:S04]  /*21270*/  LDL R77, [R1+0x7b0] ;  /* 0x0007b000014d7983 */ /* 0x000ea80000100800 */
[----:B------:R-:W2:Y:S04]  /*21280*/  LDL.64 R74, [R1+0x168] ;  /* 0x00016800014a7983 */ /* 0x000ea80000100a00 */
[----:B------:R-:W2:Y:S04]  /*21290*/  LDL R76, [R1+0x7ac] ;  /* 0x0007ac00014c7983 */ /* 0x000ea80000100800 */
[----:B------:R-:W2:Y:S04]  /*212a0*/  LDL.64 R78, [R1+0x80] ;  /* 0x00008000014e7983 */ /* 0x000ea80000100a00 */
[----:B------:R-:W2:Y:S04]  /*212b0*/  LDL R81, [R1+0x758] ;  /* 0x0007580001517983 */ /* 0x000ea80000100800 */
[----:B------:R-:W2:Y:S04]  /*212c0*/  LDL R80, [R1+0x754] ;  /* 0x0007540001507983 */ /* 0x000ea80000100800 */
[----:B------:R-:W2:Y:S04]  /*212d0*/  LDL R93, [R1+0x750] ;  /* 0x00075000015d7983 */ /* 0x000ea80000100800 */
[----:B------:R-:W2:Y:S04]  /*212e0*/  LDL R15, [R1+0x74c] ;  /* 0x00074c00010f7983 */ /* 0x000ea80000100800 */
[----:B------:R-:W2:Y:S04]  /*212f0*/  LDL R41, [R1+0xc8c] ;  /* 0x000c8c0001297983 */ /* 0x000ea80000100800 */
[----:B0-----:R-:W2:Y:S04]  /*21300*/  LDL R40, [R1+0x6f8] ;  /* 0x0006f80001287983 */ /* 0x001ea80000100800 */
[----:B------:R-:W-:Y:S04]  /*21310*/  STL [R1+0x105c], R66 ;  /* 0x00105c4201007387 */ /* 0x000fe80000100800 */
[----:B------:R0:W-:Y:S04]  /*21320*/  STL [R1+0x1210], R66 ;  /* 0x0012104201007387 */ /* 0x0001e80000100800 */
[----:B0-----:R-:W2:Y:S04]  /*21330*/  LDL R66, [R1+0x818] ;  /* 0x0008180001427983 */ /* 0x001ea80000100800 */
[----:B------:R-:W-:Y:S04]  /*21340*/  STL [R1+0x1058], R67 ;  /* 0x0010584301007387 */ /* 0x000fe80000100800 */
[----:B------:R0:W-:Y:S04]  /*21350*/  STL [R1+0x1214], R67 ;  /* 0x0012144301007387 */ /* 0x0001e80000100800 */
[----:B0-----:R-:W2:Y:S04]  /*21360*/  LDL R67, [R1+0x86c] ;  /* 0x00086c0001437983 */ /* 0x001ea80000100800 */
[----:B------:R-:W2:Y:S04]  /*21370*/  LDL.LU.64 R30, [R1+0x15c0] ;  /* 0x0015c000011e7983 */ /* 0x000ea80000300a00 */
[----:B---3--:R-:W3:Y:S04]  /*21380*/  @P4 LDG.E.U16 R5, desc[UR16][R18.64] ;  /* 0x0000001012054981 */ /* 0x008ee8000c1e1500 */
[----:B------:R-:W3:Y:S04]  /*21390*/  @P0 LDG.E.U16 R63, desc[UR16][R12.64] ;  /* 0x000000100c3f0981 */ /* 0x000ee8000c1e1500 */
[----:B------:R-:W3:Y:S04]  /*213a0*/  @P0 LDG.E.U16 R14, desc[UR16][R60.64] ;  /* 0x000000103c0e0981 */ /* 0x000ee8000c1e1500 */
[----:B----4-:R-:W4:Y:S04]  /*213b0*/  @P0 LDG.E.U16 R2, desc[UR16][R36.64] ;  /* 0x0000001024020981 */ /* 0x010f28000c1e1500 */
[----:B--2---:R0:W-:Y:S04]  /*213c0*/  @P4 STL [R1+0xc9c], R26 ;  /* 0x000c9c1a01004387 */ /* 0x0041e80000100800 */
        /* <DEDUP_REMOVED lines=8> */
[----:B------:R-:W2:Y:S04]  /*21450*/  @P0 LDG.E.U16 R67, desc[UR16][R64.64] ;  /* 0x0000001040430981 */ /* 0x000ea8000c1e1500 */
[----:B---3--:R0:W-:Y:S04]  /*21460*/  @P4 STL [R1+0xc90], R5 ;  /* 0x000c900501004387 */ /* 0x0081e80000100800 */
        /* <DEDUP_REMOVED lines=8> */
[----:B----4-:R0:W-:Y:S04]  /*214f0*/  @P0 STL [R1+0x870], R2 ;  /* 0x0008700201000387 */ /* 0x0101e80000100800 */
[----:B0-----:R-:W4:Y:S04]  /*21500*/  LDL R2, [R1+0x6f0] ;  /* 0x0006f00001027983 */ /* 0x001f280000100800 */
[----:B------:R-:W4:Y:S01]  /*21510*/  LDL.LU.64 R64, [R1+0x1560] ;  /* 0x0015600001407983 */ /* 0x000f220000300a00 */
[----:B------:R-:W-:-:S03]  /*21520*/  ISETP.GT.AND P5, PT, R4, 0x22, PT ;  /* 0x000000220400780c */ /* 0x000fc60003fa4270 */
[----:B--2---:R-:W-:Y:S10]  /*21530*/  @P0 STL [R1+0x86c], R67 ;  /* 0x00086c4301000387 */ /* 0x004ff40000100800 */
[----:B---3--:R-:W2:Y:S04]  /*21540*/  @P5 LDG.E.U16 R66, desc[UR16][R62.64] ;  /* 0x000000103e425981 */ /* 0x008ea8000c1e1500 */
[----:B------:R-:W3:Y:S04]  /*21550*/  @P5 LDG.E.U16 R69, desc[UR16][R60.64] ;  /* 0x000000103c455981 */ /* 0x000ee8000c1e1500 */
[----:B------:R-:W2:Y:S04]  /*21560*/  LDL.LU.64 R62, [R1+0x1558] ;  /* 0x00155800013e7983 */ /* 0x000ea80000300a00 */
[----:B------:R-:W3:Y:S04]  /*21570*/  LDL.LU.64 R60, [R1+0x1550] ;  /* 0x00155000013c7983 */ /* 0x000ee80000300a00 */
[----:B------:R-:W3:Y:S01]  /*21580*/  @P5 LDG.E.U16 R68, desc[UR16][R36.64] ;  /* 0x0000001024445981 */ /* 0x000ee2000c1e1500 */
[----:B------:R-:W-:-:S03]  /*21590*/  ISETP.GT.AND P2, PT, R4, 0x2a, PT ;  /* 0x0000002a0400780c */ /* 0x000fc60003f44270 */
[----:B------:R-:W3:Y:S01]  /*215a0*/  LDL.LU.64 R36, [R1+0x1548] ;  /* 0x0015480001247983 */ /* 0x000ee20000300a00 */
[----:B------:R-:W-:-:S09]  /*215b0*/  ISETP.GT.AND P4, PT, R4, 0x32, PT ;  /* 0x000000320400780c */ /* 0x000fd20003f84270 */
[----:B------:R-:W3:Y:S04]  /*215c0*/  @P2 LDG.E.U16 R76, desc[UR16][R74.64] ;  /* 0x000000104a4c2981 */ /* 0x000ee8000c1e1500 */
[----:B----4-:R-:W4:Y:S04]  /*215d0*/  @P5 LDG.E.U16 R71, desc[UR16][R64.64] ;  /* 0x0000001040475981 */ /* 0x010f28000c1e1500 */
[----:B------:R-:W4:Y:S04]  /*215e0*/  @P2 LDG.E.U16 R77, desc[UR16][R72.64] ;  /* 0x00000010484d2981 */ /* 0x000f28000c1e1500 */
[----:B------:R-:W4:Y:S04]  /*215f0*/  @P4 LDG.E.U16 R81, desc[UR16][R78.64] ;  /* 0x000000104e514981 */ /* 0x000f28000c1e1500 */
[----:B------:R-:W4:Y:S04]  /*21600*/  LDL.LU.64 R64, [R1+0x1540] ;  /* 0x0015400001407983 */ /* 0x000f280000300a00 */
[----:B--2---:R-:W2:Y:S04]  /*21610*/  @P2 LDG.E.U16 R70, desc[UR16][R62.64] ;  /* 0x000000103e462981 */ /* 0x004ea8000c1e1500 */
[----:B---3--:R-:W3:Y:S04]  /*21620*/  @P2 LDG.E.U16 R0, desc[UR16][R60.64] ;  /* 0x000000103c002981 */ /* 0x008ee8000c1e1500 */
[----:B----4-:R-:W-:Y:S04]  /*21630*/  @P5 STL [R1+0x80c], R71 ;  /* 0x00080c4701005387 */ /* 0x010fe80000100800 */
[----:B------:R-:W-:Y:S04]  /*21640*/  @P5 STL [R1+0x810], R68 ;  /* 0x0008104401005387 */ /* 0x000fe80000100800 */
[----:B------:R-:W-:Y:S04]  /*21650*/  @P5 STL [R1+0x814], R69 ;  /* 0x0008144501005387 */ /* 0x000fe80000100800 */
[----:B------:R-:W-:Y:S04]  /*21660*/  @P5 STL [R1+0x818], R66 ;  /* 0x0008184201005387 */ /* 0x000fe80000100800 */
[----:B------:R-:W4:Y:S04]  /*21670*/  LDL.LU.64 R62, [R1+0x1538] ;  /* 0x00153800013e7983 */ /* 0x000f280000300a00 */
[----:B------:R-:W2:Y:S04]  /*21680*/  LDL.LU.64 R60, [R1+0x1530] ;  /* 0x00153000013c7983 */ /* 0x000ea80000300a00 */
[----:B------:R-:W3:Y:S01]  /*21690*/  @P4 LDG.E.U16 R80, desc[UR16][R64.64] ;  /* 0x0000001040504981 */ /* 0x000ee2000c1e1500 */
[----:B------:R-:W-:-:S13]  /*216a0*/  ISETP.GT.AND P0, PT, R4, 0x17, PT ;  /* 0x000000170400780c */ /* 0x000fda0003f04270 */
[----:B------:R-:W3:Y:S04]  /*216b0*/  @P0 LDG.E.U16 R41, desc[UR16][R58.64] ;  /* 0x000000103a290981 */ /* 0x000ee8000c1e1500 */
[----:B----4-:R-:W4:Y:S04]  /*216c0*/  @P4 LDG.E.U16 R93, desc[UR16][R62.64] ;  /* 0x000000103e5d4981 */ /* 0x010f28000c1e1500 */
[----:B--2---:R-:W2:Y:S04]  /*216d0*/  @P4 LDG.E.U16 R15, desc[UR16][R60.64] ;  /* 0x000000103c0f4981 */ /* 0x004ea8000c1e1500 */
[----:B---3--:R0:W-:Y:S04]  /*216e0*/  @P2 STL [R1+0x7b4], R0 ;  /* 0x0007b40001002387 */ /* 0x0081e80000100800 */
[----:B0-----:R-:W3:Y:S04]  /*216f0*/  LDL R0, [R1+0x6ec] ;  /* 0x0006ec0001007983 */ /* 0x001ee80000100800 */
[----:B------:R-:W-:Y:S04]  /*21700*/  @P2 STL [R1+0x7ac], R76 ;  /* 0x0007ac4c01002387 */ /* 0x000fe80000100800 */
[----:B------:R-:W-:Y:S04]  /*21710*/  @P2 STL [R1+0x7b0], R77 ;  /* 0x0007b04d01002387 */ /* 0x000fe80000100800 */
[----:B------:R-:W-:Y:S04]  /*21720*/  @P2 STL [R1+0x7b8], R70 ;  /* 0x0007b84601002387 */ /* 0x000fe80000100800 */
[----:B------:R-:W3:Y:S04]  /*21730*/  LDL.LU.64 R64, [R1+0x1528] ;  /* 0x0015280001407983 */ /* 0x000ee80000300a00 */
[----:B------:R-:W3:Y:S04]  /*21740*/  LDL.LU.64 R62, [R1+0x1520] ;  /* 0x00152000013e7983 */ /* 0x000ee80000300a00 */
[----:B------:R-:W3:Y:S04]  /*21750*/  LDL.LU.64 R60, [R1+0x1518] ;  /* 0x00151800013c7983 */ /* 0x000ee80000300a00 */
[----:B--2---:R0:W-:Y:S04]  /*21760*/  @P4 STL [R1+0x74c], R15 ;  /* 0x00074c0f01004387 */ /* 0x0041e80000100800 */
[----:B----4-:R-:W-:Y:S04]  /*21770*/  @P4 STL [R1+0x750], R93 ;  /* 0x0007505d01004387 */ /* 0x010fe80000100800 */
[----:B------:R-:W-:Y:S04]  /*21780*/  @P4 STL [R1+0x754], R80 ;  /* 0x0007545001004387 */ /* 0x000fe80000100800 */
[----:B------:R-:W-:Y:S04]  /*21790*/  @P4 STL [R1+0x758], R81 ;  /* 0x0007585101004387 */ /* 0x000fe80000100800 */
[----:B------:R-:W2:Y:S01]  /*217a0*/  LDL.LU.64 R58, [R1+0x1510] ;  /* 0x00151000013a7983 */ /* 0x000ea20000300a00 */
[----:B------:R-:W-:-:S13]  /*217b0*/  ISETP.GT.AND P5, PT, R4, 0x3a, PT ;  /* 0x0000003a0400780c */ /* 0x000fda0003fa4270 */
[----:B---3--:R-:W3:Y:S04]  /*217c0*/  @P5 LDG.E.U16 R40, desc[UR16][R64.64] ;  /* 0x0000001040285981 */ /* 0x008ee8000c1e1500 */
[----:B------:R-:W4:Y:S04]  /*217d0*/  @P5 LDG.E.U16 R5, desc[UR16][R62.64] ;  /* 0x000000103e055981 */ /* 0x000f28000c1e1500 */
[----:B------:R-:W4:Y:S04]  /*217e0*/  @P5 LDG.E.U16 R2, desc[UR16][R60.64] ;  /* 0x000000103c025981 */ /* 0x000f28000c1e1500 */
        /* <DEDUP_REMOVED lines=8> */
[----:B0-----:R-:W4:Y:S04]  /*21870*/  LDL R15, [R1+0xc88] ;  /* 0x000c8800010f7983 */ /* 0x001f280000100800 */
[----:B--2---:R-:W2:Y:S04]  /*21880*/  @P5 LDG.E.U16 R0, desc[UR16][R58.64] ;  /* 0x000000103a005981 */ /* 0x004ea8000c1e1500 */
[----:B---3--:R0:W-:Y:S04]  /*21890*/  @P5 STL [R1+0x6f8], R40 ;  /* 0x0006f82801005387 */ /* 0x0081e80000100800 */
[----:B------:R-:W3:Y:S04]  /*218a0*/  LDL R73, [R1+0xc80] ;  /* 0x000c800001497983 */ /* 0x000ee80000100800 */
[----:B------:R-:W3:Y:S04]  /*218b0*/  LDL R72, [R1+0x868] ;  /* 0x0008680001487983 */ /* 0x000ee80000100800 */
[----:B0-----:R-:W3:Y:S04]  /*218c0*/  LDL R40, [R1+0xc84] ;  /* 0x000c840001287983 */ /* 0x001ee80000100800 */
[----:B------:R-:W3:Y:S04]  /*218d0*/  LDL R75, [R1+0x864] ;  /* 0x00086400014b7983 */ /* 0x000ee80000100800 */
[----:B------:R-:W-:Y:S04]  /*218e0*/  STL [R1+0x1074], R60 ;  /* 0x0010743c01007387 */ /* 0x000fe80000100800 */
[----:B------:R-:W-:Y:S04]  /*218f0*/  STL [R1+0x1228], R60 ;  /* 0x0012283c01007387 */ /* 0x000fe80000100800 */
[----:B------:R-:W-:Y:S04]  /*21900*/  STL [R1+0x1070], R61 ;  /* 0x0010703d01007387 */ /* 0x000fe80000100800 */
[----:B------:R-:W-:Y:S04]  /*21910*/  STL [R1+0x122c], R61 ;  /* 0x00122c3d01007387 */ /* 0x000fe80000100800 */
[----:B------:R0:W-:Y:S04]  /*21920*/  @P0 STL [R1+0xc8c], R41 ;  /* 0x000c8c2901000387 */ /* 0x0001e80000100800 */
[----:B----4-:R-:W4:Y:S04]  /*21930*/  @P0 LDG.E.U16 R15, desc[UR16][R34.64] ;  /* 0x00000010220f0981 */ /* 0x010f28000c1e1500 */
[----:B0-----:R-:W3:Y:S04]  /*21940*/  LDL R41, [R1+0x860] ;  /* 0x0008600001297983 */ /* 0x001ee80000100800 */
[----:B------:R0:W-:Y:S04]  /*21950*/  @P5 STL [R1+0x6f4], R5 ;  /* 0x0006f40501005387 */ /* 0x0001e80000100800 */
[----:B0-----:R-:W4:Y:S04]  /*21960*/  LDL R5, [R1+0x85c] ;  /* 0x00085c0001057983 */ /* 0x001f280000100800 */
[----:B------:R0:W-:Y:S04]  /*21970*/  @P5 STL [R1+0x6f0], R2 ;  /* 0x0006f00201005387 */ /* 0x0001e80000100800 */
[----:B0-----:R-:W4:Y:S04]  /*21980*/  LDL R2, [R1+0x808] ;  /* 0x0008080001027983 */ /* 0x001f280000100800 */
[----:B--2---:R0:W-:Y:S04]  /*21990*/  @P5 STL [R1+0x6ec], R0 ;  /* 0x0006ec0001005387 */ /* 0x0041e80000100800 */
[----:B------:R-:W2:Y:S04]  /*219a0*/  LDL.64 R60, [R1+0x160] ;  /* 0x00016000013c7983 */ /* 0x000ea80000100a00 */
[----:B------:R-:W2:Y:S04]  /*219b0*/  LDL R65, [R1+0x7a8] ;  /* 0x0007a80001417983 */ /* 0x000ea80000100800 */
[----:B0-----:R-:W2:Y:S04]  /*219c0*/  LDL R0, [R1+0x804] ;  /* 0x0008040001007983 */ /* 0x001ea80000100800 */
[----:B------:R-:W2:Y:S04]  /*219d0*/  LDL.64 R62, [R1+0x158] ;  /* 0x00015800013e7983 */ /* 0x000ea80000100a00 */
[----:B------:R-:W2:Y:S04]  /*219e0*/  LDL R64, [R1+0x7a4] ;  /* 0x0007a40001407983 */ /* 0x000ea80000100800 */
[----:B------:R-:W2:Y:S04]  /*219f0*/  LDL R74, [R1+0x7a0] ;  /* 0x0007a000014a7983 */ /* 0x000ea80000100800 */
[----:B------:R-:W2:Y:S04]  /*21a00*/  LDL.64 R76, [R1+0x148] ;  /* 0x00014800014c7983 */ /* 0x000ea80000100a00 */
[----:B------:R-:W2:Y:S04]  /*21a10*/  LDL R79, [R1+0x79c] ;  /* 0x00079c00014f7983 */ /* 0x000ea80000100800 */
[----:B------:R-:W2:Y:S04]  /*21a20*/  LDL.64 R66, [R1+0x60] ;  /* 0x0000600001427983 */ /* 0x000ea80000100a00 */
[----:B------:R-:W2:Y:S04]  /*21a30*/  LDL R78, [R1+0x748] ;  /* 0x00074800014e7983 */ /* 0x000ea80000100800 */
[----:B------:R-:W2:Y:S04]  /*21a40*/  LDL.64 R68, [R1+0x58] ;  /* 0x0000580001447983 */ /* 0x000ea80000100a00 */
[----:B------:R-:W2:Y:S04]  /*21a50*/  LDL R81, [R1+0x744] ;  /* 0x0007440001517983 */ /* 0x000ea80000100800 */
[----:B------:R-:W2:Y:S04]  /*21a60*/  LDL.64 R70, [R1+0x50] ;  /* 0x0000500001467983 */ /* 0x000ea80000100a00 */
[----:B------:R-:W2:Y:S04]  /*21a70*/  LDL R80, [R1+0x740] ;  /* 0x0007400001507983 */ /* 0x000ea80000100800 */
[----:B------:R-:W2:Y:S04]  /*21a80*/  LDL R93, [R1+0x73c] ;  /* 0x00073c00015d7983 */ /* 0x000ea80000100800 */
[----:B------:R-:W-:Y:S04]  /*21a90*/  STL [R1+0x107c], R58 ;  /* 0x00107c3a01007387 */ /* 0x000fe80000100800 */
[----:B------:R0:W-:Y:S01]  /*21aa0*/  STL [R1+0x1230], R58 ;  /* 0x0012303a01007387 */ /* 0x0001e20000100800 */
[----:B------:R-:W-:-:S03]  /*21ab0*/  ISETP.GT.AND P2, PT, R4, 0x1b, PT ;  /* 0x0000001b0400780c */ /* 0x000fc60003f44270 */
[----:B---3--:R-:W3:Y:S01]  /*21ac0*/  @P0 LDG.E.U16 R40, desc[UR16][R56.64] ;  /* 0x0000001038280981 */ /* 0x008ee2000c1e1500 */
[----:B------:R-:W-:-:S03]  /*21ad0*/  ISETP.GT.AND P4, PT, R4, 0x23, PT ;  /* 0x000000230400780c */ /* 0x000fc60003f84270 */
[----:B------:R-:W2:Y:S04]  /*21ae0*/  @P0 LDG.E.U16 R73, desc[UR16][R48.64] ;  /* 0x0000001030490981 */ /* 0x000ea8000c1e1500 */
[----:B0-----:R-:W2:Y:S04]  /*21af0*/  LDL R58, [R1+0x7fc] ;  /* 0x0007fc00013a7983 */ /* 0x001ea80000100800 */
[----:B------:R-:W-:Y:S04]  /*21b00*/  STL [R1+0x1078], R59 ;  /* 0x0010783b01007387 */ /* 0x000fe80000100800 */
[----:B------:R0:W-:Y:S04]  /*21b10*/  STL [R1+0x1234], R59 ;  /* 0x0012343b01007387 */ /* 0x0001e80000100800 */
[----:B------:R-:W2:Y:S04]  /*21b20*/  @P2 LDG.E.U16 R72, desc[UR16][R46.64] ;  /* 0x000000102e482981 */ /* 0x000ea8000c1e1500 */
[----:B------:R-:W2:Y:S04]  /*21b30*/  @P2 LDG.E.U16 R75, desc[UR16][R44.64] ;  /* 0x000000102c4b2981 */ /* 0x000ea8000c1e1500 */
[----:B0-----:R-:W2:Y:S04]  /*21b40*/  LDL R59, [R1+0x800] ;  /* 0x00080000013b7983 */ /* 0x001ea80000100800 */
[----:B------:R-:W2:Y:S04]  /*21b50*/  LDL.LU.64 R34, [R1+0x1508] ;  /* 0x0015080001227983 */ /* 0x000ea80000300a00 */
[----:B------:R-:W3:Y:S04]  /*21b60*/  @P2 LDG.E.U16 R41, desc[UR16][R42.64] ;  /* 0x000000102a292981 */ /* 0x000ee8000c1e1500 */
[----:B----4-:R-:W4:Y:S04]  /*21b70*/  @P2 LDG.E.U16 R5, desc[UR16][R38.64] ;  /* 0x0000001026052981 */ /* 0x010f28000c1e1500 */
[----:B------:R-:W4:Y:S04]  /*21b80*/  @P4 LDG.E.U16 R2, desc[UR16][R36.64] ;  /* 0x0000001024024981 */ /* 0x000f28000c1e1500 */
[----:B------:R0:W-:Y:S04]  /*21b90*/  @P0 STL [R1+0xc88], R15 ;  /* 0x000c880f01000387 */ /* 0x0001e80000100800 */
[----:B0-----:R-:W4:Y:S04]  /*21ba0*/  LDL.LU R15, [R1+0x1500] ;  /* 0x00150000010f7983 */ /* 0x001f280000300800 */
[----:B------:R-:W4:Y:S04]  /*21bb0*/  LDL.LU.64 R56, [R1+0x14f8] ;  /* 0x0014f80001387983 */ /* 0x000f280000300a00 */
[----:B--2---:R-:W2:Y:S04]  /*21bc0*/  @P4 LDG.E.U16 R0, desc[UR16][R34.64] ;  /* 0x0000001022004981 */ /* 0x004ea8000c1e1500 */
[----:B---3--:R0:W-:Y:S04]  /*21bd0*/  @P0 STL [R1+0xc84], R40 ;  /* 0x000c842801000387 */ /* 0x0081e80000100800 */
[----:B0-----:R-:W3:Y:S04]  /*21be0*/  LDL.LU R40, [R1+0x14f0] ;  /* 0x0014f00001287983 */ /* 0x001ee80000300800 */
[----:B------:R-:W3:Y:S04]  /*21bf0*/  LDL.LU.64 R48, [R1+0x14e8] ;  /* 0x0014e80001307983 */ /* 0x000ee80000300a00 */
[----:B------:R0:W-:Y:S04]  /*21c00*/  @P0 STL [R1+0xc80], R73 ;  /* 0x000c804901000387 */ /* 0x0001e80000100800 */
[----:B------:R-:W3:Y:S04]  /*21c10*/  LDL.LU.64 R46, [R1+0x14e0] ;  /* 0x0014e000012e7983 */ /* 0x000ee80000300a00 */
[----:B------:R-:W3:Y:S04]  /*21c20*/  LDL.LU.64 R44, [R1+0x14d8] ;  /* 0x0014d800012c7983 */ /* 0x000ee80000300a00 */
[----:B0-----:R-:W3:Y:S04]  /*21c30*/  LDL R73, [R1+0x858] ;  /* 0x0008580001497983 */ /* 0x001ee80000100800 */
[----:B------:R0:W-:Y:S04]  /*21c40*/  @P2 STL [R1+0x868], R72 ;  /* 0x0008684801002387 */ /* 0x0001e80000100800 */
[----:B----4-:R-:W4:Y:S04]  /*21c50*/  @P4 LDG.E.U16 R59, desc[UR16][R14.64] ;  /* 0x000000100e3b4981 */ /* 0x010f28000c1e1500 */
[----:B------:R-:W3:Y:S04]  /*21c60*/  @P4 LDG.E.U16 R58, desc[UR16][R56.64] ;  /* 0x00000010383a4981 */ /* 0x000ee8000c1e1500 */
        /* <DEDUP_REMOVED lines=13> */
[----:B--2---:R0:W-:Y:S04]  /*21d40*/  @P4 STL [R1+0x804], R0 ;  /* 0x0008040001004387 */ /* 0x0041e80000100800 */
[----:B0-----:R-:W2:Y:S04]  /*21d50*/  LDL.LU R0, [R1+0x1498] ;  /* 0x0014980001007983 */ /* 0x001ea80000300800 */
[----:B------:R-:W2:Y:S04]  /*21d60*/  LDL.LU.64 R14, [R1+0x1490] ;  /* 0x00149000010e7983 */ /* 0x000ea80000300a00 */
[----:B------:R-:W2:Y:S01]  /*21d70*/  LDL.LU.64 R56, [R1+0x1488] ;  /* 0x0014880001387983 */ /* 0x000ea20000300a00 */
[----:B------:R-:W-:-:S02]  /*21d80*/  ISETP.GT.AND P6, PT, R4, 0x2b, PT ;  /* 0x0000002b0400780c */ /* 0x000fc40003fc4270 */
[----:B------:R-:W-:-:S11]  /*21d90*/  ISETP.GT.AND P0, PT, R4, 0x33, PT ;  /* 0x000000330400780c */ /* 0x000fd60003f04270 */
[----:B------:R-:W2:Y:S04]  /*21da0*/  @P6 LDG.E.U16 R79, desc[UR16][R76.64] ;  /* 0x000000104c4f6981 */ /* 0x000ea8000c1e1500 */
[----:B------:R-:W2:Y:S04]  /*21db0*/  @P0 LDG.E.U16 R78, desc[UR16][R66.64] ;  /* 0x00000010424e0981 */ /* 0x000ea8000c1e1500 */
[----:B------:R-:W2:Y:S04]  /*21dc0*/  @P0 LDG.E.U16 R81, desc[UR16][R68.64] ;  /* 0x0000001044510981 */ /* 0x000ea8000c1e1500 */
[----:B------:R-:W2:Y:S04]  /*21dd0*/  @P0 LDG.E.U16 R80, desc[UR16][R70.64] ;  /* 0x0000001046500981 */ /* 0x000ea8000c1e1500 */
[----:B---3--:R-:W-:Y:S04]  /*21de0*/  @P4 STL [R1+0x7fc], R58 ;  /* 0x0007fc3a01004387 */ /* 0x008fe80000100800 */
[----:B----4-:R-:W-:Y:S04]  /*21df0*/  @P4 STL [R1+0x800], R59 ;  /* 0x0008003b01004387 */ /* 0x010fe80000100800 */
[----:B------:R-:W3:Y:S04]  /*21e00*/  @P6 LDG.E.U16 R64, desc[UR16][R62.64] ;  /* 0x000000103e406981 */ /* 0x000ee8000c1e1500 */
[----:B------:R-:W4:Y:S04]  /*21e10*/  @P6 LDG.E.U16 R65, desc[UR16][R60.64] ;  /* 0x000000103c416981 */ /* 0x000f28000c1e1500 */
[----:B--2---:R-:W2:Y:S04]  /*21e20*/  @P6 LDG.E.U16 R74, desc[UR16][R56.64] ;  /* 0x00000010384a6981 */ /* 0x004ea8000c1e1500 */
[----:B------:R-:W2:Y:S01]  /*21e30*/  LDL.LU.64 R56, [R1+0x1480] ;  /* 0x0014800001387983 */ /* 0x000ea20000300a00 */
[----:B------:R-:W-:-:S13]  /*21e40*/  ISETP.GT.AND P2, PT, R4, 0x1c, PT ;  /* 0x0000001c0400780c */ /* 0x000fda0003f44270 */
[----:B------:R-:W3:Y:S01]  /*21e50*/  @P2 LDG.E.U16 R73, desc[UR16][R54.64] ;  /* 0x0000001036492981 */ /* 0x000ee2000c1e1500 */
[----:B------:R-:W-:-:S03]  /*21e60*/  ISETP.GT.AND P4, PT, R4, 0x3b, PT ;  /* 0x0000003b0400780c */ /* 0x000fc60003f84270 */
[----:B------:R-:W3:Y:S04]  /*21e70*/  @P2 LDG.E.U16 R72, desc[UR16][R52.64] ;  /* 0x0000001034482981 */ /* 0x000ee8000c1e1500 */
[----:B------:R-:W3:Y:S04]  /*21e80*/  @P2 LDG.E.U16 R75, desc[UR16][R50.64] ;  /* 0x00000010324b2981 */ /* 0x000ee8000c1e1500 */
[----:B--2---:R-:W2:Y:S04]  /*21e90*/  @P0 LDG.E.U16 R93, desc[UR16][R56.64] ;  /* 0x00000010385d0981 */ /* 0x004ea8000c1e1500 */
[----:B------:R0:W-:Y:S04]  /*21ea0*/  @P6 STL [R1+0x7a0], R74 ;  /* 0x0007a04a01006387 */ /* 0x0001e80000100800 */
[----:B0-----:R-:W3:Y:S04]  /*21eb0*/  LDL.LU R74, [R1+0x848] ;  /* 0x00084800014a7983 */ /* 0x001ee80000300800 */
[----:B------:R-:W4:Y:S04]  /*21ec0*/  LDL.LU R77, [R1+0x844] ;  /* 0x00084400014d7983 */ /* 0x000f280000300800 */
[----:B------:R-:W4:Y:S04]  /*21ed0*/  LDL.LU R76, [R1+0x840] ;  /* 0x00084000014c7983 */ /* 0x000f280000300800 */
[----:B------:R0:W-:Y:S04]  /*21ee0*/  @P6 STL [R1+0x79c], R79 ;  /* 0x00079c4f01006387 */ /* 0x0001e80000100800 */
[----:B0-----:R-:W4:Y:S04]  /*21ef0*/  LDL.LU R79, [R1+0x83c] ;  /* 0x00083c00014f7983 */ /* 0x001f280000300800 */
[----:B------:R-:W4:Y:S04]  /*21f00*/  LDL.LU.64 R56, [R1+0x1478] ;  /* 0x0014780001387983 */ /* 0x000f280000300a00 */
[----:B------:R-:W4:Y:S04]  /*21f10*/  LDL.LU R59, [R1+0x84c] ;  /* 0x00084c00013b7983 */ /* 0x000f280000300800 */
[----:B------:R0:W-:Y:S04]  /*21f20*/  @P0 STL [R1+0x748], R78 ;  /* 0x0007484e01000387 */ /* 0x0001e80000100800 */
[----:B0-----:R-:W4:Y:S04]  /*21f30*/  LDL.LU R78, [R1+0x7e8] ;  /* 0x0007e800014e7983 */ /* 0x001f280000300800 */
[----:B------:R0:W-:Y:S04]  /*21f40*/  @P0 STL [R1+0x744], R81 ;  /* 0x0007445101000387 */ /* 0x0001e80000100800 */
[----:B0-----:R-:W4:Y:S04]  /*21f50*/  LDL.LU R81, [R1+0x7e4] ;  /* 0x0007e40001517983 */ /* 0x001f280000300800 */
[----:B------:R0:W-:Y:S04]  /*21f60*/  @P0 STL [R1+0x740], R80 ;  /* 0x0007405001000387 */ /* 0x0001e80000100800 */
[----:B0-----:R-:W4:Y:S04]  /*21f70*/  LDL.LU R80, [R1+0x7e0] ;  /* 0x0007e00001507983 */ /* 0x001f280000300800 */
[----:B--2---:R0:W-:Y:S04]  /*21f80*/  @P0 STL [R1+0x73c], R93 ;  /* 0x00073c5d01000387 */ /* 0x0041e80000100800 */
[----:B0-----:R-:W2:Y:S04]  /*21f90*/  LDL.LU R93, [R1+0x7dc] ;  /* 0x0007dc00015d7983 */ /* 0x001ea80000300800 */
[----:B---3--:R-:W-:Y:S04]  /*21fa0*/  @P6 STL [R1+0x7a4], R64 ;  /* 0x0007a44001006387 */ /* 0x008fe80000100800 */
[----:B----4-:R0:W-:Y:S04]  /*21fb0*/  @P6 STL [R1+0x7a8], R65 ;  /* 0x0007a84101006387 */ /* 0x0101e80000100800 */
[----:B------:R-:W3:Y:S04]  /*21fc0*/  LDL.LU.64 R54, [R1+0x1470] ;  /* 0x0014700001367983 */ /* 0x000ee80000300a00 */
[----:B------:R-:W4:Y:S04]  /*21fd0*/  LDL.LU.64 R52, [R1+0x1468] ;  /* 0x0014680001347983 */ /* 0x000f280000300a00 */
[----:B------:R-:W2:Y:S04]  /*21fe0*/  LDL.LU.64 R50, [R1+0x1460] ;  /* 0x0014600001327983 */ /* 0x000ea80000300a00 */
[----:B------:R-:W2:Y:S04]  /*21ff0*/  LDL.LU R58, [R1+0x7f8] ;  /* 0x0007f800013a7983 */ /* 0x000ea80000300800 */
[----:B------:R-:W4:Y:S04]  /*22000*/  LDL.LU R61, [R1+0x7f4] ;  /* 0x0007f400013d7983 */ /* 0x000f280000300800 */
[----:B------:R-:W4:Y:S04]  /*22010*/  @P4 LDG.E.U16 R0, desc[UR16][R56.64] ;  /* 0x0000001038004981 */ /* 0x000f28000c1e1500 */
[----:B------:R-:W4:Y:S04]  /*22020*/  LDL.LU R60, [R1+0x7f0] ;  /* 0x0007f000013c7983 */ /* 0x000f280000300800 */
[----:B------:R-:W4:Y:S04]  /*22030*/  LDL.LU R63, [R1+0x7ec] ;  /* 0x0007ec00013f7983 */ /* 0x000f280000300800 */
[----:B------:R-:W4:Y:S04]  /*22040*/  LDL.LU R62, [R1+0x798] ;  /* 0x00079800013e7983 */ /* 0x000f280000300800 */
[----:B0-----:R-:W4:Y:S04]  /*22050*/  LDL.LU R65, [R1+0x794] ;  /* 0x0007940001417983 */ /* 0x001f280000300800 */
[----:B------:R-:W4:Y:S04]  /*22060*/  LDL.LU R64, [R1+0x790] ;  /* 0x0007900001407983 */ /* 0x000f280000300800 */
[----:B------:R-:W4:Y:S04]  /*22070*/  LDL.LU R67, [R1+0x78c] ;  /* 0x00078c0001437983 */ /* 0x000f280000300800 */
[----:B------:R-:W4:Y:S04]  /*22080*/  LDL.LU R66, [R1+0x738] ;  /* 0x0007380001427983 */ /* 0x000f280000300800 */
[----:B------:R-:W4:Y:S04]  /*22090*/  LDL.LU R69, [R1+0x734] ;  /* 0x0007340001457983 */ /* 0x000f280000300800 */
[----:B------:R-:W4:Y:S04]  /*220a0*/  LDL.LU R68, [R1+0x730] ;  /* 0x0007300001447983 */ /* 0x000f280000300800 */
[----:B------:R-:W4:Y:S01]  /*220b0*/  LDL.LU R71, [R1+0x72c] ;  /* 0x00072c0001477983 */ /* 0x000f220000300800 */
[----:B------:R-:W-:-:S02]  /*220c0*/  ISETP.GT.AND P5, PT, R4, 0x1d, PT ;  /* 0x0000001d0400780c */ /* 0x000fc40003fa4270 */
[C---:B------:R-:W-:Y:S01]  /*220d0*/  ISETP.GT.AND P0, PT, R4.reuse, 0x24, PT ;  /* 0x000000240400780c */ /* 0x040fe20003f04270 */
[----:B------:R-:W4:Y:S10]  /*220e0*/  @P2 LDG.E.U16 R59, desc[UR16][R8.64] ;  /* 0x00000010083b2981 */ /* 0x000f34000c1e1500 */
[----:B------:R-:W4:Y:S04]  /*220f0*/  @P5 LDG.E.U16 R74, desc[UR16][R22.64] ;  /* 0x00000010164a5981 */ /* 0x000f28000c1e1500 */
[----:B------:R-:W4:Y:S04]  /*22100*/  @P5 LDG.E.U16 R77, desc[UR16][R10.64] ;  /* 0x000000100a4d5981 */ /* 0x000f28000c1e1500 */
[----:B------:R-:W4:Y:S04]  /*22110*/  @P5 LDG.E.U16 R76, desc[UR16][R16.64] ;  /* 0x00000010104c5981 */ /* 0x000f28000c1e1500 */
[----:B------:R0:W4:Y:S04]  /*22120*/  @P5 LDG.E.U16 R79, desc[UR16][R6.64] ;  /* 0x00000010064f5981 */ /* 0x000128000c1e1500 */
[----:B---3--:R-:W3:Y:S04]  /*22130*/  @P4 LDG.E.U16 R2, desc[UR16][R54.64] ;  /* 0x0000001036024981 */ /* 0x008ee8000c1e1500 */
[----:B--2---:R-:W2:Y:S04]  /*22140*/  @P0 LDG.E.U16 R58, desc[UR16][R48.64] ;  /* 0x00000010303a0981 */ /* 0x004ea8000c1e1500 */
[----:B----4-:R-:W4:Y:S04]  /*22150*/  @P0 LDG.E.U16 R61, desc[UR16][R46.64] ;  /* 0x000000102e3d0981 */ /* 0x010f28000c1e1500 */
[----:B------:R1:W-:Y:S04]  /*22160*/  STL [R1+0x6e8], R0 ;  /* 0x0006e80001007387 */ /* 0x0003e80000100800 */
[----:B------:R-:W2:Y:S04]  /*22170*/  @P0 LDG.E.U16 R60, desc[UR16][R44.64] ;  /* 0x000000102c3c0981 */ /* 0x000ea8000c1e1500 */
[----:B------:R-:W2:Y:S04]  /*22180*/  @P0 LDG.E.U16 R63, desc[UR16][R42.64] ;  /* 0x000000102a3f0981 */ /* 0x000ea8000c1e1500 */
[----:B-1----:R-:W2:Y:S04]  /*22190*/  LDL.LU R0, [R1+0x145c] ;  /* 0x00145c0001007983 */ /* 0x002ea80000300800 */
[----:B------:R-:W-:Y:S04]  /*221a0*/  STL [R1+0x1084], R56 ;  /* 0x0010843801007387 */ /* 0x000fe80000100800 */
[----:B------:R1:W-:Y:S04]  /*221b0*/  STL [R1+0x1238], R56 ;  /* 0x0012383801007387 */ /* 0x0003e80000100800 */
[----:B-1----:R-:W2:Y:S04]  /*221c0*/  LDL.LU R56, [R1+0x6dc] ;  /* 0x0006dc0001387983 */ /* 0x002ea80000300800 */
[----:B------:R-:W-:Y:S04]  /*221d0*/  STL [R1+0x1080], R57 ;  /* 0x0010803901007387 */ /* 0x000fe80000100800 */
[----:B------:R1:W-:Y:S04]  /*221e0*/  STL [R1+0x123c], R57 ;  /* 0x00123c3901007387 */ /* 0x0003e80000100800 */
[----:B-1----:R-:W2:Y:S04]  /*221f0*/  LDL.LU R57, [R1+0x6e0] ;  /* 0x0006e00001397983 */ /* 0x002ea80000300800 */
[----:B---3--:R1:W-:Y:S04]  /*22200*/  STL [R1+0x6e4], R2 ;  /* 0x0006e40201007387 */ /* 0x0083e80000100800 */
[----:B-1----:R-:W3:Y:S04]  /*22210*/  LDL.LU R2, [R1+0x1458] ;  /* 0x0014580001027983 */ /* 0x002ee80000300800 */
[----:B------:R-:W-:Y:S04]  /*22220*/  STL [R1+0x108c], R54 ;  /* 0x00108c3601007387 */ /* 0x000fe80000100800 */
[----:B------:R-:W-:Y:S04]  /*22230*/  STL [R1+0x1248], R54 ;  /* 0x0012483601007387 */ /* 0x000fe80000100800 */
[----:B------:R-:W-:Y:S04]  /*22240*/  STL [R1+0x124c], R54 ;  /* 0x00124c3601007387 */ /* 0x000fe80000100800 */
[----:B------:R1:W-:Y:S04]  /*22250*/  @P2 STL [R1+0x858], R73 ;  /* 0x0008584901002387 */ /* 0x0003e80000100800 */
[----:B------:R-:W-:Y:S04]  /*22260*/  STL [R1+0x1088], R55 ;  /* 0x0010883701007387 */ /* 0x000fe80000100800 */
[----:B------:R0:W-:Y:S04]  /*22270*/  @P2 STL [R1+0x854], R72 ;  /* 0x0008544801002387 */ /* 0x0001e80000100800 */
[----:B------:R-:W-:Y:S04]  /*22280*/  STL [R1+0x1094], R52 ;  /* 0x0010943401007387 */ /* 0x000fe80000100800 */
[----:B------:R-:W-:Y:S04]  /*22290*/  STL [R1+0x1090], R53 ;  /* 0x0010903501007387 */ /* 0x000fe80000100800 */
[----:B------:R0:W-:Y:S04]  /*222a0*/  @P2 STL [R1+0x850], R75 ;  /* 0x0008504b01002387 */ /* 0x0001e80000100800 */
[----:B------:R-:W-:Y:S04]  /*222b0*/  STL [R1+0x109c], R50 ;  /* 0x00109c3201007387 */ /* 0x000fe80000100800 */
[----:B------:R-:W-:Y:S04]  /*222c0*/  STL [R1+0x1098], R51 ;  /* 0x0010983301007387 */ /* 0x000fe80000100800 */
[----:B------:R-:W3:Y:S04]  /*222d0*/  LDL.LU.64 R8, [R1+0x1450] ;  /* 0x0014500001087983 */ /* 0x000ee80000300a00 */
[----:B------:R-:W3:Y:S04]  /*222e0*/  LDL.LU R70, [R1+0x6d8] ;  /* 0x0006d80001467983 */ /* 0x000ee80000300800 */
[----:B------:R-:W3:Y:S04]  /*222f0*/  LDL.LU.64 R22, [R1+0x1448] ;  /* 0x0014480001167983 */ /* 0x000ee80000300a00 */
[----:B-1----:R-:W3:Y:S04]  /*22300*/  LDL.LU R73, [R1+0x6d4] ;  /* 0x0006d40001497983 */ /* 0x002ee80000300800 */
[----:B------:R-:W3:Y:S04]  /*22310*/  LDL.LU.64 R10, [R1+0x1440] ;  /* 0x00144000010a7983 */ /* 0x000ee80000300a00 */
[----:B------:R-:W3:Y:S04]  /*22320*/  LDL.LU.64 R16, [R1+0x1438] ;  /* 0x0014380001107983 */ /* 0x000ee80000300a00 */
[----:B0-----:R-:W3:Y:S04]  /*22330*/  LDL.LU R72, [R1+0x6d0] ;  /* 0x0006d00001487983 */ /* 0x001ee80000300800 */
[----:B------:R-:W3:Y:S04]  /*22340*/  LDL.LU.64 R6, [R1+0x1430] ;  /* 0x0014300001067983 */ /* 0x000ee80000300a00 */
[----:B------:R-:W3:Y:S04]  /*22350*/  LDL.LU R75, [R1+0x6cc] ;  /* 0x0006cc00014b7983 */ /* 0x000ee80000300800 */
[----:B------:R-:W3:Y:S04]  /*22360*/  LDL.LU.64 R48, [R1+0x1428] ;  /* 0x0014280001307983 */ /* 0x000ee80000300a00 */
[----:B------:R-:W4:Y:S04]  /*22370*/  LDL.LU.64 R46, [R1+0x1420] ;  /* 0x00142000012e7983 */ /* 0x000f280000300a00 */
[----:B------:R-:W4:Y:S04]  /*22380*/  LDL.LU.64 R44, [R1+0x1418] ;  /* 0x00141800012c7983 */ /* 0x000f280000300a00 */
[----:B------:R-:W4:Y:S01]  /*22390*/  LDL.LU.64 R42, [R1+0x1410] ;  /* 0x00141000012a7983 */ /* 0x000f220000300a00 */
[----:B------:R-:W-:-:S02]  /*223a0*/  ISETP.GT.AND P6, PT, R4, 0x25, PT ;  /* 0x000000250400780c */ /* 0x000fc40003fc4270 */
[C---:B------:R-:W-:Y:S01]  /*223b0*/  ISETP.GT.AND P2, PT, R4.reuse, 0x2c, PT ;  /* 0x0000002c0400780c */ /* 0x040fe20003f44270 */
[----:B--2---:R-:W2:Y:S04]  /*223c0*/  @P4 LDG.E.U16 R57, desc[UR16][R52.64] ;  /* 0x0000001034394981 */ /* 0x004ea8000c1e1500 */
[----:B------:R-:W2:Y:S06]  /*223d0*/  @P4 LDG.E.U16 R56, desc[UR16][R50.64] ;  /* 0x0000001032384981 */ /* 0x000eac000c1e1500 */
[----:B------:R-:W2:Y:S04]  /*223e0*/  @P6 LDG.E.U16 R78, desc[UR16][R40.64] ;  /* 0x00000010284e6981 */ /* 0x000ea8000c1e1500 */
[----:B------:R-:W2:Y:S04]  /*223f0*/  @P6 LDG.E.U16 R81, desc[UR16][R38.64] ;  /* 0x0000001026516981 */ /* 0x000ea8000c1e1500 */
[----:B------:R-:W2:Y:S04]  /*22400*/  @P6 LDG.E.U16 R80, desc[UR16][R36.64] ;  /* 0x0000001024506981 */ /* 0x000ea8000c1e1500 */
[----:B------:R-:W2:Y:S04]  /*22410*/  LDL.LU.64 R40, [R1+0x1408] ;  /* 0x0014080001287983 */ /* 0x000ea80000300a00 */
[----:B------:R-:W2:Y:S04]  /*22420*/  LDL.LU.64 R38, [R1+0x1400] ;  /* 0x0014000001267983 */ /* 0x000ea80000300a00 */
[----:B------:R-:W2:Y:S04]  /*22430*/  LDL.LU.64 R36, [R1+0x13f8] ;  /* 0x0013f80001247983 */ /* 0x000ea80000300a00 */
[----:B------:R-:W2:Y:S04]  /*22440*/  @P6 LDG.E.U16 R93, desc[UR16][R34.64] ;  /* 0x00000010225d6981 */ /* 0x000ea8000c1e1500 */
[----:B------:R-:W2:Y:S04]  /*22450*/  LDL.LU.64 R34, [R1+0x13f0] ;  /* 0x0013f00001227983 */ /* 0x000ea80000300a00 */
[----:B---3--:R-:W3:Y:S04]  /*22460*/  @P2 LDG.E.U16 R62, desc[UR16][R48.64] ;  /* 0x00000010303e2981 */ /* 0x008ee8000c1e1500 */
[----:B----4-:R-:W4:Y:S04]  /*22470*/  @P2 LDG.E.U16 R65, desc[UR16][R46.64] ;  /* 0x000000102e412981 */ /* 0x010f28000c1e1500 */
[----:B------:R-:W2:Y:S04]  /*22480*/  @P2 LDG.E.U16 R64, desc[UR16][R44.64] ;  /* 0x000000102c402981 */ /* 0x000ea8000c1e1500 */
[----:B------:R-:W2:Y:S04]  /*22490*/  LDL.LU.64 R48, [R1+0x13e8] ;  /* 0x0013e80001307983 */ /* 0x000ea80000300a00 */
[----:B------:R-:W3:Y:S04]  /*224a0*/  LDL.LU.64 R46, [R1+0x13e0] ;  /* 0x0013e000012e7983 */ /* 0x000ee80000300a00 */
[----:B------:R-:W4:Y:S04]  /*224b0*/  LDL.LU.64 R44, [R1+0x13d8] ;  /* 0x0013d800012c7983 */ /* 0x000f280000300a00 */
[----:B------:R-:W4:Y:S04]  /*224c0*/  @P2 LDG.E.U16 R67, desc[UR16][R42.64] ;  /* 0x000000102a432981 */ /* 0x000f28000c1e1500 */
[----:B------:R-:W4:Y:S01]  /*224d0*/  LDL.LU.64 R42, [R1+0x13d0] ;  /* 0x0013d000012a7983 */ /* 0x000f220000300a00 */
[----:B------:R-:W-:-:S13]  /*224e0*/  ISETP.GT.AND P4, PT, R4, 0x34, PT ;  /* 0x000000340400780c */ /* 0x000fda0003f84270 */
[----:B--2---:R-:W2:Y:S04]  /*224f0*/  @P4 LDG.E.U16 R66, desc[UR16][R48.64] ;  /* 0x0000001030424981 */ /* 0x004ea8000c1e1500 */
[----:B---3--:R-:W3:Y:S04]  /*22500*/  @P4 LDG.E.U16 R69, desc[UR16][R46.64] ;  /* 0x000000102e454981 */ /* 0x008ee8000c1e1500 */
[----:B----4-:R-:W4:Y:S04]  /*22510*/  @P4 LDG.E.U16 R68, desc[UR16][R44.64] ;  /* 0x000000102c444981 */ /* 0x010f28000c1e1500 */
[----:B------:R-:W2:Y:S04]  /*22520*/  LDL.LU.64 R48, [R1+0x13c8] ;  /* 0x0013c80001307983 */ /* 0x000ea80000300a00 */
[----:B------:R-:W3:Y:S04]  /*22530*/  LDL.LU.64 R46, [R1+0x13c0] ;  /* 0x0013c000012e7983 */ /* 0x000ee80000300a00 */
[----:B------:R-:W3:Y:S04]  /*22540*/  LDL.LU.64 R44, [R1+0x13b8] ;  /* 0x0013b800012c7983 */ /* 0x000ee80000300a00 */
[----:B------:R-:W4:Y:S04]  /*22550*/  @P4 LDG.E.U16 R71, desc[UR16][R42.64] ;  /* 0x000000102a474981 */ /* 0x000f28000c1e1500 */
[----:B------:R-:W4:Y:S01]  /*22560*/  LDL.LU.64 R42, [R1+0x13b0] ;  /* 0x0013b000012a7983 */ /* 0x000f220000300a00 */
[----:B------:R-:W-:-:S02]  /*22570*/  ISETP.GT.AND P2, PT, R4, 0x2d, PT ;  /* 0x0000002d0400780c */ /* 0x000fc40003f44270 */
[----:B------:R-:W-:Y:S02]  /*22580*/  PRMT R92, RZ, 0x7610, R92 ;  /* 0x00007610ff5c7816 */ /* 0x000fe4000000005c */
[----:B------:R-:W-:Y:S02]  /*22590*/  PRMT R91, RZ, 0x7610, R91 ;  /* 0x00007610ff5b7816 */ /* 0x000fe4000000005b */
[----:B------:R-:W-:Y:S02]  /*225a0*/  PRMT R90, RZ, 0x7610, R90 ;  /* 0x00007610ff5a7816 */ /* 0x000fe4000000005a */
[----:B------:R-:W-:-:S05]  /*225b0*/  PRMT R3, RZ, 0x7610, R3 ;  /* 0x00007610ff037816 */ /* 0x000fca0000000003 */
[----:B------:R-:W4:Y:S04]  /*225c0*/  @P2 LDG.E.U16 R92, desc[UR16][R40.64] ;  /* 0x00000010285c2981 */ /* 0x000f28000c1e1500 */
[----:B------:R-:W4:Y:S04]  /*225d0*/  @P2 LDG.E.U16 R91, desc[UR16][R38.64] ;  /* 0x00000010265b2981 */ /* 0x000f28000c1e1500 */
[----:B------:R-:W4:Y:S04]  /*225e0*/  @P2 LDG.E.U16 R90, desc[UR16][R36.64] ;  /* 0x00000010245a2981 */ /* 0x000f28000c1e1500 */
[----:B------:R-:W4:Y:S04]  /*225f0*/  @P2 LDG.E.U16 R3, desc[UR16][R34.64] ;  /* 0x0000001022032981 */ /* 0x000f28000c1e1500 */
[----:B--2---:R-:W-:Y:S04]  /*22600*/  STL [R1+0x10a4], R48 ;  /* 0x0010a43001007387 */ /* 0x004fe80000100800 */
[----:B------:R-:W-:Y:S04]  /*22610*/  STL [R1+0x10a0], R49 ;  /* 0x0010a03101007387 */ /* 0x000fe80000100800 */
[----:B---3--:R-:W-:Y:S04]  /*22620*/  STL [R1+0x10ac], R46 ;  /* 0x0010ac2e01007387 */ /* 0x008fe80000100800 */
[----:B------:R-:W-:Y:S04]  /*22630*/  STL [R1+0x10a8], R47 ;  /* 0x0010a82f01007387 */ /* 0x000fe80000100800 */
[----:B------:R-:W-:Y:S04]  /*22640*/  STL [R1+0x10b4], R44 ;  /* 0x0010b42c01007387 */ /* 0x000fe80000100800 */
[----:B------:R-:W-:Y:S04]  /*22650*/  STL [R1+0x10b0], R45 ;  /* 0x0010b02d01007387 */ /* 0x000fe80000100800 */
[----:B----4-:R-:W-:Y:S04]  /*22660*/  STL [R1+0x10bc], R42 ;  /* 0x0010bc2a01007387 */ /* 0x010fe80000100800 */
[----:B------:R-:W-:Y:S04]  /*22670*/  STL [R1+0x10b8], R43 ;  /* 0x0010b82b01007387 */ /* 0x000fe80000100800 */
[----:B------:R-:W2:Y:S04]  /*22680*/  LDL.LU.64 R40, [R1+0x13a8] ;  /* 0x0013a80001287983 */ /* 0x000ea80000300a00 */
[----:B------:R-:W3:Y:S04]  /*22690*/  LDL.LU.64 R38, [R1+0x13a0] ;  /* 0x0013a00001267983 */ /* 0x000ee80000300a00 */
[----:B------:R-:W4:Y:S04]  /*226a0*/  LDL.LU.64 R36, [R1+0x1398] ;  /* 0x0013980001247983 */ /* 0x000f280000300a00 */
[----:B------:R-:W4:Y:S01]  /*226b0*/  LDL.LU.64 R34, [R1+0x1390] ;  /* 0x0013900001227983 */ /* 0x000f220000300a00 */
[----:B------:R-:W-:-:S02]  /*226c0*/  ISETP.GT.AND P6, PT, R4, 0x35, PT ;  /* 0x000000350400780c */ /* 0x000fc40003fc4270 */
[----:B------:R-:W-:Y:S02]  /*226d0*/  PRMT R88, RZ, 0x7610, R88 ;  /* 0x00007610ff587816 */ /* 0x000fe40000000058 */
[----:B------:R-:W-:Y:S02]  /*226e0*/  PRMT R89, RZ, 0x7610, R89 ;  /* 0x00007610ff597816 */ /* 0x000fe40000000059 */
[----:B------:R-:W-:Y:S02]  /*226f0*/  ISETP.GT.AND P5, PT, R4, 0x1e, PT ;  /* 0x0000001e0400780c */ /* 0x000fe40003fa4270 */
[----:B------:R-:W-:Y:S02]  /*22700*/  PRMT R86, RZ, 0x7610, R86 ;  /* 0x00007610ff567816 */ /* 0x000fe40000000056 */
[----:B------:R-:W-:Y:S02]  /*22710*/  PRMT R83, RZ, 0x7610, R83 ;  /* 0x00007610ff537816 */ /* 0x000fe40000000053 */
[----:B------:R-:W-:-:S02]  /*22720*/  PRMT R7, RZ, 0x7610, R7 ;  /* 0x00007610ff077816 */ /* 0x000fc40000000007 */
[----:B------:R-:W-:Y:S02]  /*22730*/  PRMT R5, RZ, 0x7610, R5 ;  /* 0x00007610ff057816 */ /* 0x000fe40000000005 */
[----:B------:R-:W-:-:S03]  /*22740*/  PRMT R0, RZ, 0x7610, R0 ;  /* 0x00007610ff007816 */ /* 0x000fc60000000000 */
[----:B------:R-:W4:Y:S04]  /*22750*/  @P5 LDG.E.U16 R7, desc[UR16][R28.64] ;  /* 0x000000101c075981 */ /* 0x000f28000c1e1500 */
[----:B------:R-:W4:Y:S04]  /*22760*/  @P5 LDG.E.U16 R5, desc[UR16][R32.64] ;  /* 0x0000001020055981 */ /* 0x000f28000c1e1500 */
[----:B------:R-:W4:Y:S01]  /*22770*/  @P5 LDG.E.U16 R0, desc[UR16][R30.64] ;  /* 0x000000101e005981 */ /* 0x000f22000c1e1500 */
[----:B------:R-:W-:-:S06]  /*22780*/  PRMT R2, RZ, 0x7610, R2 ;  /* 0x00007610ff027816 */ /* 0x000fcc0000000002 */
[----:B------:R-:W4:Y:S04]  /*22790*/  @P5 LDG.E.U16 R2, desc[UR16][R24.64] ;  /* 0x0000001018025981 */ /* 0x000f28000c1e1500 */
[----:B--2---:R-:W2:Y:S04]  /*227a0*/  @P6 LDG.E.U16 R88, desc[UR16][R40.64] ;  /* 0x0000001028586981 */ /* 0x004ea8000c1e1500 */
[----:B---3--:R-:W3:Y:S04]  /*227b0*/  @P6 LDG.E.U16 R89, desc[UR16][R38.64] ;  /* 0x0000001026596981 */ /* 0x008ee8000c1e1500 */
[----:B----4-:R-:W4:Y:S04]  /*227c0*/  @P6 LDG.E.U16 R86, desc[UR16][R36.64] ;  /* 0x0000001024566981 */ /* 0x010f28000c1e1500 */
[----:B------:R-:W2:Y:S04]  /*227d0*/  LDL.LU.64 R40, [R1+0x1388] ;  /* 0x0013880001287983 */ /* 0x000ea80000300a00 */
[----:B------:R-:W3:Y:S04]  /*227e0*/  LDL.LU.64 R38, [R1+0x1380] ;  /* 0x0013800001267983 */ /* 0x000ee80000300a00 */
[----:B------:R-:W3:Y:S04]  /*227f0*/  LDL.LU.64 R36, [R1+0x1378] ;  /* 0x0013780001247983 */ /* 0x000ee80000300a00 */
[----:B------:R-:W4:Y:S04]  /*22800*/  @P6 LDG.E.U16 R83, desc[UR16][R34.64] ;  /* 0x0000001022536981 */ /* 0x000f28000c1e1500 */
[----:B------:R-:W4:Y:S04]  /*22810*/  LDL.LU.64 R34, [R1+0x1370] ;  /* 0x0013700001227983 */ /* 0x000f280000300a00 */
        /* <DEDUP_REMOVED lines=9> */
[----:B------:R0:W-:Y:S04]  /*228b0*/  STL [R1+0xc7c], R7 ;  /* 0x000c7c0701007387 */ /* 0x0001e80000100800 */
[----:B0-----:R-:W3:Y:S04]  /*228c0*/  LDL.LU R7, [R1+0x1360] ;  /* 0x0013600001077983 */ /* 0x001ee80000300800 */
[----:B------:R-:W4:Y:S04]  /*228d0*/  LDL.LU.64 R32, [R1+0x1358] ;  /* 0x0013580001207983 */ /* 0x000f280000300a00 */
[----:B------:R0:W-:Y:S04]  /*228e0*/  STL [R1+0xc78], R5 ;  /* 0x000c780501007387 */ /* 0x0001e80000100800 */
[----:B0-----:R-:W2:Y:S04]  /*228f0*/  LDL.LU R5, [R1+0x1350] ;  /* 0x0013500001057983 */ /* 0x001ea80000300800 */
[----:B------:R-:W3:Y:S04]  /*22900*/  LDL.LU.64 R30, [R1+0x1348] ;  /* 0x00134800011e7983 */ /* 0x000ee80000300a00 */
[----:B------:R0:W-:Y:S04]  /*22910*/  STL [R1+0xc74], R0 ;  /* 0x000c740001007387 */ /* 0x0001e80000100800 */
[----:B0-----:R-:W3:Y:S04]  /*22920*/  LDL.LU R0, [R1+0x1340] ;  /* 0x0013400001007983 */ /* 0x001ee80000300800 */
[----:B------:R-:W3:Y:S04]  /*22930*/  LDL.LU.64 R24, [R1+0x1338] ;  /* 0x0013380001187983 */ /* 0x000ee80000300a00 */
[----:B------:R0:W-:Y:S04]  /*22940*/  STL [R1+0xc70], R2 ;  /* 0x000c700201007387 */ /* 0x0001e80000100800 */
[----:B0-----:R-:W4:Y:S01]  /*22950*/  LDL.LU R2, [R1+0x1330] ;  /* 0x0013300001027983 */ /* 0x001f220000300800 */
[----:B------:R-:W-:-:S02]  /*22960*/  ISETP.GT.AND P4, PT, R4, 0x1f, PT ;  /* 0x0000001f0400780c */ /* 0x000fc40003f84270 */
[----:B--2---:R-:W-:-:S11]  /*22970*/  PRMT R5, RZ, 0x7610, R5 ;  /* 0x00007610ff057816 */ /* 0x004fd60000000005 */
[----:B------:R-:W2:Y:S01]  /*22980*/  @P4 LDG.E.U16 R5, desc[UR16][R20.64] ;  /* 0x0000001014054981 */ /* 0x000ea2000c1e1500 */
[----:B---3--:R-:W-:Y:S02]  /*22990*/  PRMT R25, RZ, 0x7610, R25 ;  /* 0x00007610ff197816 */ /* 0x008fe40000000019 */
[----:B------:R-:W-:-:S04]  /*229a0*/  PRMT R0, RZ, 0x7610, R0 ;  /* 0x00007610ff007816 */ /* 0x000fc80000000000 */
[----:B------:R-:W3:Y:S04]  /*229b0*/  @P4 LDG.E.U16 R25, desc[UR16][R26.64] ;  /* 0x000000101a194981 */ /* 0x000ee8000c1e1500 */
[----:B------:R-:W2:Y:S01]  /*229c0*/  @P4 LDG.E.U16 R0, desc[UR16][R18.64] ;  /* 0x0000001012004981 */ /* 0x000ea2000c1e1500 */
[----:B----4-:R-:W-:-:S03]  /*229d0*/  PRMT R2, RZ, 0x7610, R2 ;  /* 0x00007610ff027816 */ /* 0x010fc60000000002 */
[----:B------:R-:W4:Y:S04]  /*229e0*/  LDL.LU.64 R26, [R1+0x1328] ;  /* 0x00132800011a7983 */ /* 0x000f280000300a00 */
[----:B------:R-:W2:Y:S04]  /*229f0*/  @P4 LDG.E.U16 R2, desc[UR16][R12.64] ;  /* 0x000000100c024981 */ /* 0x000ea8000c1e1500 */
[----:B---3--:R0:W-:Y:S04]  /*22a00*/  STL [R1+0xc6c], R25 ;  /* 0x000c6c1901007387 */ /* 0x0081e80000100800 */
[----:B0-----:R-:W3:Y:S04]  /*22a10*/  LDL.LU R25, [R1+0x1320] ;  /* 0x0013200001197983 */ /* 0x001ee80000300800 */
[----:B------:R-:W3:Y:S04]  /*22a20*/  LDL.LU.64 R20, [R1+0x1318] ;  /* 0x0013180001147983 */ /* 0x000ee80000300a00 */
[----:B--2---:R0:W-:Y:S04]  /*22a30*/  STL [R1+0xc68], R5 ;  /* 0x000c680501007387 */ /* 0x0041e80000100800 */
        /* <DEDUP_REMOVED lines=37> */
[----:B------:R-:W2:Y:S01]  /*22c90*/  @P2 LDG.E.U16 R2, desc[UR16][R32.64] ;  /* 0x0000001020022981 */ /* 0x000ea2000c1e1500 */
[----:B------:R-:W-:Y:S02]  /*22ca0*/  ISETP.GT.AND P0, PT, R4, 0x3c, PT ;  /* 0x0000003c0400780c */ /* 0x000fe40003f04270 */
[----:B------:R-:W-:Y:S02]  /*22cb0*/  PRMT R82, RZ, 0x7610, R82 ;  /* 0x00007610ff527816 */ /* 0x000fe40000000052 */
[----:B------:R-:W-:-:S09]  /*22cc0*/  PRMT R85, RZ, 0x7610, R85 ;  /* 0x00007610ff557816 */ /* 0x000fd20000000055 */
[----:B------:R-:W4:Y:S04]  /*22cd0*/  @P0 LDG.E.U16 R70, desc[UR16][R48.64] ;  /* 0x0000001030460981 */ /* 0x000f28000c1e1500 */
[----:B------:R-:W4:Y:S04]  /*22ce0*/  @P0 LDG.E.U16 R73, desc[UR16][R46.64] ;  /* 0x000000102e490981 */ /* 0x000f28000c1e1500 */
[----:B------:R-:W4:Y:S04]  /*22cf0*/  @P0 LDG.E.U16 R72, desc[UR16][R44.64] ;  /* 0x000000102c480981 */ /* 0x000f28000c1e1500 */
[----:B------:R-:W4:Y:S04]  /*22d00*/  @P0 LDG.E.U16 R75, desc[UR16][R42.64] ;  /* 0x000000102a4b0981 */ /* 0x000f28000c1e1500 */
[----:B---3--:R0:W-:Y:S04]  /*22d10*/  STL [R1+0xc4c], R10 ;  /* 0x000c4c0a01007387 */ /* 0x0081e80000100800 */
[----:B0-----:R-:W3:Y:S04]  /*22d20*/  LDL.LU R10, [R1+0x12a0] ;  /* 0x0012a000010a7983 */ /* 0x001ee80000300800 */
[----:B------:R-:W3:Y:S04]  /*22d30*/  LDL.LU.64 R28, [R1+0x1298] ;  /* 0x00129800011c7983 */ /* 0x000ee80000300a00 */
[----:B--2---:R0:W-:Y:S04]  /*22d40*/  STL [R1+0xc48], R5 ;  /* 0x000c480501007387 */ /* 0x0041e80000100800 */
[----:B0-----:R-:W2:Y:S04]  /*22d50*/  LDL.LU R5, [R1+0x1290] ;  /* 0x0012900001057983 */ /* 0x001ea80000300800 */
[----:B------:R-:W2:Y:S04]  /*22d60*/  LDL.LU.64 R6, [R1+0x1288] ;  /* 0x0012880001067983 */ /* 0x000ea80000300a00 */
[----:B------:R0:W-:Y:S04]  /*22d70*/  STL [R1+0xc44], R0 ;  /* 0x000c440001007387 */ /* 0x0001e80000100800 */
[----:B0-----:R-:W2:Y:S04]  /*22d80*/  LDL.LU R0, [R1+0x1280] ;  /* 0x0012800001007983 */ /* 0x001ea80000300800 */
[----:B------:R-:W2:Y:S04]  /*22d90*/  LDL.LU.64 R32, [R1+0x1278] ;  /* 0x0012780001207983 */ /* 0x000ea80000300a00 */
[----:B------:R0:W-:Y:S04]  /*22da0*/  STL [R1+0xc40], R2 ;  /* 0x000c400201007387 */ /* 0x0001e80000100800 */
[----:B0-----:R-:W2:Y:S01]  /*22db0*/  LDL.LU R2, [R1+0x1270] ;  /* 0x0012700001027983 */ /* 0x001ea20000300800 */
[----:B------:R-:W-:-:S02]  /*22dc0*/  ISETP.GT.AND P0, PT, R4, 0x3d, PT ;  /* 0x0000003d0400780c */ /* 0x000fc40003f04270 */
[----:B------:R-:W-:Y:S02]  /*22dd0*/  PRMT R84, RZ, 0x7610, R84 ;  /* 0x00007610ff547816 */ /* 0x000fe40000000054 */
[----:B------:R-:W-:-:S09]  /*22de0*/  PRMT R87, RZ, 0x7610, R87 ;  /* 0x00007610ff577816 */ /* 0x000fd20000000057 */
[----:B------:R-:W3:Y:S04]  /*22df0*/  @P0 LDG.E.U16 R82, desc[UR16][R40.64] ;  /* 0x0000001028520981 */ /* 0x000ee8000c1e1500 */
[----:B------:R-:W3:Y:S04]  /*22e00*/  @P0 LDG.E.U16 R85, desc[UR16][R38.64] ;  /* 0x0000001026550981 */ /* 0x000ee8000c1e1500 */
[----:B------:R-:W3:Y:S04]  /*22e10*/  @P0 LDG.E.U16 R84, desc[UR16][R36.64] ;  /* 0x0000001024540981 */ /* 0x000ee8000c1e1500 */
[----:B------:R-:W3:Y:S01]  /*22e20*/  @P0 LDG.E.U16 R87, desc[UR16][R34.64] ;  /* 0x0000001022570981 */ /* 0x000ee2000c1e1500 */
[----:B------:R-:W-:-:S02]  /*22e30*/  ISETP.GT.AND P0, PT, R4, 0x2e, PT ;  /* 0x0000002e0400780c */ /* 0x000fc40003f04270 */
[----:B--2---:R-:W-:-:S11]  /*22e40*/  PRMT R2, RZ, 0x7610, R2 ;  /* 0x00007610ff027816 */ /* 0x004fd60000000002 */
[----:B------:R-:W2:Y:S04]  /*22e50*/  @P0 LDG.E.U16 R2, desc[UR16][R30.64] ;  /* 0x000000101e020981 */ /* 0x000ea8000c1e1500 */
[----:B------:R-:W2:Y:S01]  /*22e60*/  LDL.LU.64 R30, [R1+0x1268] ;  /* 0x00126800011e7983 */ /* 0x000ea20000300a00 */
[----:B------:R-:W-:Y:S02]  /*22e70*/  ISETP.GT.AND P5, PT, R4, 0x36, PT ;  /* 0x000000360400780c */ /* 0x000fe40003fa4270 */
[----:B------:R-:W-:-:S11]  /*22e80*/  PRMT R6, RZ, 0x7610, R6 ;  /* 0x00007610ff067816 */ /* 0x000fd60000000006 */
[----:B---3--:R-:W3:Y:S01]  /*22e90*/  @P5 LDG.E.U16 R6, desc[UR16][R28.64] ;  /* 0x000000101c065981 */ /* 0x008ee2000c1e1500 */
[----:B------:R-:W-:Y:S02]  /*22ea0*/  ISETP.GT.AND P4, PT, R4, 0x2f, PT ;  /* 0x0000002f0400780c */ /* 0x000fe40003f84270 */
[----:B------:R-:W-:Y:S02]  /*22eb0*/  PRMT R5, RZ, 0x7610, R5 ;  /* 0x00007610ff057816 */ /* 0x000fe40000000005 */
[----:B------:R-:W-:Y:S02]  /*22ec0*/  PRMT R7, RZ, 0x7610, R7 ;  /* 0x00007610ff077816 */ /* 0x000fe40000000007 */
[----:B------:R-:W-:Y:S02]  /*22ed0*/  PRMT R11, RZ, 0x7610, R11 ;  /* 0x00007610ff0b7816 */ /* 0x000fe4000000000b */
[----:B------:R-:W3:Y:S01]  /*22ee0*/  @P5 LDG.E.U16 R5, desc[UR16][R32.64] ;  /* 0x0000001020055981 */ /* 0x000ee2000c1e1500 */
[----:B------:R-:W-:-:S04]  /*22ef0*/  PRMT R23, RZ, 0x7610, R23 ;  /* 0x00007610ff177816 */ /* 0x000fc80000000017 */
[----:B------:R-:W3:Y:S01]  /*22f00*/  @P4 LDG.E.U16 R7, desc[UR16][R8.64] ;  /* 0x0000001008074981 */ /* 0x000ee2000c1e1500 */
[----:B------:R-:W-:Y:S02]  /*22f10*/  PRMT R22, RZ, 0x7610, R22 ;  /* 0x00007610ff167816 */ /* 0x000fe40000000016 */
[----:B------:R-:W-:Y:S01]  /*22f20*/  PRMT R10, RZ, 0x7610, R10 ;  /* 0x00007610ff0a7816 */ /* 0x000fe2000000000a */
[----:B------:R-:W3:Y:S01]  /*22f30*/  @P4 LDG.E.U16 R11, desc[UR16][R14.64] ;  /* 0x000000100e0b4981 */ /* 0x000ee2000c1e1500 */
[----:B----4-:R-:W-:-:S03]  /*22f40*/  PRMT R17, RZ, 0x7610, R17 ;  /* 0x00007610ff117816 */ /* 0x010fc60000000011 */
[----:B------:R-:W4:Y:S01]  /*22f50*/  @P0 LDG.E.U16 R23, desc[UR16][R26.64] ;  /* 0x000000101a170981 */ /* 0x000f22000c1e1500 */
[----:B------:R-:W-:-:S03]  /*22f60*/  PRMT R16, RZ, 0x7610, R16 ;  /* 0x00007610ff107816 */ /* 0x000fc60000000010 */
[----:B------:R-:W4:Y:S04]  /*22f70*/  @P0 LDG.E.U16 R22, desc[UR16][R24.64] ;  /* 0x0000001018160981 */ /* 0x000f28000c1e1500 */
[----:B------:R-:W4:Y:S04]  /*22f80*/  @P4 LDG.E.U16 R10, desc[UR16][R12.64] ;  /* 0x000000100c0a4981 */ /* 0x000f28000c1e1500 */
[----:B------:R-:W4:Y:S04]  /*22f90*/  @P0 LDG.E.U16 R17, desc[UR16][R20.64] ;  /* 0x0000001014110981 */ /* 0x000f28000c1e1500 */
[----:B------:R-:W4:Y:S04]  /*22fa0*/  @P4 LDG.E.U16 R16, desc[UR16][R18.64] ;  /* 0x0000001012104981 */ /* 0x000f28000c1e1500 */
[----:B--2---:R0:W-:Y:S04]  /*22fb0*/  STL [R1+0xc3c], R2 ;  /* 0x000c3c0201007387 */ /* 0x0041e80000100800 */
[----:B0-----:R-:W2:Y:S04]  /*22fc0*/  LDL.LU R2, [R1+0x1260] ;  /* 0x0012600001027983 */ /* 0x001ea80000300800 */
[----:B------:R-:W4:Y:S01]  /*22fd0*/  LDL.LU.64 R28, [R1+0x1258] ;  /* 0x00125800011c7983 */ /* 0x000f220000300a00 */
[----:B------:R-:W-:-:S03]  /*22fe0*/  PRMT R0, RZ, 0x7610, R0 ;  /* 0x00007610ff007816 */ /* 0x000fc60000000000 */
[----:B------:R-:W-:Y:S04]  /*22ff0*/  STL [R1+0x10e4], R32 ;  /* 0x0010e42001007387 */ /* 0x000fe80000100800 */
[----:B------:R-:W-:Y:S04]  /*23000*/  STL [R1+0x10e0], R33 ;  /* 0x0010e02101007387 */ /* 0x000fe80000100800 */
[----:B---3--:R0:W-:Y:S04]  /*23010*/  STL [R1+0xc18], R5 ;  /* 0x000c180501007387 */ /* 0x0081e80000100800 */
[----:B0-----:R-:W3:Y:S01]  /*23020*/  LDL.LU R5, [R1+0xf94] ;  /* 0x000f940001057983 */ /* 0x001ee20000300800 */
[----:B--2---:R-:W-:-:S03]  /*23030*/  PRMT R2, RZ, 0x7610, R2 ;  /* 0x00007610ff027816 */ /* 0x004fc60000000002 */
[----:B----4-:R-:W2:Y:S04]  /*23040*/  @P5 LDG.E.U16 R0, desc[UR16][R28.64] ;  /* 0x000000101c005981 */ /* 0x010ea8000c1e1500 */
[----:B------:R-:W4:Y:S04]  /*23050*/  @P5 LDG.E.U16 R2, desc[UR16][R30.64] ;  /* 0x000000101e025981 */ /* 0x000f28000c1e1500 */
[----:B------:R0:W-:Y:S04]  /*23060*/  STL [R1+0xc20], R7 ;  /* 0x000c200701007387 */ /* 0x0001e80000100800 */
[----:B0-----:R-:W2:Y:S04]  /*23070*/  LDL.LU R7, [R1+0xf68] ;  /* 0x000f680001077983 */ /* 0x001ea80000300800 */
[----:B------:R0:W-:Y:S04]  /*23080*/  STL [R1+0xc1c], R6 ;  /* 0x000c1c0601007387 */ /* 0x0001e80000100800 */
[----:B0-----:R-:W3:Y:S04]  /*23090*/  LDL.LU R6, [R1+0xf98] ;  /* 0x000f980001067983 */ /* 0x001ee80000300800 */
[----:B------:R-:W3:Y:S04]  /*230a0*/  LDL.LU R9, [R1+0xf6c] ;  /* 0x000f6c0001097983 */ /* 0x000ee80000300800 */
[----:B------:R-:W3:Y:S04]  /*230b0*/  LDL.LU R8, [R1+0xf9c] ;  /* 0x000f9c0001087983 */ /* 0x000ee80000300800 */
[----:B------:R0:W-:Y:S04]  /*230c0*/  STL [R1+0xc28], R11 ;  /* 0x000c280b01007387 */ /* 0x0001e80000100800 */
[----:B------:R-:W-:Y:S04]  /*230d0*/  STL [R1+0xc38], R23 ;  /* 0x000c381701007387 */ /* 0x000fe80000100800 */
[----:B0-----:R-:W3:Y:S04]  /*230e0*/  LDL.LU R11, [R1+0xf70] ;  /* 0x000f7000010b7983 */ /* 0x001ee80000300800 */
[----:B------:R-:W-:Y:S04]  /*230f0*/  STL [R1+0xc34], R22 ;  /* 0x000c341601007387 */ /* 0x000fe80000100800 */
[----:B------:R0:W-:Y:S04]  /*23100*/  STL [R1+0xc24], R10 ;  /* 0x000c240a01007387 */ /* 0x0001e80000100800 */
[----:B------:R1:W-:Y:S04]  /*23110*/  STL [R1+0xc30], R17 ;  /* 0x000c301101007387 */ /* 0x0003e80000100800 */
[----:B0-----:R-:W3:Y:S04]  /*23120*/  LDL.LU R10, [R1+0xfa0] ;  /* 0x000fa000010a7983 */ /* 0x001ee80000300800 */
[----:B------:R-:W3:Y:S04]  /*23130*/  LDL.LU R21, [R1+0xf74] ;  /* 0x000f740001157983 */ /* 0x000ee80000300800 */
[----:B------:R-:W3:Y:S04]  /*23140*/  LDL.LU R20, [R1+0xfa4] ;  /* 0x000fa40001147983 */ /* 0x000ee80000300800 */
[----:B------:R-:W3:Y:S04]  /*23150*/  LDL.LU R23, [R1+0xf78] ;  /* 0x000f780001177983 */ /* 0x000ee80000300800 */
[----:B------:R-:W3:Y:S04]  /*23160*/  LDL.LU R22, [R1+0xfa8] ;  /* 0x000fa80001167983 */ /* 0x000ee80000300800 */
[----:B------:R-:W3:Y:S04]  /*23170*/  LDL.LU R25, [R1+0xf7c] ;  /* 0x000f7c0001197983 */ /* 0x000ee80000300800 */
        /* <DEDUP_REMOVED lines=8> */
[----:B-1----:R-:W3:Y:S04]  /*23200*/  LDL.LU R17, [R1+0xf8c] ;  /* 0x000f8c0001117983 */ /* 0x002ee80000300800 */
[----:B0-----:R-:W3:Y:S04]  /*23210*/  LDL.LU R16, [R1+0xfbc] ;  /* 0x000fbc0001107983 */ /* 0x001ee80000300800 */
[----:B------:R-:W3:Y:S04]  /*23220*/  LDL.LU R19, [R1+0xf90] ;  /* 0x000f900001137983 */ /* 0x000ee80000300800 */
[----:B----4-:R0:W-:Y:S04]  /*23230*/  STL [R1+0xc14], R2 ;  /* 0x000c140201007387 */ /* 0x0101e80000100800 */
[----:B------:R-:W3:Y:S01]  /*23240*/  LDL.LU R18, [R1+0xfc0] ;  /* 0x000fc00001127983 */ /* 0x000ee20000300800 */
[----:B0-----:R-:W0:Y:S03]  /*23250*/  S2R R2, SR_TID.X ;  /* 0x0000000000027919 */ /* 0x001e260000002100 */
[----:B------:R-:W-:Y:S04]  /*23260*/  STL [R1+0x10f0], R30 ;  /* 0x0010f01e01007387 */ /* 0x000fe80000100800 */
[----:B------:R-:W-:Y:S04]  /*23270*/  STL [R1+0x10e8], R31 ;  /* 0x0010e81f01007387 */ /* 0x000fe80000100800 */
[----:B--2---:R1:W-:Y:S04]  /*23280*/  STL [R1+0xc10], R0 ;  /* 0x000c100001007387 */ /* 0x0043e80000100800 */
[----:B-1----:R-:W2:Y:S04]  /*23290*/  LDL.LU R0, [R1+0x1254] ;  /* 0x0012540001007983 */ /* 0x002ea80000300800 */
[----:B------:R-:W-:Y:S01]  /*232a0*/  STL [R1+0x10f8], R28 ;  /* 0x0010f81c01007387 */ /* 0x000fe20000100800 */
[----:B0-----:R-:W-:-:S03]  /*232b0*/  LOP3.LUT R2, R2, 0x3f, RZ, 0xc0, !PT ;  /* 0x0000003f02027812 */ /* 0x001fc600078ec0ff */
[----:B------:R-:W-:Y:S01]  /*232c0*/  STL [R1+0x10f4], R29 ;  /* 0x0010f41d01007387 */ /* 0x000fe20000100800 */
[----:B------:R-:W-:-:S03]  /*232d0*/  ISETP.GE.AND P5, PT, R2, R4, PT ;  /* 0x000000040200720c */ /* 0x000fc60003fa6270 */
[----:B------:R-:W4:Y:S01]  /*232e0*/  LDL.LU R2, [R1+0x1250] ;  /* 0x0012500001027983 */ /* 0x000f220000300800 */
[C---:B------:R-:W-:Y:S02]  /*232f0*/  ISETP.GT.AND P2, PT, R4.reuse, 0x37, PT ;  /* 0x000000370400780c */ /* 0x040fe40003f44270 */
[----:B------:R-:W-:Y:S02]  /*23300*/  PRMT R54, RZ, 0x7610, R54 ;  /* 0x00007610ff367816 */ /* 0x000fe40000000036 */
[C---:B------:R-:W-:Y:S02]  /*23310*/  ISETP.GT.AND P0, PT, R4.reuse, 0x3e, PT ;  /* 0x0000003e0400780c */ /* 0x040fe40003f04270 */
[----:B------:R-:W-:Y:S02]  /*23320*/  ISETP.GT.AND P4, PT, R4, 0x3f, PT ;  /* 0x0000003f0400780c */ /* 0x000fe40003f84270 */
[----:B------:R-:W4:Y:S04]  /*23330*/  LDL.LU R4, [R1+0xf64] ;  /* 0x000f640001047983 */ /* 0x000f280000300800 */
[----:B------:R0:W-:Y:S04]  /*23340*/  STL.S16 [R1+0xc04], R54 ;  /* 0x000c043601007387 */ /* 0x0001e80000100600 */
[----:B0-----:R-:W4:Y:S01]  /*23350*/  LDL.LU R54, [R1+0x124c] ;  /* 0x00124c0001367983 */ /* 0x001f220000300800 */
[----:B--2---:R-:W-:-:S06]  /*23360*/  PRMT R0, RZ, 0x7610, R0 ;  /* 0x00007610ff007816 */ /* 0x004fcc0000000000 */
[----:B---3--:R-:W2:Y:S01]  /*23370*/  @P2 LDG.E.U16 R0, desc[UR16][R18.64] ;  /* 0x0000001012002981 */ /* 0x008ea2000c1e1500 */
[----:B----4-:R-:W-:-:S06]  /*23380*/  PRMT R2, RZ, 0x7610, R2 ;  /* 0x00007610ff027816 */ /* 0x010fcc0000000002 */
[----:B------:R-:W3:Y:S01]  /*23390*/  @P2 LDG.E.U16 R2, desc[UR16][R16.64] ;  /* 0x0000001010022981 */ /* 0x000ee2000c1e1500 */
[----:B------:R-:W-:-:S05]  /*233a0*/  PRMT R54, RZ, 0x7610, R54 ;  /* 0x00007610ff367816 */ /* 0x000fca0000000036 */
[----:B------:R0:W-:Y:S04]  /*233b0*/  STL.S16 [R1+0xc00], R54 ;  /* 0x000c003601007387 */ /* 0x0001e80000100600 */
[----:B0-----:R-:W4:Y:S04]  /*233c0*/  LDL.LU R54, [R1+0x1248] ;  /* 0x0012480001367983 */ /* 0x001f280000300800 */
[----:B--2---:R0:W-:Y:S04]  /*233d0*/  STL [R1+0xc0c], R0 ;  /* 0x000c0c0001007387 */ /* 0x0041e80000100800 */
[----:B0-----:R-:W2:Y:S04]  /*233e0*/  LDL.LU R0, [R1+0x1244] ;  /* 0x0012440001007983 */ /* 0x001ea80000300800 */
[----:B------:R0:W-:Y:S04]  /*233f0*/  STL [R1+0x1100], R18 ;  /* 0x0011001201007387 */ /* 0x0001e80000100800 */
[----:B0-----:R-:W2:Y:S04]  /*23400*/  LDL.LU R18, [R1+0xc00] ;  /* 0x000c000001127983 */ /* 0x001ea80000300800 */
[----:B------:R-:W-:Y:S04]  /*23410*/  STL [R1+0x10fc], R19 ;  /* 0x0010fc1301007387 */ /* 0x000fe80000100800 */
[----:B---3--:R0:W-:Y:S04]  /*23420*/  STL [R1+0xc08], R2 ;  /* 0x000c080201007387 */ /* 0x0081e80000100800 */
[----:B0-----:R-:W3:Y:S04]  /*23430*/  LDL.LU R2, [R1+0x1240] ;  /* 0x0012400001027983 */ /* 0x001ee80000300800 */
[----:B------:R-:W-:Y:S04]  /*23440*/  STL [R1+0x1108], R16 ;  /* 0x0011081001007387 */ /* 0x000fe80000100800 */
[----:B------:R0:W-:Y:S04]  /*23450*/  STL [R1+0x1104], R17 ;  /* 0x0011041101007387 */ /* 0x0001e80000100800 */
[----:B0-----:R-:W3:Y:S01]  /*23460*/  LDL.LU R17, [R1+0xc04] ;  /* 0x000c040001117983 */ /* 0x001ee20000300800 */
[----:B------:R-:W-:-:S02]  /*23470*/  PRMT R28, RZ, 0x7610, R28 ;  /* 0x00007610ff1c7816 */ /* 0x000fc4000000001c */
[----:B------:R-:W-:Y:S02]  /*23480*/  PRMT R16, RZ, 0x7610, R16 ;  /* 0x00007610ff107816 */ /* 0x000fe40000000010 */
[----:B------:R-:W-:Y:S02]  /*23490*/  PRMT R19, RZ, 0x7610, R19 ;  /* 0x00007610ff137816 */ /* 0x000fe40000000013 */
[----:B------:R-:W4:Y:S04]  /*234a0*/  @P4 LDG.E.U16 R28, desc[UR16][R8.64] ;  /* 0x00000010081c4981 */ /* 0x000f28000c1e1500 */
[----:B------:R-:W4:Y:S04]  /*234b0*/  @P0 LDG.E.U16 R16, desc[UR16][R20.64] ;  /* 0x0000001014100981 */ /* 0x000f28000c1e1500 */
[----:B------:R-:W4:Y:S04]  /*234c0*/  @P4 LDG.E.U16 R19, desc[UR16][R10.64] ;  /* 0x000000100a134981 */ /* 0x000f28000c1e1500 */
[----:B--2---:R-:W2:Y:S04]  /*234d0*/  @P2 LDG.E.U16 R18, desc[UR16][R12.64] ;  /* 0x000000100c122981 */ /* 0x004ea8000c1e1500 */
[----:B---3--:R-:W3:Y:S04]  /*234e0*/  @P2 LDG.E.U16 R17, desc[UR16][R14.64] ;  /* 0x000000100e112981 */ /* 0x008ee8000c1e1500 */
[----:B---3--:R-:W-:Y:S04]  /*234f0*/  STL [R1+0x1114], R17 ;  /* 0x0011141101007387 */ /* 0x008fe80000100800 */
[----:B------:R0:W-:Y:S02]  /*23500*/  STL [R1+0x1110], R14 ;  /* 0x0011100e01007387 */ /* 0x0001e40000100800 */
[----:B0-----:R-:W-:-:S02]  /*23510*/  PRMT R14, RZ, 0x7610, R14 ;  /* 0x00007610ff0e7816 */ /* 0x001fc4000000000e */
[----:B------:R-:W-:-:S04]  /*23520*/  PRMT R17, RZ, 0x7610, R17 ;  /* 0x00007610ff117816 */ /* 0x000fc80000000011 */
[----:B------:R-:W3:Y:S04]  /*23530*/  @P0 LDG.E.U16 R14, desc[UR16][R24.64] ;  /* 0x00000010180e0981 */ /* 0x000ee8000c1e1500 */
[----:B------:R-:W4:Y:S04]  /*23540*/  @P0 LDG.E.U16 R17, desc[UR16][R22.64] ;  /* 0x0000001016110981 */ /* 0x000f28000c1e1500 */
[----:B------:R-:W-:Y:S04]  /*23550*/  STL [R1+0x110c], R15 ;  /* 0x00110c0f01007387 */ /* 0x000fe80000100800 */
[----:B--2---:R-:W-:Y:S04]  /*23560*/  STL [R1+0x1120], R18 ;  /* 0x0011201201007387 */ /* 0x004fe80000100800 */
[----:B------:R-:W-:Y:S04]  /*23570*/  STL [R1+0x111c], R12 ;  /* 0x00111c0c01007387 */ /* 0x000fe80000100800 */
[----:B------:R-:W-:Y:S04]  /*23580*/  STL [R1+0x1118], R13 ;  /* 0x0011180d01007387 */ /* 0x000fe80000100800 */
[----:B------:R-:W-:Y:S04]  /*23590*/  STL [R1+0x1128], R26 ;  /* 0x0011281a01007387 */ /* 0x000fe80000100800 */
[----:B------:R-:W-:Y:S04]  /*235a0*/  STL [R1+0x1124], R27 ;  /* 0x0011241b01007387 */ /* 0x000fe80000100800 */
[----:B------:R-:W-:Y:S04]  /*235b0*/  STL [R1+0x1130], R24 ;  /* 0x0011301801007387 */ /* 0x000fe80000100800 */
[----:B------:R-:W-:Y:S04]  /*235c0*/  STL [R1+0x112c], R25 ;  /* 0x00112c1901007387 */ /* 0x000fe80000100800 */
[----:B------:R-:W-:Y:S04]  /*235d0*/  STL [R1+0x1138], R22 ;  /* 0x0011381601007387 */ /* 0x000fe80000100800 */
[----:B------:R-:W-:Y:S01]  /*235e0*/  STL [R1+0x1134], R23 ;  /* 0x0011341701007387 */ /* 0x000fe20000100800 */
[----:B------:R-:W-:-:S02]  /*235f0*/  LOP3.LUT R5, R5, R4, RZ, 0x3c, !PT ;  /* 0x0000000405057212 */ /* 0x000fc400078e3cff */
[----:B------:R-:W-:Y:S02]  /*23600*/  PRMT R30, RZ, 0x7610, R30 ;  /* 0x00007610ff1e7816 */ /* 0x000fe4000000001e */
[C---:B------:R-:W-:Y:S02]  /*23610*/  LOP3.LUT R4, R5.reuse, R4, RZ, 0x3c, !PT ;  /* 0x0000000405047212 */ /* 0x040fe400078e3cff */
[----:B------:R-:W-:Y:S02]  /*23620*/  PRMT R29, RZ, 0x7610, R29 ;  /* 0x00007610ff1d7816 */ /* 0x000fe4000000001d */
[----:B------:R-:W2:Y:S01]  /*23630*/  @P0 LDG.E.U16 R30, desc[UR16][R26.64] ;  /* 0x000000101a1e0981 */ /* 0x000ea2000c1e1500 */
[----:B------:R-:W-:Y:S02]  /*23640*/  PRMT R0, RZ, 0x7610, R0 ;  /* 0x00007610ff007816 */ /* 0x000fe40000000000 */
[----:B------:R-:W-:Y:S01]  /*23650*/  LOP3.LUT R5, R5, R4, RZ, 0x3c, !PT ;  /* 0x0000000405057212 */ /* 0x000fe200078e3cff */
[----:B------:R-:W2:Y:S04]  /*23660*/  @P4 LDG.E.U16 R29, desc[UR16][R6.64] ;  /* 0x00000010061d4981 */ /* 0x000ea8000c1e1500 */
[----:B------:R-:W2:Y:S01]  /*23670*/  @P4 LDG.E.U16 R0, desc[UR16][R4.64] ;  /* 0x0000001004004981 */ /* 0x000ea2000c1e1500 */
[----:B------:R-:W-:Y:S06]  /*23680*/  BAR.SYNC.DEFER_BLOCKING 0x0 ;  /* 0x0000000000007b1d */ /* 0x000fec0000010000 */
[----:B---3--:R0:W-:Y:S04]  /*23690*/  STL [R1+0xbf8], R14 ;  /* 0x000bf80e01007387 */ /* 0x0081e80000100800 */
[----:B0-----:R-:W3:Y:S04]  /*236a0*/  LDL.LU R14, [R1+0x9d0] ;  /* 0x0009d000010e7983 */ /* 0x001ee80000300800 */
[----:B------:R-:W3:Y:S04]  /*236b0*/  LDL.LU R13, [R1+0x9cc] ;  /* 0x0009cc00010d7983 */ /* 0x000ee80000300800 */
[----:B------:R-:W3:Y:S04]  /*236c0*/  LDL.LU R23, [R1+0x8f0] ;  /* 0x0008f00001177983 */ /* 0x000ee80000300800 */
[----:B------:R-:W3:Y:S04]  /*236d0*/  LDL.LU R22, [R1+0x8ec] ;  /* 0x0008ec0001167983 */ /* 0x000ee80000300800 */
[----:B------:R-:W3:Y:S04]  /*236e0*/  LDL.LU R24, [R1+0x898] ;  /* 0x0008980001187983 */ /* 0x000ee80000300800 */
[----:B------:R-:W3:Y:S04]  /*236f0*/  LDL.LU R12, [R1+0x894] ;  /* 0x00089400010c7983 */ /* 0x000ee80000300800 */
[----:B------:R-:W3:Y:S04]  /*23700*/  LDL.LU R18, [R1+0x890] ;  /* 0x0008900001127983 */ /* 0x000ee80000300800 */
[----:B----4-:R0:W-:Y:S04]  /*23710*/  STL [R1+0xbf4], R17 ;  /* 0x000bf41101007387 */ /* 0x0101e80000100800 */
[----:B0-----:R-:W4:Y:S04]  /*23720*/  LDL.LU R17, [R1+0x88c] ;  /* 0x00088c0001117983 */ /* 0x001f280000300800 */
[----:B------:R0:W-:Y:S04]  /*23730*/  STL [R1+0xbf0], R16 ;  /* 0x000bf01001007387 */ /* 0x0001e80000100800 */
[----:B0-----:R-:W4:Y:S04]  /*23740*/  LDL.LU R16, [R1+0x838] ;  /* 0x0008380001107983 */ /* 0x001f280000300800 */
[----:B------:R-:W4:Y:S04]  /*23750*/  LDL.LU R25, [R1+0x834] ;  /* 0x0008340001197983 */ /* 0x000f280000300800 */
[----:B------:R-:W4:Y:S04]  /*23760*/  LDL.LU R27, [R1+0x830] ;  /* 0x00083000011b7983 */ /* 0x000f280000300800 */
[----:B------:R-:W4:Y:S04]  /*23770*/  LDL.LU R15, [R1+0x82c] ;  /* 0x00082c00010f7983 */ /* 0x000f280000300800 */
[----:B------:R0:W-:Y:S04]  /*23780*/  STL [R1+0x1140], R20 ;  /* 0x0011401401007387 */ /* 0x0001e80000100800 */
[----:B0-----:R-:W4:Y:S04]  /*23790*/  LDL.LU R20, [R1+0x8f4] ;  /* 0x0008f40001147983 */ /* 0x001f280000300800 */
        /* <DEDUP_REMOVED lines=14> */
[----:B--2---:R-:W-:Y:S04]  /*23880*/  STL [R1+0x1164], R29 ;  /* 0x0011641d01007387 */ /* 0x004fe80000100800 */
[----:B------:R-:W-:Y:S04]  /*23890*/  STL [R1+0x1160], R6 ;  /* 0x0011600601007387 */ /* 0x000fe80000100800 */
[----:B------:R-:W-:Y:S04]  /*238a0*/  STL [R1+0x115c], R7 ;  /* 0x00115c0701007387 */ /* 0x000fe80000100800 */
[----:B------:R-:W-:Y:S04]  /*238b0*/  STL [R1+0x1170], R0 ;  /* 0x0011700001007387 */ /* 0x000fe80000100800 */
[----:B------:R-:W-:Y:S04]  /*238c0*/  STL [R1+0x116c], R4 ;  /* 0x00116c0401007387 */ /* 0x000fe80000100800 */
[----:B------:R-:W-:Y:S04]  /*238d0*/  STL [R1+0x1168], R5 ;  /* 0x0011680501007387 */ /* 0x000fe80000100800 */
[----:B---3--:R0:W-:Y:S04]  /*238e0*/  STS.U16 [R2+UR5+0x10000], R14 ;  /* 0x0100000e02007988 */ /* 0x0081e80008000405 */
[----:B------:R1:W-:Y:S04]  /*238f0*/  STS.U16 [R2+UR5+0x14000], R13 ;  /* 0x0140000d02007988 */ /* 0x0003e80008000405 */
[----:B0-----:R-:W2:Y:S04]  /*23900*/  LDL.LU R14, [R1+0x7d8] ;  /* 0x0007d800010e7983 */ /* 0x001ea80000300800 */
[----:B------:R-:W3:Y:S04]  /*23910*/  LDL.LU R26, [R1+0x7d4] ;  /* 0x0007d400011a7983 */ /* 0x000ee80000300800 */
[----:B-1----:R-:W3:Y:S04]  /*23920*/  LDL.LU R13, [R1+0x7d0] ;  /* 0x0007d000010d7983 */ /* 0x002ee80000300800 */
[----:B------:R-:W3:Y:S04]  /*23930*/  LDL.LU R6, [R1+0x7cc] ;  /* 0x0007cc0001067983 */ /* 0x000ee80000300800 */
[----:B------:R-:W3:Y:S04]  /*23940*/  LDL.LU R29, [R1+0x778] ;  /* 0x00077800011d7983 */ /* 0x000ee80000300800 */
[----:B------:R-:W-:Y:S04]  /*23950*/  STS.U16 [R2+UR5+0x10c00], R24 ;  /* 0x010c001802007988 */ /* 0x000fe80008000405 */
[----:B------:R-:W-:Y:S04]  /*23960*/  STS.U16 [R2+UR5+0x14c00], R12 ;  /* 0x014c000c02007988 */ /* 0x000fe80008000405 */
[----:B------:R-:W-:Y:S04]  /*23970*/  STS.U16 [R2+UR5+0x18c00], R18 ;  /* 0x018c001202007988 */ /* 0x000fe80008000405 */
[----:B----4-:R-:W-:Y:S04]  /*23980*/  STS.U16 [R2+UR5+0x1cc00], R17 ;  /* 0x01cc001102007988 */ /* 0x010fe80008000405 */
[----:B------:R-:W-:Y:S04]  /*23990*/  STS.U16 [R2+UR5+0x11000], R16 ;  /* 0x0110001002007988 */ /* 0x000fe80008000405 */
[----:B------:R0:W-:Y:S04]  /*239a0*/  STS.U16 [R2+UR5+0x18000], R9 ;  /* 0x0180000902007988 */ /* 0x0001e80008000405 */
[----:B0-----:R-:W4:Y:S04]  /*239b0*/  LDL.LU R9, [R1+0x774] ;  /* 0x0007740001097983 */ /* 0x001f280000300800 */
[----:B------:R-:W4:Y:S04]  /*239c0*/  LDL.LU R24, [R1+0x770] ;  /* 0x0007700001187983 */ /* 0x000f280000300800 */
[----:B------:R-:W4:Y:S04]  /*239d0*/  LDL.LU R12, [R1+0x76c] ;  /* 0x00076c00010c7983 */ /* 0x000f280000300800 */
[----:B------:R-:W4:Y:S04]  /*239e0*/  LDL.LU R18, [R1+0x718] ;  /* 0x0007180001127983 */ /* 0x000f280000300800 */
[----:B------:R-:W4:Y:S04]  /*239f0*/  LDL.LU R17, [R1+0x714] ;  /* 0x0007140001117983 */ /* 0x000f280000300800 */
[----:B------:R-:W4:Y:S04]  /*23a00*/  LDL.LU R16, [R1+0x710] ;  /* 0x0007100001107983 */ /* 0x000f280000300800 */
[----:B------:R0:W-:Y:S04]  /*23a10*/  STS.U16 [R2+UR5+0x1d000], R15 ;  /* 0x01d0000f02007988 */ /* 0x0001e80008000405 */
[----:B------:R-:W-:Y:S04]  /*23a20*/  STS.U16 [R2+UR5+0x1c000], R8 ;  /* 0x01c0000802007988 */ /* 0x000fe80008000405 */
[----:B------:R-:W-:Y:S04]  /*23a30*/  STS.U16 [R2+UR5+0x10400], R28 ;  /* 0x0104001c02007988 */ /* 0x000fe80008000405 */
[----:B0-----:R-:W4:Y:S04]  /*23a40*/  LDL.LU R15, [R1+0x70c] ;  /* 0x00070c00010f7983 */ /* 0x001f280000300800 */
        /* <DEDUP_REMOVED lines=9> */
[----:B--2---:R0:W-:Y:S04]  /*23ae0*/  STS.U16 [R2+UR5+0x11400], R14 ;  /* 0x0114000e02007988 */ /* 0x0041e80008000405 */
[----:B0-----:R-:W2:Y:S04]  /*23af0*/  LDL.LU R14, [R1+0x9c0] ;  /* 0x0009c000010e7983 */ /* 0x001ea80000300800 */
        /* <DEDUP_REMOVED lines=10> */
[----:B---3--:R0:W-:Y:S04]  /*23ba0*/  STS.U16 [R2+UR5+0x15400], R26 ;  /* 0x0154001a02007988 */ /* 0x0081e80008000405 */
[----:B------:R-:W3:Y:S04]  /*23bb0*/  LDL.LU R27, [R1+0x8dc] ;  /* 0x0008dc00011b7983 */ /* 0x000ee80000300800 */
[----:B------:R1:W-:Y:S04]  /*23bc0*/  STS.U16 [R2+UR5+0x19400], R13 ;  /* 0x0194000d02007988 */ /* 0x0003e80008000405 */
[----:B0-----:R-:W3:Y:S04]  /*23bd0*/  LDL.LU R26, [R1+0x888] ;  /* 0x00088800011a7983 */ /* 0x001ee80000300800 */
[----:B-1----:R-:W3:Y:S04]  /*23be0*/  LDL.LU R13, [R1+0x884] ;  /* 0x00088400010d7983 */ /* 0x002ee80000300800 */
[----:B----4-:R-:W-:Y:S04]  /*23bf0*/  STS.U16 [R2+UR5+0x19800], R24 ;  /* 0x0198001802007988 */ /* 0x010fe80008000405 */
[----:B------:R-:W-:Y:S04]  /*23c00*/  STS.U16 [R2+UR5+0x1d800], R12 ;  /* 0x01d8000c02007988 */ /* 0x000fe80008000405 */
[----:B------:R0:W-:Y:S04]  /*23c10*/  STS.U16 [R2+UR5+0x15c00], R17 ;  /* 0x015c001102007988 */ /* 0x0001e80008000405 */
[----:B------:R1:W-:Y:S04]  /*23c20*/  STS.U16 [R2+UR5+0x19c00], R16 ;  /* 0x019c001002007988 */ /* 0x0003e80008000405 */
[----:B0-----:R-:W4:Y:S04]  /*23c30*/  LDL.LU R17, [R1+0x880] ;  /* 0x0008800001117983 */ /* 0x001f280000300800 */
[----:B------:R-:W4:Y:S04]  /*23c40*/  LDL.LU R24, [R1+0x87c] ;  /* 0x00087c0001187983 */ /* 0x000f280000300800 */
[----:B------:R-:W4:Y:S04]  /*23c50*/  LDL.LU R12, [R1+0x828] ;  /* 0x00082800010c7983 */ /* 0x000f280000300800 */
[----:B-1----:R-:W4:Y:S01]  /*23c60*/  LDL.LU R16, [R1+0x824] ;  /* 0x0008240001107983 */ /* 0x002f220000300800 */
[----:B------:R-:W-:-:S03]  /*23c70*/  LOP3.LUT R0, R2, 0x10, RZ, 0x3c, !PT ;  /* 0x0000001002007812 */ /* 0x000fc600078e3cff */
[----:B------:R-:W-:Y:S04]  /*23c80*/  STS.U16 [R2+UR5+0x1d400], R6 ;  /* 0x01d4000602007988 */ /* 0x000fe80008000405 */
[----:B------:R-:W-:Y:S04]  /*23c90*/  STS.U16 [R2+UR5+0x11800], R29 ;  /* 0x0118001d02007988 */ /* 0x000fe80008000405 */
[----:B------:R-:W-:Y:S04]  /*23ca0*/  STS.U16 [R2+UR5+0x15800], R9 ;  /* 0x0158000902007988 */ /* 0x000fe80008000405 */
[----:B------:R0:W-:Y:S04]  /*23cb0*/  STS.U16 [R2+UR5+0x11c00], R18 ;  /* 0x011c001202007988 */ /* 0x0001e80008000405 */
[----:B------:R1:W-:Y:S04]  /*23cc0*/  STS.U16 [R2+UR5+0x1dc00], R15 ;  /* 0x01dc000f02007988 */ /* 0x0003e80008000405 */
[----:B0-----:R-:W4:Y:S04]  /*23cd0*/  LDL.LU R18, [R1+0x820] ;  /* 0x0008200001127983 */ /* 0x001f280000300800 */
[----:B-1----:R-:W4:Y:S04]  /*23ce0*/  LDL.LU R15, [R1+0x81c] ;  /* 0x00081c00010f7983 */ /* 0x002f280000300800 */
[----:B--2---:R0:W-:Y:S04]  /*23cf0*/  STS.U16 [R0+UR5+0x10080], R14 ;  /* 0x0100800e00007988 */ /* 0x0041e80008000405 */
[----:B------:R1:W-:Y:S04]  /*23d00*/  STS.U16 [R0+UR5+0x14080], R8 ;  /* 0x0140800800007988 */ /* 0x0003e80008000405 */
[----:B------:R-:W-:Y:S04]  /*23d10*/  STS.U16 [R0+UR5+0x18080], R28 ;  /* 0x0180801c00007988 */ /* 0x000fe80008000405 */
[----:B------:R-:W-:Y:S04]  /*23d20*/  STS.U16 [R0+UR5+0x1c080], R11 ;  /* 0x01c0800b00007988 */ /* 0x000fe80008000405 */
[----:B------:R-:W-:Y:S04]  /*23d30*/  STS.U16 [R0+UR5+0x10480], R10 ;  /* 0x0104800a00007988 */ /* 0x000fe80008000405 */
[----:B------:R-:W-:Y:S04]  /*23d40*/  STS.U16 [R0+UR5+0x14480], R19 ;  /* 0x0144801300007988 */ /* 0x000fe80008000405 */
[----:B------:R-:W-:Y:S04]  /*23d50*/  STS.U16 [R0+UR5+0x18480], R21 ;  /* 0x0184801500007988 */ /* 0x000fe80008000405 */
[----:B------:R-:W-:Y:S04]  /*23d60*/  STS.U16 [R0+UR5+0x1c480], R20 ;  /* 0x01c4801400007988 */ /* 0x000fe80008000405 */
[----:B0-----:R-:W2:Y:S04]  /*23d70*/  LDL.LU R14, [R1+0x7c8] ;  /* 0x0007c800010e7983 */ /* 0x001ea80000300800 */
[----:B------:R-:W-:Y:S04]  /*23d80*/  STS.U16 [R0+UR5+0x10880], R23 ;  /* 0x0108801700007988 */ /* 0x000fe80008000405 */
[----:B------:R-:W-:Y:S04]  /*23d90*/  STS.U16 [R0+UR5+0x14880], R22 ;  /* 0x0148801600007988 */ /* 0x000fe80008000405 */
[----:B------:R-:W2:Y:S04]  /*23da0*/  LDL.LU R7, [R1+0x7c4] ;  /* 0x0007c40001077983 */ /* 0x000ea80000300800 */
[----:B------:R-:W-:Y:S04]  /*23db0*/  STS.U16 [R0+UR5+0x18880], R25 ;  /* 0x0188801900007988 */ /* 0x000fe80008000405 */
[----:B------:R-:W2:Y:S04]  /*23dc0*/  LDL.LU R6, [R1+0x7c0] ;  /* 0x0007c00001067983 */ /* 0x000ea80000300800 */
[----:B---3--:R0:W-:Y:S04]  /*23dd0*/  STS.U16 [R0+UR5+0x1c880], R27 ;  /* 0x01c8801b00007988 */ /* 0x0081e80008000405 */
[----:B------:R-:W3:Y:S04]  /*23de0*/  LDL.LU R29, [R1+0x7bc] ;  /* 0x0007bc00011d7983 */ /* 0x000ee80000300800 */
[----:B------:R0:W-:Y:S04]  /*23df0*/  STS.U16 [R0+UR5+0x10c80], R26 ;  /* 0x010c801a00007988 */ /* 0x0001e80008000405 */
[----:B------:R-:W3:Y:S04]  /*23e00*/  LDL.LU R9, [R1+0x768] ;  /* 0x0007680001097983 */ /* 0x000ee80000300800 */
[----:B------:R0:W-:Y:S04]  /*23e10*/  STS.U16 [R0+UR5+0x14c80], R13 ;  /* 0x014c800d00007988 */ /* 0x0001e80008000405 */
[----:B-1----:R-:W3:Y:S04]  /*23e20*/  LDL.LU R8, [R1+0x764] ;  /* 0x0007640001087983 */ /* 0x002ee80000300800 */
[----:B0-----:R-:W3:Y:S04]  /*23e30*/  LDL.LU R27, [R1+0x760] ;  /* 0x00076000011b7983 */ /* 0x001ee80000300800 */
[----:B------:R-:W3:Y:S04]  /*23e40*/  LDL.LU R26, [R1+0x75c] ;  /* 0x00075c00011a7983 */ /* 0x000ee80000300800 */
[----:B------:R-:W3:Y:S04]  /*23e50*/  LDL.LU R13, [R1+0x708] ;  /* 0x00070800010d7983 */ /* 0x000ee80000300800 */
[----:B----4-:R0:W-:Y:S04]  /*23e60*/  STS.U16 [R0+UR5+0x18c80], R17 ;  /* 0x018c801100007988 */ /* 0x0101e80008000405 */
[----:B------:R-:W-:Y:S04]  /*23e70*/  STS.U16 [R0+UR5+0x1cc80], R24 ;  /* 0x01cc801800007988 */ /* 0x000fe80008000405 */
[----:B------:R-:W-:Y:S04]  /*23e80*/  STS.U16 [R0+UR5+0x11080], R12 ;  /* 0x0110800c00007988 */ /* 0x000fe80008000405 */
[----:B0-----:R-:W4:Y:S04]  /*23e90*/  LDL.LU R17, [R1+0x704] ;  /* 0x0007040001117983 */ /* 0x001f280000300800 */
[----:B------:R0:W-:Y:S04]  /*23ea0*/  STS.U16 [R0+UR5+0x15080], R16 ;  /* 0x0150801000007988 */ /* 0x0001e80008000405 */
[----:B0-----:R-:W4:Y:S04]  /*23eb0*/  LDL.LU R16, [R1+0x700] ;  /* 0x0007000001107983 */ /* 0x001f280000300800 */
[----:B------:R-:W4:Y:S04]  /*23ec0*/  LDL.LU R12, [R1+0x6fc] ;  /* 0x0006fc00010c7983 */ /* 0x000f280000300800 */
[----:B------:R-:W4:Y:S04]  /*23ed0*/  LDL.LU R28, [R1+0x9b0] ;  /* 0x0009b000011c7983 */ /* 0x000f280000300800 */
[----:B------:R-:W4:Y:S04]  /*23ee0*/  LDL.LU R11, [R1+0x9ac] ;  /* 0x0009ac00010b7983 */ /* 0x000f280000300800 */
[----:B------:R-:W4:Y:S04]  /*23ef0*/  LDL.LU R10, [R1+0x9a8] ;  /* 0x0009a800010a7983 */ /* 0x000f280000300800 */
[----:B------:R0:W-:Y:S04]  /*23f00*/  STS.U16 [R0+UR5+0x19080], R18 ;  /* 0x0190801200007988 */ /* 0x0001e80008000405 */
[----:B------:R-:W4:Y:S04]  /*23f10*/  LDL.LU R19, [R1+0x9a4] ;  /* 0x0009a40001137983 */ /* 0x000f280000300800 */
[----:B------:R1:W-:Y:S04]  /*23f20*/  STS.U16 [R0+UR5+0x1d080], R15 ;  /* 0x01d0800f00007988 */ /* 0x0003e80008000405 */
        /* <DEDUP_REMOVED lines=8> */
[----:B--2---:R0:W-:Y:S04]  /*23fb0*/  STS.U16 [R0+UR5+0x11480], R14 ;  /* 0x0114800e00007988 */ /* 0x0041e80008000405 */
[----:B0-----:R-:W2:Y:S04]  /*23fc0*/  LDL.LU R14, [R1+0x878] ;  /* 0x00087800010e7983 */ /* 0x001ea80000300800 */
[----:B------:R-:W-:Y:S04]  /*23fd0*/  STS.U16 [R0+UR5+0x15480], R7 ;  /* 0x0154800700007988 */ /* 0x000fe80008000405 */
[----:B------:R-:W-:Y:S04]  /*23fe0*/  STS.U16 [R0+UR5+0x19480], R6 ;  /* 0x0194800600007988 */ /* 0x000fe80008000405 */
[----:B---3--:R-:W-:Y:S04]  /*23ff0*/  STS.U16 [R0+UR5+0x1d480], R29 ;  /* 0x01d4801d00007988 */ /* 0x008fe80008000405 */
[----:B------:R-:W-:Y:S04]  /*24000*/  STS.U16 [R0+UR5+0x11880], R9 ;  /* 0x0118800900007988 */ /* 0x000fe80008000405 */
[----:B------:R-:W-:Y:S04]  /*24010*/  STS.U16 [R0+UR5+0x15880], R8 ;  /* 0x0158800800007988 */ /* 0x000fe80008000405 */
[----:B------:R0:W-:Y:S04]  /*24020*/  STS.U16 [R0+UR5+0x19880], R27 ;  /* 0x0198801b00007988 */ /* 0x0001e80008000405 */
[----:B------:R1:W-:Y:S04]  /*24030*/  STS.U16 [R0+UR5+0x1d880], R26 ;  /* 0x01d8801a00007988 */ /* 0x0003e80008000405 */
[----:B------:R-:W-:Y:S04]  /*24040*/  STS.U16 [R0+UR5+0x11c80], R13 ;  /* 0x011c800d00007988 */ /* 0x000fe80008000405 */
[----:B0-----:R-:W3:Y:S04]  /*24050*/  LDL.LU R27, [R1+0x874] ;  /* 0x00087400011b7983 */ /* 0x001ee80000300800 */
[----:B-1----:R-:W3:Y:S04]  /*24060*/  LDL.LU R26, [R1+0x870] ;  /* 0x00087000011a7983 */ /* 0x002ee80000300800 */
[----:B----4-:R0:W-:Y:S04]  /*24070*/  STS.U16 [R0+UR5+0x15c80], R17 ;  /* 0x015c801100007988 */ /* 0x0101e80008000405 */
[----:B0-----:R-:W4:Y:S04]  /*24080*/  LDL.LU R17, [R1+0x86c] ;  /* 0x00086c0001117983 */ /* 0x001f280000300800 */
[----:B------:R0:W-:Y:S04]  /*24090*/  STS.U16 [R0+UR5+0x19c80], R16 ;  /* 0x019c801000007988 */ /* 0x0001e80008000405 */
[----:B0-----:R-:W4:Y:S01]  /*240a0*/  LDL.LU R16, [R1+0x818] ;  /* 0x0008180001107983 */ /* 0x001f220000300800 */
[----:B------:R-:W-:-:S03]  /*240b0*/  LOP3.LUT R4, R2, 0x20, RZ, 0x3c, !PT ;  /* 0x0000002002047812 */ /* 0x000fc600078e3cff */
[----:B------:R0:W-:Y:S04]  /*240c0*/  STS.U16 [R0+UR5+0x1dc80], R12 ;  /* 0x01dc800c00007988 */ /* 0x0001e80008000405 */
[----:B------:R1:W-:Y:S04]  /*240d0*/  STS.U16 [R4+UR5+0x10100], R28 ;  /* 0x0101001c04007988 */ /* 0x0003e80008000405 */
[----:B------:R-:W-:Y:S04]  /*240e0*/  STS.U16 [R4+UR5+0x14100], R11 ;  /* 0x0141000b04007988 */ /* 0x000fe80008000405 */
[----:B------:R-:W-:Y:S04]  /*240f0*/  STS.U16 [R4+UR5+0x18100], R10 ;  /* 0x0181000a04007988 */ /* 0x000fe80008000405 */
[----:B------:R-:W-:Y:S04]  /*24100*/  STS.U16 [R4+UR5+0x1c100], R19 ;  /* 0x01c1001304007988 */ /* 0x000fe80008000405 */
[----:B------:R-:W4:Y:S04]  /*24110*/  LDL.LU R13, [R1+0x814] ;  /* 0x00081400010d7983 */ /* 0x000f280000300800 */
[----:B------:R-:W-:Y:S04]  /*24120*/  STS.U16 [R4+UR5+0x10500], R21 ;  /* 0x0105001504007988 */ /* 0x000fe80008000405 */
[----:B0-----:R-:W4:Y:S04]  /*24130*/  LDL.LU R12, [R1+0x810] ;  /* 0x00081000010c7983 */ /* 0x001f280000300800 */
[----:B------:R-:W-:Y:S04]  /*24140*/  STS.U16 [R4+UR5+0x14500], R20 ;  /* 0x0145001404007988 */ /* 0x000fe80008000405 */
        /* <DEDUP_REMOVED lines=10> */
[----:B------:R0:W-:Y:S04]  /*241f0*/  STS.U16 [R4+UR5+0x1c900], R15 ;  /* 0x01c9000f04007988 */ /* 0x0001e80008000405 */
[----:B------:R-:W4:Y:S04]  /*24200*/  LDL.LU R8, [R1+0x758] ;  /* 0x0007580001087983 */ /* 0x000f280000300800 */
[----:B-1----:R-:W4:Y:S04]  /*24210*/  LDL.LU R28, [R1+0x754] ;  /* 0x00075400011c7983 */ /* 0x002f280000300800 */
[----:B0-----:R-:W4:Y:S04]  /*24220*/  LDL.LU R18, [R1+0x750] ;  /* 0x0007500001127983 */ /* 0x001f280000300800 */
[----:B------:R-:W4:Y:S04]  /*24230*/  LDL.LU R15, [R1+0x74c] ;  /* 0x00074c00010f7983 */ /* 0x000f280000300800 */
[----:B--2---:R0:W-:Y:S04]  /*24240*/  STS.U16 [R4+UR5+0x10d00], R14 ;  /* 0x010d000e04007988 */ /* 0x0041e80008000405 */
[----:B0-----:R-:W2:Y:S04]  /*24250*/  LDL.LU R14, [R1+0x6f8] ;  /* 0x0006f800010e7983 */ /* 0x001ea80000300800 */
[----:B---3--:R-:W-:Y:S04]  /*24260*/  STS.U16 [R4+UR5+0x14d00], R27 ;  /* 0x014d001b04007988 */ /* 0x008fe80008000405 */
[----:B------:R-:W-:Y:S04]  /*24270*/  STS.U16 [R4+UR5+0x18d00], R26 ;  /* 0x018d001a04007988 */ /* 0x000fe80008000405 */
[----:B----4-:R0:W-:Y:S04]  /*24280*/  STS.U16 [R4+UR5+0x1cd00], R17 ;  /* 0x01cd001104007988 */ /* 0x0101e80008000405 */
[----:B0-----:R-:W3:Y:S04]  /*24290*/  LDL.LU R17, [R1+0x6f4] ;  /* 0x0006f40001117983 */ /* 0x001ee80000300800 */
[----:B------:R0:W-:Y:S04]  /*242a0*/  STS.U16 [R4+UR5+0x11100], R16 ;  /* 0x0111001004007988 */ /* 0x0001e80008000405 */
[----:B0-----:R-:W4:Y:S04]  /*242b0*/  LDL.LU R16, [R1+0x6f0] ;  /* 0x0006f00001107983 */ /* 0x001f280000300800 */
[----:B------:R-:W4:Y:S04]  /*242c0*/  LDL.LU R11, [R1+0x6ec] ;  /* 0x0006ec00010b7983 */ /* 0x000f280000300800 */
[----:B------:R-:W4:Y:S04]  /*242d0*/  LDL.LU R10, [R1+0x9a0] ;  /* 0x0009a000010a7983 */ /* 0x000f280000300800 */
[----:B------:R-:W4:Y:S04]  /*242e0*/  LDL.LU R19, [R1+0x99c] ;  /* 0x00099c0001137983 */ /* 0x000f280000300800 */
[----:B------:R-:W4:Y:S04]  /*242f0*/  LDL.LU R21, [R1+0x998] ;  /* 0x0009980001157983 */ /* 0x000f280000300800 */
[----:B------:R-:W4:Y:S04]  /*24300*/  LDL.LU R20, [R1+0x994] ;  /* 0x0009940001147983 */ /* 0x000f280000300800 */
[----:B------:R-:W4:Y:S04]  /*24310*/  LDL.LU R23, [R1+0x930] ;  /* 0x0009300001177983 */ /* 0x000f280000300800 */
[----:B------:R-:W4:Y:S04]  /*24320*/  LDL.LU R22, [R1+0x92c] ;  /* 0x00092c0001167983 */ /* 0x000f280000300800 */
[----:B------:R0:W-:Y:S04]  /*24330*/  STS.U16 [R4+UR5+0x15100], R13 ;  /* 0x0151000d04007988 */ /* 0x0001e80008000405 */
[----:B------:R1:W-:Y:S04]  /*24340*/  STS.U16 [R4+UR5+0x19100], R12 ;  /* 0x0191000c04007988 */ /* 0x0003e80008000405 */
[----:B------:R0:W-:Y:S04]  /*24350*/  STS.U16 [R4+UR5+0x1d100], R0 ;  /* 0x01d1000004007988 */ /* 0x0001e80008000405 */
        /* <DEDUP_REMOVED lines=9> */
[----:B0-----:R-:W4:Y:S04]  /*243f0*/  LDL.LU R13, [R1+0x8c0] ;  /* 0x0008c000010d7983 */ /* 0x001f280000300800 */
[----:B------:R-:W-:Y:S04]  /*24400*/  STS.U16 [R4+UR5+0x15900], R28 ;  /* 0x0159001c04007988 */ /* 0x000fe80008000405 */
[----:B-1----:R-:W4:Y:S04]  /*24410*/  LDL.LU R12, [R1+0x8bc] ;  /* 0x0008bc00010c7983 */ /* 0x002f280000300800 */
[----:B------:R0:W-:Y:S04]  /*24420*/  STS.U16 [R4+UR5+0x19900], R18 ;  /* 0x0199001204007988 */ /* 0x0001e80008000405 */
[----:B------:R1:W-:Y:S01]  /*24430*/  STS.U16 [R4+UR5+0x1d900], R15 ;  /* 0x01d9000f04007988 */ /* 0x0003e20008000405 */
[----:B------:R-:W-:-:S03]  /*24440*/  LOP3.LUT R0, R2, 0x30, RZ, 0x3c, !PT ;  /* 0x0000003002007812 */ /* 0x000fc600078e3cff */
[----:B0-----:R-:W4:Y:S04]  /*24450*/  LDL.LU R18, [R1+0x868] ;  /* 0x0008680001127983 */ /* 0x001f280000300800 */
[----:B-1----:R-:W4:Y:S04]  /*24460*/  LDL.LU R15, [R1+0x864] ;  /* 0x00086400010f7983 */ /* 0x002f280000300800 */
[----:B--2---:R0:W-:Y:S04]  /*24470*/  STS.U16 [R4+UR5+0x11d00], R14 ;  /* 0x011d000e04007988 */ /* 0x0041e80008000405 */
[----:B0-----:R-:W2:Y:S04]  /*24480*/  LDL.LU R14, [R1+0x860] ;  /* 0x00086000010e7983 */ /* 0x001ea80000300800 */
[----:B---3--:R0:W-:Y:S04]  /*24490*/  STS.U16 [R4+UR5+0x15d00], R17 ;  /* 0x015d001104007988 */ /* 0x0081e80008000405 */
[----:B0-----:R-:W3:Y:S04]  /*244a0*/  LDL.LU R17, [R1+0x85c] ;  /* 0x00085c0001117983 */ /* 0x001ee80000300800 */
[----:B----4-:R0:W-:Y:S04]  /*244b0*/  STS.U16 [R4+UR5+0x19d00], R16 ;  /* 0x019d001004007988 */ /* 0x0101e80008000405 */
[----:B------:R1:W-:Y:S04]  /*244c0*/  STS.U16 [R4+UR5+0x1dd00], R11 ;  /* 0x01dd000b04007988 */ /* 0x0003e80008000405 */
[----:B0-----:R-:W4:Y:S04]  /*244d0*/  LDL.LU R16, [R1+0x808] ;  /* 0x0008080001107983 */ /* 0x001f280000300800 */
[----:B------:R-:W4:Y:S04]  /*244e0*/  LDL.LU R5, [R1+0x804] ;  /* 0x0008040001057983 */ /* 0x000f280000300800 */
[----:B-1----:R-:W4:Y:S04]  /*244f0*/  LDL.LU R4, [R1+0x800] ;  /* 0x0008000001047983 */ /* 0x002f280000300800 */
[----:B------:R-:W4:Y:S04]  /*24500*/  LDL.LU R7, [R1+0x7fc] ;  /* 0x0007fc0001077983 */ /* 0x000f280000300800 */
        /* <DEDUP_REMOVED lines=12> */
[----:B0-----:R-:W4:Y:S04]  /*245d0*/  LDL.LU R23, [R1+0x740] ;  /* 0x0007400001177983 */ /* 0x001f280000300800 */
[----:B-1----:R-:W4:Y:S04]  /*245e0*/  LDL.LU R22, [R1+0x73c] ;  /* 0x00073c0001167983 */ /* 0x002f280000300800 */
[----:B------:R0:W-:Y:S04]  /*245f0*/  STS.U16 [R0+UR5+0x18580], R25 ;  /* 0x0185801900007988 */ /* 0x0001e80008000405 */
[----:B------:R1:W-:Y:S04]  /*24600*/  STS.U16 [R0+UR5+0x1c580], R24 ;  /* 0x01c5801800007988 */ /* 0x0003e80008000405 */
[----:B------:R0:W-:Y:S04]  /*24610*/  STS.U16 [R0+UR5+0x10980], R27 ;  /* 0x0109801b00007988 */ /* 0x0001e80008000405 */
[----:B------:R0:W-:Y:S04]  /*24620*/  STS.U16 [R0+UR5+0x14980], R26 ;  /* 0x0149801a00007988 */ /* 0x0001e80008000405 */
[----:B------:R0:W-:Y:S04]  /*24630*/  STS.U16 [R0+UR5+0x18980], R13 ;  /* 0x0189800d00007988 */ /* 0x0001e80008000405 */
[----:B------:R-:W4:Y:S04]  /*24640*/  LDL.LU R10, [R1+0x6e8] ;  /* 0x0006e800010a7983 */ /* 0x000f280000300800 */
[----:B------:R0:W-:Y:S04]  /*24650*/  STS.U16 [R0+UR5+0x1c980], R12 ;  /* 0x01c9800c00007988 */ /* 0x0001e80008000405 */
[----:B------:R-:W4:Y:S04]  /*24660*/  LDL.LU R19, [R1+0x6e4] ;  /* 0x0006e40001137983 */ /* 0x000f280000300800 */
[----:B------:R0:W-:Y:S04]  /*24670*/  STS.U16 [R0+UR5+0x10d80], R18 ;  /* 0x010d801200007988 */ /* 0x0001e80008000405 */
[----:B------:R0:W-:Y:S04]  /*24680*/  STS.U16 [R0+UR5+0x14d80], R15 ;  /* 0x014d800f00007988 */ /* 0x0001e80008000405 */
[----:B--2---:R2:W-:Y:S04]  /*24690*/  STS.U16 [R0+UR5+0x18d80], R14 ;  /* 0x018d800e00007988 */ /* 0x0045e80008000405 */
[----:B------:R-:W4:Y:S04]  /*246a0*/  LDL.LU R21, [R1+0x990] ;  /* 0x0009900001157983 */ /* 0x000f280000300800 */
[----:B------:R-:W4:Y:S04]  /*246b0*/  LDL.LU R20, [R1+0x98c] ;  /* 0x00098c0001147983 */ /* 0x000f280000300800 */
[----:B0-----:R-:W4:Y:S04]  /*246c0*/  LDL.LU R25, [R1+0x988] ;  /* 0x0009880001197983 */ /* 0x001f280000300800 */
[----:B-1----:R-:W4:Y:S04]  /*246d0*/  LDL.LU R24, [R1+0x984] ;  /* 0x0009840001187983 */ /* 0x002f280000300800 */
[----:B------:R-:W4:Y:S04]  /*246e0*/  LDL.LU R27, [R1+0x920] ;  /* 0x00092000011b7983 */ /* 0x000f280000300800 */
[----:B------:R-:W4:Y:S04]  /*246f0*/  LDL.LU R26, [R1+0x91c] ;  /* 0x00091c00011a7983 */ /* 0x000f280000300800 */
[----:B------:R-:W4:Y:S04]  /*24700*/  LDL.LU R13, [R1+0x918] ;  /* 0x00091800010d7983 */ /* 0x000f280000300800 */
[----:B------:R-:W4:Y:S04]  /*24710*/  LDL.LU R12, [R1+0x914] ;  /* 0x00091400010c7983 */ /* 0x000f280000300800 */
[----:B------:R-:W4:Y:S04]  /*24720*/  LDL.LU R18, [R1+0x8b8] ;  /* 0x0008b80001127983 */ /* 0x000f280000300800 */
[----:B------:R-:W4:Y:S04]  /*24730*/  LDL.LU R15, [R1+0x8b4] ;  /* 0x0008b400010f7983 */ /* 0x000f280000300800 */
[----:B--2---:R-:W2:Y:S04]  /*24740*/  LDL.LU R14, [R1+0x8b0] ;  /* 0x0008b000010e7983 */ /* 0x004ea80000300800 */
[----:B---3--:R0:W-:Y:S04]  /*24750*/  STS.U16 [R0+UR5+0x1cd80], R17 ;  /* 0x01cd801100007988 */ /* 0x0081e80008000405 */
[----:B0-----:R-:W3:Y:S04]  /*24760*/  LDL.LU R17, [R1+0x8ac] ;  /* 0x0008ac0001117983 */ /* 0x001ee80000300800 */
[----:B----4-:R0:W-:Y:S04]  /*24770*/  STS.U16 [R0+UR5+0x11180], R16 ;  /* 0x0111801000007988 */ /* 0x0101e80008000405 */
[----:B------:R-:W-:Y:S04]  /*24780*/  STS.U16 [R0+UR5+0x15180], R5 ;  /* 0x0151800500007988 */ /* 0x000fe80008000405 */
[----:B------:R-:W-:Y:S04]  /*24790*/  STS.U16 [R0+UR5+0x19180], R4 ;  /* 0x0191800400007988 */ /* 0x000fe80008000405 */
        /* <DEDUP_REMOVED lines=8> */
[----:B------:R0:W-:Y:S04]  /*24820*/  STS.U16 [R0+UR5+0x19980], R23 ;  /* 0x0199801700007988 */ /* 0x0001e80008000405 */
[----:B------:R1:W-:Y:S04]  /*24830*/  STS.U16 [R0+UR5+0x1d980], R22 ;  /* 0x01d9801600007988 */ /* 0x0003e80008000405 */
[----:B0-----:R-:W4:Y:S04]  /*24840*/  LDL.LU R23, [R1+0x854] ;  /* 0x0008540001177983 */ /* 0x001f280000300800 */
[----:B-1----:R-:W4:Y:S01]  /*24850*/  LDL.LU R22, [R1+0x850] ;  /* 0x0008500001167983 */ /* 0x002f220000300800 */
[----:B------:R-:W-:-:S03]  /*24860*/  LOP3.LUT R4, R2, 0x40, RZ, 0x3c, !PT ;  /* 0x0000004002047812 */ /* 0x000fc600078e3cff */
[----:B------:R-:W-:Y:S04]  /*24870*/  STS.U16 [R0+UR5+0x11d80], R10 ;  /* 0x011d800a00007988 */ /* 0x000fe80008000405 */
[----:B------:R-:W-:Y:S04]  /*24880*/  STS.U16 [R0+UR5+0x15d80], R19 ;  /* 0x015d801300007988 */ /* 0x000fe80008000405 */
[----:B------:R0:W-:Y:S04]  /*24890*/  STS.U16 [R0+UR5+0x19d80], R57 ;  /* 0x019d803900007988 */ /* 0x0001e80008000405 */
[----:B------:R1:W-:Y:S04]  /*248a0*/  STS.U16 [R0+UR5+0x1dd80], R56 ;  /* 0x01dd803800007988 */ /* 0x0003e80008000405 */
[----:B0-----:R-:W4:Y:S04]  /*248b0*/  LDL.LU R57, [R1+0x123c] ;  /* 0x00123c0001397983 */ /* 0x001f280000300800 */
[----:B------:R-:W-:Y:S04]  /*248c0*/  STS.U16 [R4+UR5+0x10200], R21 ;  /* 0x0102001504007988 */ /* 0x000fe80008000405 */
[----:B------:R-:W-:Y:S04]  /*248d0*/  STS.U16 [R4+UR5+0x14200], R20 ;  /* 0x0142001404007988 */ /* 0x000fe80008000405 */
[----:B------:R0:W-:Y:S04]  /*248e0*/  STS.U16 [R4+UR5+0x18200], R25 ;  /* 0x0182001904007988 */ /* 0x0001e80008000405 */
[----:B------:R0:W-:Y:S04]  /*248f0*/  STS.U16 [R4+UR5+0x1c200], R24 ;  /* 0x01c2001804007988 */ /* 0x0001e80008000405 */
[----:B-1----:R-:W4:Y:S04]  /*24900*/  LDL.LU R56, [R1+0x1238] ;  /* 0x0012380001387983 */ /* 0x002f280000300800 */
[----:B------:R1:W-:Y:S04]  /*24910*/  STS.U16 [R4+UR5+0x10600], R27 ;  /* 0x0106001b04007988 */ /* 0x0003e80008000405 */
[----:B------:R1:W-:Y:S04]  /*24920*/  STS.U16 [R4+UR5+0x14600], R26 ;  /* 0x0146001a04007988 */ /* 0x0003e80008000405 */
[----:B0-----:R-:W4:Y:S04]  /*24930*/  LDL.LU R25, [R1+0x980] ;  /* 0x0009800001197983 */ /* 0x001f280000300800 */
[----:B------:R0:W-:Y:S04]  /*24940*/  STS.U16 [R4+UR5+0x18600], R13 ;  /* 0x0186000d04007988 */ /* 0x0001e80008000405 */
[----:B------:R-:W4:Y:S04]  /*24950*/  LDL.LU R24, [R1+0x97c] ;  /* 0x00097c0001187983 */ /* 0x000f280000300800 */
[----:B------:R0:W-:Y:S04]  /*24960*/  STS.U16 [R4+UR5+0x1c600], R12 ;  /* 0x01c6000c04007988 */ /* 0x0001e80008000405 */
[----:B-1----:R-:W4:Y:S04]  /*24970*/  LDL.LU R27, [R1+0x978] ;  /* 0x00097800011b7983 */ /* 0x002f280000300800 */
[----:B------:R1:W-:Y:S04]  /*24980*/  STS.U16 [R4+UR5+0x10a00], R18 ;  /* 0x010a001204007988 */ /* 0x0003e80008000405 */
[----:B------:R-:W4:Y:S04]  /*24990*/  LDL.LU R26, [R1+0x974] ;  /* 0x00097400011a7983 */ /* 0x000f280000300800 */
[----:B------:R1:W-:Y:S04]  /*249a0*/  STS.U16 [R4+UR5+0x14a00], R15 ;  /* 0x014a000f04007988 */ /* 0x0003e80008000405 */
[----:B0-----:R-:W4:Y:S04]  /*249b0*/  LDL.LU R13, [R1+0x910] ;  /* 0x00091000010d7983 */ /* 0x001f280000300800 */
[----:B--2---:R0:W-:Y:S04]  /*249c0*/  STS.U16 [R4+UR5+0x18a00], R14 ;  /* 0x018a000e04007988 */ /* 0x0041e80008000405 */
[----:B------:R-:W2:Y:S04]  /*249d0*/  LDL.LU R12, [R1+0x90c] ;  /* 0x00090c00010c7983 */ /* 0x000ea80000300800 */
[----:B-1----:R-:W2:Y:S04]  /*249e0*/  LDL.LU R18, [R1+0x908] ;  /* 0x0009080001127983 */ /* 0x002ea80000300800 */
[----:B------:R-:W2:Y:S04]  /*249f0*/  LDL.LU R15, [R1+0x904] ;  /* 0x00090400010f7983 */ /* 0x000ea80000300800 */
[----:B0-----:R-:W2:Y:S04]  /*24a00*/  LDL.LU R14, [R1+0x8a8] ;  /* 0x0008a800010e7983 */ /* 0x001ea80000300800 */
[----:B---3--:R0:W-:Y:S04]  /*24a10*/  STS.U16 [R4+UR5+0x1ca00], R17 ;  /* 0x01ca001104007988 */ /* 0x0081e80008000405 */
[----:B0-----:R-:W3:Y:S04]  /*24a20*/  LDL.LU R17, [R1+0x8a4] ;  /* 0x0008a40001117983 */ /* 0x001ee80000300800 */
[----:B----4-:R0:W-:Y:S04]  /*24a30*/  STS.U16 [R4+UR5+0x10e00], R16 ;  /* 0x010e001004007988 */ /* 0x0101e80008000405 */
[----:B0-----:R-:W4:Y:S04]  /*24a40*/  LDL.LU R16, [R1+0x8a0] ;  /* 0x0008a00001107983 */ /* 0x001f280000300800 */
[----:B------:R-:W-:Y:S04]  /*24a50*/  STS.U16 [R4+UR5+0x14e00], R23 ;  /* 0x014e001704007988 */ /* 0x000fe80008000405 */
[----:B------:R-:W-:Y:S04]  /*24a60*/  STS.U16 [R4+UR5+0x18e00], R22 ;  /* 0x018e001604007988 */ /* 0x000fe80008000405 */
[----:B------:R0:W-:Y:S04]  /*24a70*/  STS.U16 [R4+UR5+0x1ce00], R59 ;  /* 0x01ce003b04007988 */ /* 0x0001e80008000405 */
[----:B------:R1:W-:Y:S04]  /*24a80*/  STS.U16 [R4+UR5+0x11200], R58 ;  /* 0x0112003a04007988 */ /* 0x0003e80008000405 */
[----:B------:R1:W-:Y:S04]  /*24a90*/  STS.U16 [R4+UR5+0x15200], R61 ;  /* 0x0152003d04007988 */ /* 0x0003e80008000405 */
[----:B0-----:R-:W4:Y:S04]  /*24aa0*/  LDL.LU R59, [R1+0x1234] ;  /* 0x00123400013b7983 */ /* 0x001f280000300800 */
[----:B-1----:R-:W4:Y:S04]  /*24ab0*/  LDL.LU R58, [R1+0x1230] ;  /* 0x00123000013a7983 */ /* 0x002f280000300800 */
[----:B------:R-:W4:Y:S04]  /*24ac0*/  LDL.LU R61, [R1+0x122c] ;  /* 0x00122c00013d7983 */ /* 0x000f280000300800 */
        /* <DEDUP_REMOVED lines=23> */
[----:B--2---:R-:W2:Y:S04]  /*24c40*/  LDL.LU R73, [R1+0x11fc] ;  /* 0x0011fc0001497983 */ /* 0x004ea80000300800 */
[----:B------:R0:W-:Y:S04]  /*24c50*/  STS.U16 [R4+UR5+0x19e00], R72 ;  /* 0x019e004804007988 */ /* 0x0001e80008000405 */
[----:B------:R1:W-:Y:S04]  /*24c60*/  STS.U16 [R4+UR5+0x1de00], R75 ;  /* 0x01de004b04007988 */ /* 0x0003e80008000405 */
[----:B0-----:R-:W2:Y:S04]  /*24c70*/  LDL.LU R72, [R1+0x11f8] ;  /* 0x0011f80001487983 */ /* 0x001ea80000300800 */
[----:B-1----:R-:W2:Y:S01]  /*24c80*/  LDL.LU R75, [R1+0x11f4] ;  /* 0x0011f400014b7983 */ /* 0x002ea20000300800 */
[----:B------:R-:W-:-:S05]  /*24c90*/  LOP3.LUT R0, R2, 0x50, RZ, 0x3c, !PT ;  /* 0x0000005002007812 */ /* 0x000fca00078e3cff */
        /* <DEDUP_REMOVED lines=10> */
[----:B----4-:R-:W-:Y:S04]  /*24d40*/  STS.U16 [R0+UR5+0x18a80], R16 ;  /* 0x018a801000007988 */ /* 0x010fe80008000405 */
[----:B--2---:R0:W-:Y:S04]  /*24d50*/  STS.U16 [R0+UR5+0x1ca80], R75 ;  /* 0x01ca804b00007988 */ /* 0x0041e80008000405 */
[----:B------:R1:W-:Y:S04]  /*24d60*/  STS.U16 [R0+UR5+0x10e80], R74 ;  /* 0x010e804a00007988 */ /* 0x0003e80008000405 */
[----:B------:R2:W-:Y:S04]  /*24d70*/  STS.U16 [R0+UR5+0x14e80], R77 ;  /* 0x014e804d00007988 */ /* 0x0005e80008000405 */
[----:B0-----:R-:W3:Y:S04]  /*24d80*/  LDL.LU R75, [R1+0x11f0] ;  /* 0x0011f000014b7983 */ /* 0x001ee80000300800 */
[----:B-1----:R-:W4:Y:S04]  /*24d90*/  LDL.LU R74, [R1+0x11ec] ;  /* 0x0011ec00014a7983 */ /* 0x002f280000300800 */
[----:B--2---:R-:W2:Y:S04]  /*24da0*/  LDL.LU R77, [R1+0x11e8] ;  /* 0x0011e800014d7983 */ /* 0x004ea80000300800 */
[----:B------:R0:W-:Y:S04]  /*24db0*/  STS.U16 [R0+UR5+0x18e80], R76 ;  /* 0x018e804c00007988 */ /* 0x0001e80008000405 */
[----:B------:R1:W-:Y:S04]  /*24dc0*/  STS.U16 [R0+UR5+0x1ce80], R79 ;  /* 0x01ce804f00007988 */ /* 0x0003e80008000405 */
[----:B------:R1:W-:Y:S04]  /*24dd0*/  STS.U16 [R0+UR5+0x11280], R78 ;  /* 0x0112804e00007988 */ /* 0x0003e80008000405 */
[----:B0-----:R-:W2:Y:S04]  /*24de0*/  LDL.LU R76, [R1+0x11e4] ;  /* 0x0011e400014c7983 */ /* 0x001ea80000300800 */
[----:B-1----:R-:W2:Y:S04]  /*24df0*/  LDL.LU R79, [R1+0x11e0] ;  /* 0x0011e000014f7983 */ /* 0x002ea80000300800 */
[----:B------:R-:W2:Y:S04]  /*24e00*/  LDL.LU R78, [R1+0x11dc] ;  /* 0x0011dc00014e7983 */ /* 0x000ea80000300800 */
        /* <DEDUP_REMOVED lines=30> */
[----:B------:R-:W3:Y:S04]  /*24ff0*/  LDL R10, [R1+0x9f4] ;  /* 0x0009f400010a7983 */ /* 0x000ee80000100800 */
[----:B------:R-:W4:Y:S04]  /*25000*/  LDL R9, [R1+0x9f8] ;  /* 0x0009f80001097983 */ /* 0x000f280000100800 */
[----:B------:R-:W4:Y:S04]  /*25010*/  LDL R8, [R1+0xa14] ;  /* 0x000a140001087983 */ /* 0x000f280000100800 */
[----:B------:R-:W4:Y:S04]  /*25020*/  LDL R7, [R1+0xa18] ;  /* 0x000a180001077983 */ /* 0x000f280000100800 */
[----:B------:R-:W4:Y:S04]  /*25030*/  LDL R6, [R1+0xa34] ;  /* 0x000a340001067983 */ /* 0x000f280000100800 */
[----:B------:R-:W4:Y:S01]  /*25040*/  LDL R5, [R1+0xa38] ;  /* 0x000a380001057983 */ /* 0x000f220000100800 */
[----:B------:R-:W-:-:S02]  /*25050*/  PRMT R31, RZ, 0x7610, R31 ;  /* 0x00007610ff1f7816 */ /* 0x000fc4000000001f */
[----:B------:R-:W-:Y:S02]  /*25060*/  PRMT R32, RZ, 0x7610, R32 ;  /* 0x00007610ff207816 */ /* 0x000fe40000000020 */
[----:B------:R-:W-:Y:S02]  /*25070*/  PRMT R33, RZ, 0x7610, R33 ;  /* 0x00007610ff217816 */ /* 0x000fe40000000021 */
[----:B------:R-:W-:-:S05]  /*25080*/  LOP3.LUT R0, R2, 0x60, RZ, 0x3c, !PT ;  /* 0x0000006002007812 */ /* 0x000fca00078e3cff */
[----:B--2---:R0:W-:Y:S04]  /*25090*/  STS.U16 [R0+UR5+0x10300], R86 ;  /* 0x0103005600007988 */ /* 0x0041e80008000405 */
[----:B------:R1:W-:Y:S04]  /*250a0*/  STS.U16 [R0+UR5+0x14300], R89 ;  /* 0x0143005900007988 */ /* 0x0003e80008000405 */
[----:B------:R2:W-:Y:S04]  /*250b0*/  STS.U16 [R0+UR5+0x18300], R88 ;  /* 0x0183005800007988 */ /* 0x0005e80008000405 */
[----:B0-----:R-:W4:Y:S04]  /*250c0*/  LDL.LU R86, [R1+0x119c] ;  /* 0x00119c0001567983 */ /* 0x001f280000300800 */
[----:B-1----:R-:W4:Y:S04]  /*250d0*/  LDL.LU R89, [R1+0x1198] ;  /* 0x0011980001597983 */ /* 0x002f280000300800 */
[----:B--2---:R-:W2:Y:S01]  /*250e0*/  LDL.LU R88, [R1+0x1194] ;  /* 0x0011940001587983 */ /* 0x004ea20000300800 */
[----:B---3--:R-:W-:-:S02]  /*250f0*/  @!P5 IMAD.MOV.U32 R11, RZ, RZ, R10 ;  /* 0x000000ffff0bd224 */ /* 0x008fc400078e000a */
[----:B----4-:R-:W-:-:S05]  /*25100*/  @!P5 IMAD.MOV.U32 R10, RZ, RZ, R9 ;  /* 0x000000ffff0ad224 */ /* 0x010fca00078e0009 */
[----:B------:R0:W3:Y:S02]  /*25110*/  @!P5 LDG.E.U16 R31, desc[UR16][R10.64] ;  /* 0x000000100a1fd981 */ /* 0x0000e4000c1e1500 */
[----:B0-----:R-:W-:Y:S02]  /*25120*/  @!P5 IMAD.MOV.U32 R10, RZ, RZ, R7 ;  /* 0x000000ffff0ad224 */ /* 0x001fe400078e0007 */
[----:B------:R-:W-:-:S05]  /*25130*/  @!P5 IMAD.MOV.U32 R11, RZ, RZ, R8 ;  /* 0x000000ffff0bd224 */ /* 0x000fca00078e0008 */
[----:B------:R0:W4:Y:S02]  /*25140*/  @!P5 LDG.E.U16 R32, desc[UR16][R10.64] ;  /* 0x000000100a20d981 */ /* 0x000124000c1e1500 */
[----:B0-----:R-:W-:Y:S02]  /*25150*/  @!P5 IMAD.MOV.U32 R10, RZ, RZ, R5 ;  /* 0x000000ffff0ad224 */ /* 0x001fe400078e0005 */
[----:B------:R-:W-:Y:S01]  /*25160*/  @!P5 IMAD.MOV.U32 R11, RZ, RZ, R6 ;  /* 0x000000ffff0bd224 */ /* 0x000fe200078e0006 */
[----:B------:R0:W-:Y:S04]  /*25170*/  STS.U16 [R0+UR5+0x1c300], R3 ;  /* 0x01c3000300007988 */ /* 0x0001e80008000405 */
[----:B------:R-:W2:Y:S04]  /*25180*/  @!P5 LDG.E.U16 R33, desc[UR16][R10.64] ;  /* 0x000000100a21d981 */ /* 0x000ea8000c1e1500 */
[----:B------:R1:W-:Y:S04]  /*25190*/  STS.U16 [R0+UR5+0x10700], R90 ;  /* 0x0107005a00007988 */ /* 0x0003e80008000405 */
[----:B0-----:R-:W2:Y:S04]  /*251a0*/  LDL.LU R3, [R1+0x1190] ;  /* 0x0011900001037983 */ /* 0x001ea80000300800 */
[----:B------:R0:W-:Y:S04]  /*251b0*/  STS.U16 [R0+UR5+0x14700], R91 ;  /* 0x0147005b00007988 */ /* 0x0001e80008000405 */
[----:B-1----:R-:W2:Y:S04]  /*251c0*/  LDL.LU R90, [R1+0x118c] ;  /* 0x00118c00015a7983 */ /* 0x002ea80000300800 */
[----:B------:R1:W-:Y:S04]  /*251d0*/  STS.U16 [R0+UR5+0x18700], R92 ;  /* 0x0187005c00007988 */ /* 0x0003e80008000405 */
[----:B0-----:R-:W2:Y:S04]  /*251e0*/  LDL.LU R91, [R1+0x1188] ;  /* 0x00118800015b7983 */ /* 0x001ea80000300800 */
[----:B------:R0:W-:Y:S04]  /*251f0*/  STS.U16 [R0+UR5+0x1c700], R93 ;  /* 0x01c7005d00007988 */ /* 0x0001e80008000405 */
[----:B-1----:R-:W2:Y:S04]  /*25200*/  LDL.LU R92, [R1+0x1184] ;  /* 0x00118400015c7983 */ /* 0x002ea80000300800 */
[----:B0-----:R-:W2:Y:S04]  /*25210*/  LDL.LU R93, [R1+0x1180] ;  /* 0x00118000015d7983 */ /* 0x001ea80000300800 */
[----:B------:R-:W2:Y:S04]  /*25220*/  LDL R4, [R1+0xa54] ;  /* 0x000a540001047983 */ /* 0x000ea80000100800 */
[----:B------:R-:W2:Y:S04]  /*25230*/  LDL R0, [R1+0xa58] ;  /* 0x000a580001007983 */ /* 0x000ea80000100800 */
[----:B---3--:R0:W-:Y:S04]  /*25240*/  STL [R1+0x1174], R31 ;  /* 0x0011741f01007387 */ /* 0x0081e80000100800 */
[----:B------:R-:W3:Y:S04]  /*25250*/  LDL R8, [R1+0xa74] ;  /* 0x000a740001087983 */ /* 0x000ee80000100800 */
[----:B------:R-:W3:Y:S04]  /*25260*/  LDL R7, [R1+0xa78] ;  /* 0x000a780001077983 */ /* 0x000ee80000100800 */
[----:B----4-:R1:W-:Y:S04]  /*25270*/  STL [R1+0x1178], R32 ;  /* 0x0011782001007387 */ /* 0x0103e80000100800 */
[----:B------:R-:W4:Y:S04]  /*25280*/  LDL R6, [R1+0xa94] ;  /* 0x000a940001067983 */ /* 0x000f280000100800 */
[----:B------:R-:W4:Y:S04]  /*25290*/  LDL R5, [R1+0xa98] ;  /* 0x000a980001057983 */ /* 0x000f280000100800 */
[----:B--2---:R2:W-:Y:S04]  /*252a0*/  STL [R1+0x117c], R33 ;  /* 0x00117c2101007387 */ /* 0x0045e80000100800 */
[----:B------:R-:W2:Y:S04]  /*252b0*/  LDL R12, [R1+0xab4] ;  /* 0x000ab400010c7983 */ /* 0x000ea80000100800 */
[----:B------:R-:W2:Y:S04]  /*252c0*/  LDL R11, [R1+0xab8] ;  /* 0x000ab800010b7983 */ /* 0x000ea80000100800 */
[----:B------:R-:W2:Y:S04]  /*252d0*/  LDL R10, [R1+0xad4] ;  /* 0x000ad400010a7983 */ /* 0x000ea80000100800 */
[----:B------:R-:W2:Y:S01]  /*252e0*/  LDL R9, [R1+0xad8] ;  /* 0x000ad80001097983 */ /* 0x000ea20000100800 */
[----:B------:R-:W-:-:S02]  /*252f0*/  PRMT R34, RZ, 0x7610, R34 ;  /* 0x00007610ff227816 */ /* 0x000fc40000000022 */
[----:B------:R-:W-:Y:S01]  /*25300*/  PRMT R35, RZ, 0x7610, R35 ;  /* 0x00007610ff237816 */ /* 0x000fe20000000023 */
[----:B0-----:R-:W2:Y:S01]  /*25310*/  LDL R31, [R1+0xb8c] ;  /* 0x000b8c00011f7983 */ /* 0x001ea20000100800 */
[----:B------:R-:W-:Y:S02]  /*25320*/  PRMT R38, RZ, 0x7610, R38 ;  /* 0x00007610ff267816 */ /* 0x000fe40000000026 */
[----:B------:R-:W-:Y:S01]  /*25330*/  PRMT R39, RZ, 0x7610, R39 ;  /* 0x00007610ff277816 */ /* 0x000fe20000000027 */
[----:B------:R-:W1:Y:S01]  /*25340*/  LDL R29, [R1+0xb90] ;  /* 0x000b9000011d7983 */ /* 0x000e620000100800 */
[----:B------:R-:W-:-:S03]  /*25350*/  @!P5 IMAD.MOV.U32 R15, RZ, RZ, R4 ;  /* 0x000000ffff0fd224 */ /* 0x000fc600078e0004 */
[----:B------:R-:W2:Y:S01]  /*25360*/  LDL R4, [R1+0xaf4] ;  /* 0x000af40001047983 */ /* 0x000ea20000100800 */
[----:B------:R-:W-:-:S03]  /*25370*/  @!P5 IMAD.MOV.U32 R14, RZ, RZ, R0 ;  /* 0x000000ffff0ed224 */ /* 0x000fc600078e0000 */
[----:B------:R-:W2:Y:S04]  /*25380*/  LDL R0, [R1+0xaf8] ;  /* 0x000af80001007983 */ /* 0x000ea80000100800 */
[----:B------:R3:W2:Y:S02]  /*25390*/  @!P5 LDG.E.U16 R34, desc[UR16][R14.64] ;  /* 0x000000100e22d981 */ /* 0x0006a4000c1e1500 */
[----:B---3--:R-:W-:Y:S02]  /*253a0*/  @!P5 IMAD.MOV.U32 R15, RZ, RZ, R8 ;  /* 0x000000ffff0fd224 */ /* 0x008fe400078e0008 */
[----:B------:R-:W3:Y:S01]  /*253b0*/  LDL R8, [R1+0xb14] ;  /* 0x000b140001087983 */ /* 0x000ee20000100800 */
[----:B------:R-:W-:-:S03]  /*253c0*/  @!P5 IMAD.MOV.U32 R14, RZ, RZ, R7 ;  /* 0x000000ffff0ed224 */ /* 0x000fc600078e0007 */
[----:B------:R-:W3:Y:S04]  /*253d0*/  LDL R7, [R1+0xb18] ;  /* 0x000b180001077983 */ /* 0x000ee80000100800 */
[----:B------:R4:W3:Y:S02]  /*253e0*/  @!P5 LDG.E.U16 R35, desc[UR16][R14.64] ;  /* 0x000000100e23d981 */ /* 0x0008e4000c1e1500 */
[----:B----4-:R-:W-:Y:S02]  /*253f0*/  @!P5 IMAD.MOV.U32 R15, RZ, RZ, R6 ;  /* 0x000000ffff0fd224 */ /* 0x010fe400078e0006 */
[----:B------:R-:W-:Y:S01]  /*25400*/  @!P5 IMAD.MOV.U32 R14, RZ, RZ, R5 ;  /* 0x000000ffff0ed224 */ /* 0x000fe200078e0005 */
[----:B------:R-:W4:Y:S04]  /*25410*/  LDL R6, [R1+0xb34] ;  /* 0x000b340001067983 */ /* 0x000f280000100800 */
[----:B------:R-:W4:Y:S01]  /*25420*/  LDL R5, [R1+0xb38] ;  /* 0x000b380001057983 */ /* 0x000f220000100800 */
[----:B--2---:R-:W-:-:S02]  /*25430*/  @!P5 IMAD.MOV.U32 R13, RZ, RZ, R12 ;  /* 0x000000ffff0dd224 */ /* 0x004fc400078e000c */
[----:B------:R-:W-:Y:S02]  /*25440*/  @!P5 IMAD.MOV.U32 R12, RZ, RZ, R11 ;  /* 0x000000ffff0cd224 */ /* 0x000fe400078e000b */
[----:B------:R-:W-:Y:S02]  /*25450*/  @!P5 IMAD.MOV.U32 R11, RZ, RZ, R10 ;  /* 0x000000ffff0bd224 */ /* 0x000fe400078e000a */
[----:B------:R-:W-:Y:S01]  /*25460*/  @!P5 IMAD.MOV.U32 R10, RZ, RZ, R9 ;  /* 0x000000ffff0ad224 */ /* 0x000fe200078e0009 */
[----:B------:R-:W-:Y:S01]  /*25470*/  PRMT R37, RZ, 0x7610, R37 ;  /* 0x00007610ff257816 */ /* 0x000fe20000000025 */
[----:B------:R-:W2:Y:S04]  /*25480*/  LDL R9, [R1+0xbb8] ;  /* 0x000bb80001097983 */ /* 0x000ea80000100800 */
[----:B------:R0:W2:Y:S01]  /*25490*/  @!P5 LDG.E.U16 R38, desc[UR16][R10.64] ;  /* 0x000000100a26d981 */ /* 0x0000a2000c1e1500 */
[----:B------:R-:W-:-:S03]  /*254a0*/  PRMT R40, RZ, 0x7610, R40 ;  /* 0x00007610ff287816 */ /* 0x000fc60000000028 */
[----:B------:R-:W2:Y:S01]  /*254b0*/  @!P5 LDG.E.U16 R37, desc[UR16][R12.64] ;  /* 0x000000100c25d981 */ /* 0x000ea2000c1e1500 */
[----:B------:R-:W-:-:S06]  /*254c0*/  PRMT R36, RZ, 0x7610, R36 ;  /* 0x00007610ff247816 */ /* 0x000fcc0000000024 */
[----:B------:R-:W2:Y:S04]  /*254d0*/  @!P5 LDG.E.U16 R36, desc[UR16][R14.64] ;  /* 0x000000100e24d981 */ /* 0x000ea8000c1e1500 */
[----:B------:R-:W2:Y:S01]  /*254e0*/  LDL R12, [R1+0xb94] ;  /* 0x000b9400010c7983 */ /* 0x000ea20000100800 */
[----:B0-----:R-:W-:-:S03]  /*254f0*/  @!P5 IMAD.MOV.U32 R11, RZ, RZ, R4 ;  /* 0x000000ffff0bd224 */ /* 0x001fc600078e0004 */
[----:B------:R-:W2:Y:S01]  /*25500*/  LDL R4, [R1+0xb54] ;  /* 0x000b540001047983 */ /* 0x000ea20000100800 */
[----:B------:R-:W-:-:S03]  /*25510*/  @!P5 IMAD.MOV.U32 R10, RZ, RZ, R0 ;  /* 0x000000ffff0ad224 */ /* 0x000fc600078e0000 */
[----:B------:R-:W2:Y:S04]  /*25520*/  LDL R0, [R1+0xb58] ;  /* 0x000b580001007983 */ /* 0x000ea80000100800 */
[----:B------:R3:W2:Y:S01]  /*25530*/  @!P5 LDG.E.U16 R39, desc[UR16][R10.64] ;  /* 0x000000100a27d981 */ /* 0x0006a2000c1e1500 */
[----:B------:R-:W-:Y:S01]  /*25540*/  PRMT R41, RZ, 0x7610, R41 ;  /* 0x00007610ff297816 */ /* 0x000fe20000000029 */
[----:B---3--:R-:W-:Y:S02]  /*25550*/  @!P5 IMAD.MOV.U32 R11, RZ, RZ, R8 ;  /* 0x000000ffff0bd224 */ /* 0x008fe400078e0008 */
[----:B------:R-:W3:Y:S01]  /*25560*/  LDL R8, [R1+0xb74] ;  /* 0x000b740001087983 */ /* 0x000ee20000100800 */
[----:B------:R-:W-:-:S03]  /*25570*/  @!P5 IMAD.MOV.U32 R10, RZ, RZ, R7 ;  /* 0x000000ffff0ad224 */ /* 0x000fc600078e0007 */
[----:B------:R-:W3:Y:S04]  /*25580*/  LDL R7, [R1+0xb78] ;  /* 0x000b780001077983 */ /* 0x000ee80000100800 */
[----:B------:R-:W3:Y:S04]  /*25590*/  @!P5 LDG.E.U16 R40, desc[UR16][R10.64] ;  /* 0x000000100a28d981 */ /* 0x000ee8000c1e1500 */
[----:B------:R-:W3:Y:S04]  /*255a0*/  LDL R11, [R1+0xb98] ;  /* 0x000b9800010b7983 */ /* 0x000ee80000100800 */
[----:B------:R-:W3:Y:S01]  /*255b0*/  LDL R10, [R1+0xbb4] ;  /* 0x000bb400010a7983 */ /* 0x000ee20000100800 */
[----:B----4-:R-:W-:-:S02]  /*255c0*/  @!P5 IMAD.MOV.U32 R14, RZ, RZ, R5 ;  /* 0x000000ffff0ed224 */ /* 0x010fc400078e0005 */
[----:B------:R-:W-:Y:S01]  /*255d0*/  @!P5 IMAD.MOV.U32 R15, RZ, RZ, R6 ;  /* 0x000000ffff0fd224 */ /* 0x000fe200078e0006 */
[----:B------:R-:W4:Y:S04]  /*255e0*/  LDL R5, [R1+0xbd0] ;  /* 0x000bd00001057983 */ /* 0x000f280000100800 */
[----:B------:R-:W4:Y:S04]  /*255f0*/  LDL R6, [R1+0x9e4] ;  /* 0x0009e40001067983 */ /* 0x000f280000100800 */
[----:B------:R2:W4:Y:S02]  /*25600*/  @!P5 LDG.E.U16 R41, desc[UR16][R14.64] ;  /* 0x000000100e29d981 */ /* 0x000524000c1e1500 */
[----:B--2---:R-:W-:-:S02]  /*25610*/  @!P5 IMAD.MOV.U32 R15, RZ, RZ, R4 ;  /* 0x000000ffff0fd224 */ /* 0x004fc400078e0004 */
[----:B------:R-:W2:Y:S01]  /*25620*/  LDL R4, [R1+0x9fc] ;  /* 0x0009fc0001047983 */ /* 0x000ea20000100800 */
[----:B------:R-:W-:-:S03]  /*25630*/  @!P5 IMAD.MOV.U32 R14, RZ, RZ, R0 ;  /* 0x000000ffff0ed224 */ /* 0x000fc600078e0000 */
[----:B------:R-:W2:Y:S01]  /*25640*/  LDL R0, [R1+0xa00] ;  /* 0x000a000001007983 */ /* 0x000ea20000100800 */
[----:B------:R-:W-:Y:S01]  /*25650*/  PRMT R42, RZ, 0x7610, R42 ;  /* 0x00007610ff2a7816 */ /* 0x000fe2000000002a */
[----:B------:R-:W-:-:S05]  /*25660*/  @!P5 IMAD.MOV.U32 R13, RZ, RZ, R12 ;  /* 0x000000ffff0dd224 */ /* 0x000fca00078e000c */
[----:B------:R3:W2:Y:S01]  /*25670*/  @!P5 LDG.E.U16 R42, desc[UR16][R14.64] ;  /* 0x000000100e2ad981 */ /* 0x0006a2000c1e1500 */
[----:B------:R-:W-:Y:S02]  /*25680*/  PRMT R44, RZ, 0x7610, R44 ;  /* 0x00007610ff2c7816 */ /* 0x000fe4000000002c */
[----:B------:R-:W-:Y:S01]  /*25690*/  PRMT R45, RZ, 0x7610, R45 ;  /* 0x00007610ff2d7816 */ /* 0x000fe2000000002d */
[----:B---3--:R-:W-:Y:S02]  /*256a0*/  @!P5 IMAD.MOV.U32 R15, RZ, RZ, R8 ;  /* 0x000000ffff0fd224 */ /* 0x008fe400078e0008 */
[----:B------:R-:W3:Y:S01]  /*256b0*/  LDL R8, [R1+0xa1c] ;  /* 0x000a1c0001087983 */ /* 0x000ee20000100800 */
[----:B------:R-:W-:-:S03]  /*256c0*/  @!P5 IMAD.MOV.U32 R14, RZ, RZ, R7 ;  /* 0x000000ffff0ed224 */ /* 0x000fc600078e0007 */
[----:B------:R-:W3:Y:S01]  /*256d0*/  LDL R7, [R1+0xa20] ;  /* 0x000a200001077983 */ /* 0x000ee20000100800 */
[----:B------:R-:W-:Y:S02]  /*256e0*/  @!P5 IMAD.MOV.U32 R12, RZ, RZ, R11 ;  /* 0x000000ffff0cd224 */ /* 0x000fe400078e000b */
[----:B------:R-:W-:Y:S02]  /*256f0*/  @!P5 IMAD.MOV.U32 R11, RZ, RZ, R10 ;  /* 0x000000ffff0bd224 */ /* 0x000fe400078e000a */
[----:B------:R-:W-:Y:S01]  /*25700*/  @!P5 IMAD.MOV.U32 R10, RZ, RZ, R9 ;  /* 0x000000ffff0ad224 */ /* 0x000fe200078e0009 */
[----:B------:R-:W-:Y:S01]  /*25710*/  PRMT R43, RZ, 0x7610, R43 ;  /* 0x00007610ff2b7816 */ /* 0x000fe2000000002b */
[----:B------:R-:W3:Y:S04]  /*25720*/  LDL R9, [R1+0xaa0] ;  /* 0x000aa00001097983 */ /* 0x000ee80000100800 */
[----:B------:R4:W3:Y:S01]  /*25730*/  @!P5 LDG.E.U16 R44, desc[UR16][R10.64] ;  /* 0x000000100a2cd981 */ /* 0x0008e2000c1e1500 */
[----:B------:R-:W-:-:S03]  /*25740*/  PRMT R46, RZ, 0x7610, R46 ;  /* 0x00007610ff2e7816 */ /* 0x000fc6000000002e */
[----:B------:R-:W3:Y:S01]  /*25750*/  @!P5 LDG.E.U16 R43, desc[UR16][R12.64] ;  /* 0x000000100c2bd981 */ /* 0x000ee2000c1e1500 */
[----:B----4-:R-:W-:Y:S02]  /*25760*/  @!P5 IMAD.MOV.U32 R10, RZ, RZ, R5 ;  /* 0x000000ffff0ad224 */ /* 0x010fe400078e0005 */
[----:B------:R-:W-:Y:S01]  /*25770*/  @!P5 IMAD.MOV.U32 R11, RZ, RZ, R6 ;  /* 0x000000ffff0bd224 */ /* 0x000fe200078e0006 */
[----:B------:R-:W4:Y:S04]  /*25780*/  LDL R5, [R1+0xa40] ;  /* 0x000a400001057983 */ /* 0x000f280000100800 */
[----:B------:R-:W4:Y:S04]  /*25790*/  LDL R6, [R1+0xa3c] ;  /* 0x000a3c0001067983 */ /* 0x000f280000100800 */
[----:B------:R2:W4:Y:S01]  /*257a0*/  @!P5 LDG.E.U16 R45, desc[UR16][R10.64] ;  /* 0x000000100a2dd981 */ /* 0x000522000c1e1500 */
[----:B------:R-:W-:-:S03]  /*257b0*/  PRMT R60, RZ, 0x7610, R60 ;  /* 0x00007610ff3c7816 */ /* 0x000fc6000000003c */
[----:B------:R-:W4:Y:S04]  /*257c0*/  LDL R12, [R1+0xa7c] ;  /* 0x000a7c00010c7983 */ /* 0x000f280000100800 */
[----:B------:R3:W4:Y:S01]  /*257d0*/  @!P5 LDG.E.U16 R60, desc[UR16][R14.64] ;  /* 0x000000100e3cd981 */ /* 0x000722000c1e1500 */
[----:B--2---:R-:W-:-:S03]  /*257e0*/  @!P5 IMAD.MOV.U32 R11, RZ, RZ, R4 ;  /* 0x000000ffff0bd224 */ /* 0x004fc600078e0004 */
[----:B------:R-:W2:Y:S01]  /*257f0*/  LDL R4, [R1+0xa5c] ;  /* 0x000a5c0001047983 */ /* 0x000ea20000100800 */
[----:B------:R-:W-:-:S03]  /*25800*/  @!P5 IMAD.MOV.U32 R10, RZ, RZ, R0 ;  /* 0x000000ffff0ad224 */ /* 0x000fc600078e0000 */
[----:B------:R-:W2:Y:S04]  /*25810*/  LDL R0, [R1+0xa60] ;  /* 0x000a600001007983 */ /* 0x000ea80000100800 */
[----:B------:R-:W2:Y:S04]  /*25820*/  @!P5 LDG.E.U16 R46, desc[UR16][R10.64] ;  /* 0x000000100a2ed981 */ /* 0x000ea8000c1e1500 */
[----:B------:R-:W2:Y:S04]  /*25830*/  LDL R11, [R1+0xa80] ;  /* 0x000a8000010b7983 */ /* 0x000ea80000100800 */
[----:B------:R-:W2:Y:S01]  /*25840*/  LDL R10, [R1+0xa9c] ;  /* 0x000a9c00010a7983 */ /* 0x000ea20000100800 */
[----:B------:R-:W-:-:S02]  /*25850*/  PRMT R47, RZ, 0x7610, R47 ;  /* 0x00007610ff2f7816 */ /* 0x000fc4000000002f */
[----:B------:R-:W-:Y:S01]  /*25860*/  PRMT R48, RZ, 0x7610, R48 ;  /* 0x00007610ff307816 */ /* 0x000fe20000000030 */
[----:B---3--:R-:W-:Y:S02]  /*25870*/  @!P5 IMAD.MOV.U32 R15, RZ, RZ, R8 ;  /* 0x000000ffff0fd224 */ /* 0x008fe400078e0008 */
[----:B------:R-:W3:Y:S01]  /*25880*/  LDL R8, [R1+0xabc] ;  /* 0x000abc0001087983 */ /* 0x000ee20000100800 */
[----:B------:R-:W-:-:S03]  /*25890*/  @!P5 IMAD.MOV.U32 R14, RZ, RZ, R7 ;  /* 0x000000ffff0ed224 */ /* 0x000fc600078e0007 */
[----:B------:R-:W3:Y:S04]  /*258a0*/  LDL R7, [R1+0xac0] ;  /* 0x000ac00001077983 */ /* 0x000ee80000100800 */
[----:B------:R4:W3:Y:S02]  /*258b0*/  @!P5 LDG.E.U16 R47, desc[UR16][R14.64] ;  /* 0x000000100e2fd981 */ /* 0x0008e4000c1e1500 */
[----:B----4-:R-:W-:Y:S02]  /*258c0*/  @!P5 IMAD.MOV.U32 R14, RZ, RZ, R5 ;  /* 0x000000ffff0ed224 */ /* 0x010fe400078e0005 */
[----:B------:R-:W4:Y:S01]  /*258d0*/  LDL R5, [R1+0xae0] ;  /* 0x000ae00001057983 */ /* 0x000f220000100800 */
[----:B------:R-:W-:-:S03]  /*258e0*/  @!P5 IMAD.MOV.U32 R15, RZ, RZ, R6 ;  /* 0x000000ffff0fd224 */ /* 0x000fc600078e0006 */
[----:B------:R-:W4:Y:S04]  /*258f0*/  LDL R6, [R1+0xadc] ;  /* 0x000adc0001067983 */ /* 0x000f280000100800 */
[----:B------:R2:W4:Y:S02]  /*25900*/  @!P5 LDG.E.U16 R48, desc[UR16][R14.64] ;  /* 0x000000100e30d981 */ /* 0x000524000c1e1500 */
[----:B--2---:R-:W-:Y:S02]  /*25910*/  @!P5 IMAD.MOV.U32 R15, RZ, RZ, R4 ;  /* 0x000000ffff0fd224 */ /* 0x004fe400078e0004 */
[----:B------:R-:W2:Y:S01]  /*25920*/  LDL R4, [R1+0xafc] ;  /* 0x000afc0001047983 */ /* 0x000ea20000100800 */
[----:B------:R-:W-:-:S03]  /*25930*/  @!P5 IMAD.MOV.U32 R14, RZ, RZ, R0 ;  /* 0x000000ffff0ed224 */ /* 0x000fc600078e0000 */
[----:B------:R-:W2:Y:S01]  /*25940*/  LDL R0, [R1+0xb00] ;  /* 0x000b000001007983 */ /* 0x000ea20000100800 */
[----:B------:R-:W-:Y:S01]  /*25950*/  @!P5 IMAD.MOV.U32 R13, RZ, RZ, R12 ;  /* 0x000000ffff0dd224 */ /* 0x000fe200078e000c */
[----:B------:R-:W-:Y:S01]  /*25960*/  PRMT R51, RZ, 0x7610, R51 ;  /* 0x00007610ff337816 */ /* 0x000fe20000000033 */
[----:B------:R-:W-:Y:S02]  /*25970*/  @!P5 IMAD.MOV.U32 R12, RZ, RZ, R11 ;  /* 0x000000ffff0cd224 */ /* 0x000fe400078e000b */
[----:B------:R-:W-:Y:S02]  /*25980*/  @!P5 IMAD.MOV.U32 R11, RZ, RZ, R10 ;  /* 0x000000ffff0bd224 */ /* 0x000fe400078e000a */
[----:B------:R-:W-:Y:S01]  /*25990*/  @!P5 IMAD.MOV.U32 R10, RZ, RZ, R9 ;  /* 0x000000ffff0ad224 */ /* 0x000fe200078e0009 */
[----:B------:R-:W-:Y:S01]  /*259a0*/  PRMT R52, RZ, 0x7610, R52 ;  /* 0x00007610ff347816 */ /* 0x000fe20000000034 */
[----:B------:R-:W2:Y:S04]  /*259b0*/  LDL R9, [R1+0xb80] ;  /* 0x000b800001097983 */ /* 0x000ea80000100800 */
[----:B------:R3:W2:Y:S01]  /*259c0*/  @!P5 LDG.E.U16 R51, desc[UR16][R10.64] ;  /* 0x000000100a33d981 */ /* 0x0006a2000c1e1500 */
[----:B------:R-:W-:-:S02]  /*259d0*/  PRMT R50, RZ, 0x7610, R50 ;  /* 0x00007610ff327816 */ /* 0x000fc40000000032 */
[----:B------:R-:W-:Y:S02]  /*259e0*/  PRMT R53, RZ, 0x7610, R53 ;  /* 0x00007610ff357816 */ /* 0x000fe40000000035 */
[----:B------:R-:W-:Y:S02]  /*259f0*/  PRMT R49, RZ, 0x7610, R49 ;  /* 0x00007610ff317816 */ /* 0x000fe40000000031 */
[----:B------:R-:W2:Y:S04]  /*25a00*/  @!P5 LDG.E.U16 R50, desc[UR16][R12.64] ;  /* 0x000000100c32d981 */ /* 0x000ea8000c1e1500 */
[----:B------:R-:W2:Y:S04]  /*25a10*/  @!P5 LDG.E.U16 R49, desc[UR16][R14.64] ;  /* 0x000000100e31d981 */ /* 0x000ea8000c1e1500 */
[----:B------:R-:W2:Y:S01]  /*25a20*/  LDL R12, [R1+0xb5c] ;  /* 0x000b5c00010c7983 */ /* 0x000ea20000100800 */
[----:B---3--:R-:W-:-:S03]  /*25a30*/  @!P5 IMAD.MOV.U32 R11, RZ, RZ, R8 ;  /* 0x000000ffff0bd224 */ /* 0x008fc600078e0008 */
        /* <DEDUP_REMOVED lines=8> */
[----:B------:R-:W4:Y:S04]  /*25ac0*/  @!P5 LDG.E.U16 R53, desc[UR16][R10.64] ;  /* 0x000000100a35d981 */ /* 0x000f28000c1e1500 */
[----:B------:R-:W4:Y:S04]  /*25ad0*/  LDL R11, [R1+0xb60] ;  /* 0x000b6000010b7983 */ /* 0x000f280000100800 */
[----:B------:R-:W4:Y:S01]  /*25ae0*/  LDL R10, [R1+0xb7c] ;  /* 0x000b7c00010a7983 */ /* 0x000f220000100800 */
[----:B--2---:R-:W-:-:S03]  /*25af0*/  @!P5 IMAD.MOV.U32 R15, RZ, RZ, R4 ;  /* 0x000000ffff0fd224 */ /* 0x004fc600078e0004 */
[----:B------:R-:W2:Y:S01]  /*25b00*/  LDL R4, [R1+0xb9c] ;  /* 0x000b9c0001047983 */ /* 0x000ea20000100800 */
[----:B------:R-:W-:-:S03]  /*25b10*/  @!P5 IMAD.MOV.U32 R14, RZ, RZ, R0 ;  /* 0x000000ffff0ed224 */ /* 0x000fc600078e0000 */
[----:B------:R-:W2:Y:S01]  /*25b20*/  LDL R0, [R1+0xba0] ;  /* 0x000ba00001007983 */ /* 0x000ea20000100800 */
[----:B------:R-:W-:-:S06]  /*25b30*/  PRMT R54, RZ, 0x7610, R54 ;  /* 0x00007610ff367816 */ /* 0x000fcc0000000036 */
[----:B------:R3:W2:Y:S01]  /*25b40*/  @!P5 LDG.E.U16 R54, desc[UR16][R14.64] ;  /* 0x000000100e36d981 */ /* 0x0006a2000c1e1500 */
[----:B------:R-:W-:Y:S02]  /*25b50*/  PRMT R55, RZ, 0x7610, R55 ;  /* 0x00007610ff377816 */ /* 0x000fe40000000037 */
[----:B------:R-:W-:Y:S01]  /*25b60*/  PRMT R76, RZ, 0x7610, R76 ;  /* 0x00007610ff4c7816 */ /* 0x000fe2000000004c */
[----:B------:R-:W-:Y:S02]  /*25b70*/  @!P5 IMAD.MOV.U32 R13, RZ, RZ, R12 ;  /* 0x000000ffff0dd224 */ /* 0x000fe400078e000c */
        /* <DEDUP_REMOVED lines=8> */
[----:B------:R-:W4:Y:S01]  /*25c00*/  LDL R6, [R1+0x9e8] ;  /* 0x0009e80001067983 */ /* 0x000f220000100800 */
[----:B------:R-:W-:Y:S02]  /*25c10*/  @!P5 IMAD.MOV.U32 R12, RZ, RZ, R11 ;  /* 0x000000ffff0cd224 */ /* 0x000fe400078e000b */
[----:B------:R-:W-:Y:S02]  /*25c20*/  @!P5 IMAD.MOV.U32 R11, RZ, RZ, R10 ;  /* 0x000000ffff0bd224 */ /* 0x000fe400078e000a */
[----:B------:R-:W-:Y:S01]  /*25c30*/  @!P5 IMAD.MOV.U32 R10, RZ, RZ, R9 ;  /* 0x000000ffff0ad224 */ /* 0x000fe200078e0009 */
[----:B------:R-:W-:Y:S01]  /*25c40*/  PRMT R58, RZ, 0x7610, R58 ;  /* 0x00007610ff3a7816 */ /* 0x000fe2000000003a */
[----:B------:R-:W4:Y:S04]  /*25c50*/  LDL R9, [R1+0xa68] ;  /* 0x000a680001097983 */ /* 0x000f280000100800 */
[----:B------:R2:W4:Y:S02]  /*25c60*/  @!P5 LDG.E.U16 R76, desc[UR16][R10.64] ;  /* 0x000000100a4cd981 */ /* 0x000524000c1e1500 */
[----:B--2---:R-:W-:-:S02]  /*25c70*/  @!P5 IMAD.MOV.U32 R11, RZ, RZ, R4 ;  /* 0x000000ffff0bd224 */ /* 0x004fc400078e0004 */
[----:B------:R-:W-:Y:S01]  /*25c80*/  @!P5 IMAD.MOV.U32 R10, RZ, RZ, R0 ;  /* 0x000000ffff0ad224 */ /* 0x000fe200078e0000 */
[----:B------:R-:W2:Y:S04]  /*25c90*/  LDL R4, [R1+0xa04] ;  /* 0x000a040001047983 */ /* 0x000ea80000100800 */
[----:B------:R-:W2:Y:S01]  /*25ca0*/  LDL R0, [R1+0xa08] ;  /* 0x000a080001007983 */ /* 0x000ea20000100800 */
[----:B------:R-:W-:Y:S02]  /*25cb0*/  PRMT R57, RZ, 0x7610, R57 ;  /* 0x00007610ff397816 */ /* 0x000fe40000000039 */
[----:B------:R-:W-:Y:S01]  /*25cc0*/  PRMT R59, RZ, 0x7610, R59 ;  /* 0x00007610ff3b7816 */ /* 0x000fe2000000003b */
[----:B------:R3:W2:Y:S01]  /*25cd0*/  @!P5 LDG.E.U16 R58, desc[UR16][R10.64] ;  /* 0x000000100a3ad981 */ /* 0x0006a2000c1e1500 */
[----:B------:R-:W-:-:S03]  /*25ce0*/  PRMT R56, RZ, 0x7610, R56 ;  /* 0x00007610ff387816 */ /* 0x000fc60000000038 */
[----:B------:R-:W2:Y:S04]  /*25cf0*/  @!P5 LDG.E.U16 R57, desc[UR16][R12.64] ;  /* 0x000000100c39d981 */ /* 0x000ea8000c1e1500 */
[----:B------:R4:W2:Y:S04]  /*25d00*/  @!P5 LDG.E.U16 R56, desc[UR16][R14.64] ;  /* 0x000000100e38d981 */ /* 0x0008a8000c1e1500 */
[----:B------:R-:W2:Y:S01]  /*25d10*/  LDL R12, [R1+0xa44] ;  /* 0x000a4400010c7983 */ /* 0x000ea20000100800 */
[----:B------:R-:W-:Y:S01]  /*25d20*/  PRMT R61, RZ, 0x7610, R61 ;  /* 0x00007610ff3d7816 */ /* 0x000fe2000000003d */
[----:B---3--:R-:W-:-:S02]  /*25d30*/  @!P5 IMAD.MOV.U32 R11, RZ, RZ, R8 ;  /* 0x000000ffff0bd224 */ /* 0x008fc400078e0008 */
[----:B------:R-:W3:Y:S01]  /*25d40*/  LDL R8, [R1+0xa24] ;  /* 0x000a240001087983 */ /* 0x000ee20000100800 */
[----:B------:R-:W-:-:S03]  /*25d50*/  @!P5 IMAD.MOV.U32 R10, RZ, RZ, R7 ;  /* 0x000000ffff0ad224 */ /* 0x000fc600078e0007 */
[----:B------:R-:W3:Y:S04]  /*25d60*/  LDL R7, [R1+0xa28] ;  /* 0x000a280001077983 */ /* 0x000ee80000100800 */
[----:B------:R-:W3:Y:S04]  /*25d70*/  @!P5 LDG.E.U16 R59, desc[UR16][R10.64] ;  /* 0x000000100a3bd981 */ /* 0x000ee8000c1e1500 */
[----:B------:R-:W3:Y:S04]  /*25d80*/  LDL R11, [R1+0xa48] ;  /* 0x000a4800010b7983 */ /* 0x000ee80000100800 */
[----:B------:R-:W3:Y:S01]  /*25d90*/  LDL R10, [R1+0xa64] ;  /* 0x000a6400010a7983 */ /* 0x000ee20000100800 */
[----:B----4-:R-:W-:-:S03]  /*25da0*/  @!P5 IMAD.MOV.U32 R14, RZ, RZ, R5 ;  /* 0x000000ffff0ed224 */ /* 0x010fc600078e0005 */
        /* <DEDUP_REMOVED lines=8> */
[----:B------:R-:W-:Y:S02]  /*25e30*/  PRMT R62, RZ, 0x7610, R62 ;  /* 0x00007610ff3e7816 */ /* 0x000fe4000000003e */
[----:B------:R-:W-:-:S04]  /*25e40*/  PRMT R65, RZ, 0x7610, R65 ;  /* 0x00007610ff417816 */ /* 0x000fc80000000041 */
[----:B------:R3:W2:Y:S01]  /*25e50*/  @!P5 LDG.E.U16 R62, desc[UR16][R14.64] ;  /* 0x000000100e3ed981 */ /* 0x0006a2000c1e1500 */
[----:B------:R-:W-:Y:S01]  /*25e60*/  @!P5 IMAD.MOV.U32 R13, RZ, RZ, R12 ;  /* 0x000000ffff0dd224 */ /* 0x000fe200078e000c */
        /* <DEDUP_REMOVED lines=13> */
[----:B----4-:R-:W-:-:S03]  /*25f40*/  @!P5 IMAD.MOV.U32 R10, RZ, RZ, R5 ;  /* 0x000000ffff0ad224 */ /* 0x010fc600078e0005 */
[----:B------:R-:W4:Y:S01]  /*25f50*/  LDL R5, [R1+0xae8] ;  /* 0x000ae80001057983 */ /* 0x000f220000100800 */
[----:B------:R-:W-:-:S03]  /*25f60*/  @!P5 IMAD.MOV.U32 R11, RZ, RZ, R6 ;  /* 0x000000ffff0bd224 */ /* 0x000fc600078e0006 */
[----:B------:R-:W4:Y:S04]  /*25f70*/  LDL R6, [R1+0xae4] ;  /* 0x000ae40001067983 */ /* 0x000f280000100800 */
[----:B------:R2:W4:Y:S01]  /*25f80*/  @!P5 LDG.E.U16 R66, desc[UR16][R10.64] ;  /* 0x000000100a42d981 */ /* 0x000522000c1e1500 */
[----:B------:R-:W-:-:S03]  /*25f90*/  PRMT R63, RZ, 0x7610, R63 ;  /* 0x00007610ff3f7816 */ /* 0x000fc6000000003f */
[----:B------:R-:W4:Y:S01]  /*25fa0*/  LDL R12, [R1+0xb24] ;  /* 0x000b2400010c7983 */ /* 0x000f220000100800 */
[----:B------:R-:W-:-:S03]  /*25fb0*/  PRMT R68, RZ, 0x7610, R68 ;  /* 0x00007610ff447816 */ /* 0x000fc60000000044 */
        /* <DEDUP_REMOVED lines=8> */
[----:B------:R-:W-:Y:S01]  /*26040*/  PRMT R69, RZ, 0x7610, R69 ;  /* 0x00007610ff457816 */ /* 0x000fe20000000045 */
[----:B---3--:R-:W-:-:S02]  /*26050*/  @!P5 IMAD.MOV.U32 R15, RZ, RZ, R8 ;  /* 0x000000ffff0fd224 */ /* 0x008fc400078e0008 */
        /* <DEDUP_REMOVED lines=14> */
[----:B------:R-:W-:Y:S02]  /*26140*/  PRMT R72, RZ, 0x7610, R72 ;  /* 0x00007610ff487816 */ /* 0x000fe40000000048 */
[----:B------:R-:W-:Y:S01]  /*26150*/  PRMT R73, RZ, 0x7610, R73 ;  /* 0x00007610ff497816 */ /* 0x000fe20000000049 */
        /* <DEDUP_REMOVED lines=27> */
[----:B------:R-:W-:Y:S02]  /*26310*/  PRMT R74, RZ, 0x7610, R74 ;  /* 0x00007610ff4a7816 */ /* 0x000fe4000000004a */
[----:B------:R-:W-:-:S04]  /*26320*/  PRMT R75, RZ, 0x7610, R75 ;  /* 0x00007610ff4b7816 */ /* 0x000fc8000000004b */
[----:B------:R3:W2:Y:S01]  /*26330*/  @!P5 LDG.E.U16 R74, desc[UR16][R14.64] ;  /* 0x000000100e4ad981 */ /* 0x0006a2000c1e1500 */
        /* <DEDUP_REMOVED lines=13> */
[----:B------:R-:W-:-:S05]  /*26410*/  @!P5 IMAD.MOV.U32 R10, RZ, RZ, R9 ;  /* 0x000000ffff0ad224 */ /* 0x000fca00078e0009 */
[----:B------:R2:W4:Y:S02]  /*26420*/  @!P5 LDG.E.U16 R79, desc[UR16][R10.64] ;  /* 0x000000100a4fd981 */ /* 0x000524000c1e1500 */
[----:B--2---:R-:W-:Y:S02]  /*26430*/  @!P5 IMAD.MOV.U32 R11, RZ, RZ, R4 ;  /* 0x000000ffff0bd224 */ /* 0x004fe400078e0004 */
[----:B------:R-:W2:Y:S01]  /*26440*/  LDL R4, [R1+0xaac] ;  /* 0x000aac0001047983 */ /* 0x000ea20000100800 */
[----:B------:R-:W-:-:S03]  /*26450*/  @!P5 IMAD.MOV.U32 R10, RZ, RZ, R0 ;  /* 0x000000ffff0ad224 */ /* 0x000fc600078e0000 */
[----:B------:R-:W2:Y:S01]  /*26460*/  LDL R0, [R1+0xab0] ;  /* 0x000ab00001007983 */ /* 0x000ea20000100800 */
[----:B------:R-:W-:Y:S02]  /*26470*/  PRMT R77, RZ, 0x7610, R77 ;  /* 0x00007610ff4d7816 */ /* 0x000fe4000000004d */
[----:B------:R-:W-:Y:S02]  /*26480*/  PRMT R78, RZ, 0x7610, R78 ;  /* 0x00007610ff4e7816 */ /* 0x000fe4000000004e */
[----:B------:R-:W-:Y:S02]  /*26490*/  PRMT R80, RZ, 0x7610, R80 ;  /* 0x00007610ff507816 */ /* 0x000fe40000000050 */
[----:B------:R-:W-:Y:S01]  /*264a0*/  PRMT R81, RZ, 0x7610, R81 ;  /* 0x00007610ff517816 */ /* 0x000fe20000000051 */
[----:B------:R-:W2:Y:S01]  /*264b0*/  @!P5 LDG.E.U16 R77, desc[UR16][R14.64] ;  /* 0x000000100e4dd981 */ /* 0x000ea2000c1e1500 */
[----:B------:R-:W-:-:S03]  /*264c0*/  PRMT R82, RZ, 0x7610, R82 ;  /* 0x00007610ff527816 */ /* 0x000fc60000000052 */
[----:B------:R-:W2:Y:S04]  /*264d0*/  @!P5 LDG.E.U16 R78, desc[UR16][R12.64] ;  /* 0x000000100c4ed981 */ /* 0x000ea8000c1e1500 */
[----:B------:R-:W2:Y:S04]  /*264e0*/  @!P5 LDG.E.U16 R80, desc[UR16][R10.64] ;  /* 0x000000100a50d981 */ /* 0x000ea8000c1e1500 */
[----:B------:R-:W2:Y:S04]  /*264f0*/  LDL R14, [R1+0xacc] ;  /* 0x000acc00010e7983 */ /* 0x000ea80000100800 */
[----:B------:R-:W2:Y:S04]  /*26500*/  LDL R13, [R1+0xad0] ;  /* 0x000ad000010d7983 */ /* 0x000ea80000100800 */
[----:B------:R-:W2:Y:S04]  /*26510*/  LDL R12, [R1+0xaec] ;  /* 0x000aec00010c7983 */ /* 0x000ea80000100800 */
[----:B------:R-:W2:Y:S04]  /*26520*/  LDL R11, [R1+0xaf0] ;  /* 0x000af000010b7983 */ /* 0x000ea80000100800 */
[----:B------:R-:W2:Y:S01]  /*26530*/  LDL R10, [R1+0xb0c] ;  /* 0x000b0c00010a7983 */ /* 0x000ea20000100800 */
[----:B---3--:R-:W-:-:S02]  /*26540*/  @!P5 IMAD.MOV.U32 R9, RZ, RZ, R8 ;  /* 0x000000ffff09d224 */ /* 0x008fc400078e0008 */
[----:B------:R-:W-:Y:S02]  /*26550*/  @!P5 IMAD.MOV.U32 R8, RZ, RZ, R7 ;  /* 0x000000ffff08d224 */ /* 0x000fe400078e0007 */
        /* <DEDUP_REMOVED lines=14> */
[----:B------:R-:W-:Y:S02]  /*26640*/  PRMT R88, RZ, 0x7610, R88 ;  /* 0x00007610ff587816 */ /* 0x000fe40000000058 */
[----:B------:R-:W-:Y:S01]  /*26650*/  PRMT R89, RZ, 0x7610, R89 ;  /* 0x00007610ff597816 */ /* 0x000fe20000000059 */
[----:B------:R-:W-:Y:S02]  /*26660*/  @!P5 IMAD.MOV.U32 R15, RZ, RZ, R14 ;  /* 0x000000ffff0fd224 */ /* 0x000fe400078e000e */
[----:B------:R-:W-:Y:S02]  /*26670*/  @!P5 IMAD.MOV.U32 R14, RZ, RZ, R13 ;  /* 0x000000ffff0ed224 */ /* 0x000fe400078e000d */
[----:B------:R-:W-:-:S02]  /*26680*/  @!P5 IMAD.MOV.U32 R13, RZ, RZ, R12 ;  /* 0x000000ffff0dd224 */ /* 0x000fc400078e000c */
[----:B------:R-:W-:Y:S02]  /*26690*/  @!P5 IMAD.MOV.U32 R12, RZ, RZ, R11 ;  /* 0x000000ffff0cd224 */ /* 0x000fe400078e000b */
[----:B------:R-:W-:Y:S01]  /*266a0*/  @!P5 IMAD.MOV.U32 R11, RZ, RZ, R10 ;  /* 0x000000ffff0bd224 */ /* 0x000fe200078e000a */
[----:B------:R-:W-:Y:S02]  /*266b0*/  PRMT R86, RZ, 0x7610, R86 ;  /* 0x00007610ff567816 */ /* 0x000fe40000000056 */
[----:B------:R-:W-:Y:S02]  /*266c0*/  PRMT R85, RZ, 0x7610, R85 ;  /* 0x00007610ff557816 */ /* 0x000fe40000000055 */
[----:B------:R-:W-:Y:S02]  /*266d0*/  PRMT R84, RZ, 0x7610, R84 ;  /* 0x00007610ff547816 */ /* 0x000fe40000000054 */
[----:B------:R-:W-:Y:S02]  /*266e0*/  PRMT R83, RZ, 0x7610, R83 ;  /* 0x00007610ff537816 */ /* 0x000fe40000000053 */
[----:B------:R-:W2:Y:S04]  /*266f0*/  @!P5 LDG.E.U16 R85, desc[UR16][R12.64] ;  /* 0x000000100c55d981 */ /* 0x000ea8000c1e1500 */
[----:B------:R-:W2:Y:S04]  /*26700*/  @!P5 LDG.E.U16 R84, desc[UR16][R14.64] ;  /* 0x000000100e54d981 */ /* 0x000ea8000c1e1500 */
[----:B------:R-:W2:Y:S01]  /*26710*/  @!P5 LDG.E.U16 R83, desc[UR16][R16.64] ;  /* 0x000000101053d981 */ /* 0x000ea2000c1e1500 */
[----:B---3--:R-:W-:-:S02]  /*26720*/  @!P5 IMAD.MOV.U32 R10, RZ, RZ, R9 ;  /* 0x000000ffff0ad224 */ /* 0x008fc400078e0009 */
[----:B------:R-:W-:-:S03]  /*26730*/  @!P5 IMAD.MOV.U32 R9, RZ, RZ, R8 ;  /* 0x000000ffff09d224 */ /* 0x000fc600078e0008 */
[----:B------:R-:W3:Y:S01]  /*26740*/  @!P5 LDG.E.U16 R86, desc[UR16][R10.64] ;  /* 0x000000100a56d981 */ /* 0x000ee2000c1e1500 */
[----:B------:R-:W-:-:S05]  /*26750*/  @!P5 IMAD.MOV.U32 R8, RZ, RZ, R7 ;  /* 0x000000ffff08d224 */ /* 0x000fca00078e0007 */
[----:B------:R-:W3:Y:S04]  /*26760*/  @!P5 LDG.E.U16 R87, desc[UR16][R8.64] ;  /* 0x000000100857d981 */ /* 0x000ee8000c1e1500 */
[----:B------:R-:W3:Y:S01]  /*26770*/  LDL R9, [R1+0xbac] ;  /* 0x000bac0001097983 */ /* 0x000ee20000100800 */
[----:B----4-:R-:W-:Y:S02]  /*26780*/  @!P5 IMAD.MOV.U32 R7, RZ, RZ, R6 ;  /* 0x000000ffff07d224 */ /* 0x010fe400078e0006 */
[----:B------:R-:W-:-:S05]  /*26790*/  @!P5 IMAD.MOV.U32 R6, RZ, RZ, R5 ;  /* 0x000000ffff06d224 */ /* 0x000fca00078e0005 */
[----:B------:R-:W4:Y:S04]  /*267a0*/  @!P5 LDG.E.U16 R88, desc[UR16][R6.64] ;  /* 0x000000100658d981 */ /* 0x000f28000c1e1500 */
[----:B------:R-:W4:Y:S04]  /*267b0*/  LDL R7, [R1+0xbb0] ;  /* 0x000bb00001077983 */ /* 0x000f280000100800 */
[----:B------:R-:W4:Y:S01]  /*267c0*/  LDL R6, [R1+0x9e0] ;  /* 0x0009e00001067983 */ /* 0x000f220000100800 */
[----:B--2---:R-:W-:Y:S02]  /*267d0*/  @!P5 IMAD.MOV.U32 R5, RZ, RZ, R4 ;  /* 0x000000ffff05d224 */ /* 0x004fe400078e0004 */
[----:B------:R-:W-:-:S02]  /*267e0*/  @!P5 IMAD.MOV.U32 R4, RZ, RZ, R0 ;  /* 0x000000ffff04d224 */ /* 0x000fc400078e0000 */
[----:B------:R-:W2:Y:S04]  /*267f0*/  LDL R0, [R1+0x9f0] ;  /* 0x0009f00001007983 */ /* 0x000ea80000100800 */
[----:B------:R-:W2:Y:S04]  /*26800*/  @!P5 LDG.E.U16 R89, desc[UR16][R4.64] ;  /* 0x000000100459d981 */ /* 0x000ea8000c1e1500 */
[----:B------:R-:W2:Y:S04]  /*26810*/  LDL R5, [R1+0xbcc] ;  /* 0x000bcc0001057983 */ /* 0x000ea80000100800 */
[----:B------:R-:W2:Y:S04]  /*26820*/  LDL R4, [R1+0x9dc] ;  /* 0x0009dc0001047983 */ /* 0x000ea80000100800 */
        /* <DEDUP_REMOVED lines=18> */
[----:B------:R-:W2:Y:S01]  /*26950*/  LDL.LU R17, [R1+0xc14] ;  /* 0x000c140001117983 */ /* 0x000ea20000300800 */
[----:B------:R-:W-:Y:S01]  /*26960*/  PRMT R93, RZ, 0x7610, R93 ;  /* 0x00007610ff5d7816 */ /* 0x000fe2000000005d */
[----:B-1----:R-:W-:-:S02]  /*26970*/  @!P5 IMAD.MOV.U32 R32, RZ, RZ, R29 ;  /* 0x000000ffff20d224 */ /* 0x002fc400078e001d */
[----:B------:R-:W-:Y:S01]  /*26980*/  @!P5 IMAD.MOV.U32 R33, RZ, RZ, R31 ;  /* 0x000000ffff21d224 */ /* 0x000fe200078e001f */
[----:B------:R-:W-:Y:S01]  /*26990*/  PRMT R92, RZ, 0x7610, R92 ;  /* 0x00007610ff5c7816 */ /* 0x000fe2000000005c */
[----:B------:R-:W2:Y:S04]  /*269a0*/  LDL.LU R16, [R1+0xc10] ;  /* 0x000c100001107983 */ /* 0x000ea80000300800 */
[----:B------:R3:W2:Y:S01]  /*269b0*/  @!P5 LDG.E.U16 R93, desc[UR16][R32.64] ;  /* 0x00000010205dd981 */ /* 0x0006a2000c1e1500 */
[----:B------:R-:W-:Y:S02]  /*269c0*/  PRMT R3, RZ, 0x7610, R3 ;  /* 0x00007610ff037816 */ /* 0x000fe40000000003 */
[----:B------:R-:W-:Y:S02]  /*269d0*/  PRMT R91, RZ, 0x7610, R91 ;  /* 0x00007610ff5b7816 */ /* 0x000fe4000000005b */
[----:B------:R-:W-:Y:S01]  /*269e0*/  LOP3.LUT R31, R2, 0x60, RZ, 0x3c, !PT ;  /* 0x00000060021f7812 */ /* 0x000fe200078e3cff */
[----:B---3--:R-:W-:-:S02]  /*269f0*/  @!P5 IMAD.MOV.U32 R33, RZ, RZ, R9 ;  /* 0x000000ffff21d224 */ /* 0x008fc400078e0009 */
[----:B----4-:R-:W-:Y:S02]  /*26a00*/  @!P5 IMAD.MOV.U32 R32, RZ, RZ, R7 ;  /* 0x000000ffff20d224 */ /* 0x010fe400078e0007 */
[----:B------:R-:W-:-:S03]  /*26a10*/  @!P5 IMAD.MOV.U32 R7, RZ, RZ, R6 ;  /* 0x000000ffff07d224 */ /* 0x000fc600078e0006 */
[----:B------:R-:W3:Y:S04]  /*26a20*/  @!P5 LDG.E.U16 R92, desc[UR16][R32.64] ;  /* 0x00000010205cd981 */ /* 0x000ee8000c1e1500 */
[----:B------:R-:W4:Y:S04]  /*26a30*/  LDL.LU R33, [R1+0xbf8] ;  /* 0x000bf80001217983 */ /* 0x000f280000300800 */
[----:B------:R-:W3:Y:S01]  /*26a40*/  LDL.LU R32, [R1+0xbf4] ;  /* 0x000bf40001207983 */ /* 0x000ee20000300800 */
[----:B--2---:R-:W-:Y:S02]  /*26a50*/  @!P5 IMAD.MOV.U32 R6, RZ, RZ, R5 ;  /* 0x000000ffff06d224 */ /* 0x004fe400078e0005 */
[----:B------:R-:W-:-:S03]  /*26a60*/  @!P5 IMAD.MOV.U32 R5, RZ, RZ, R4 ;  /* 0x000000ffff05d224 */ /* 0x000fc600078e0004 */
[----:B------:R-:W2:Y:S01]  /*26a70*/  @!P5 LDG.E.U16 R91, desc[UR16][R6.64] ;  /* 0x00000010065bd981 */ /* 0x000ea2000c1e1500 */
[----:B------:R-:W-:-:S03]  /*26a80*/  @!P5 IMAD.MOV.U32 R4, RZ, RZ, R0 ;  /* 0x000000ffff04d224 */ /* 0x000fc600078e0000 */
[----:B------:R-:W2:Y:S04]  /*26a90*/  LDL.LU R0, [R1+0xbf0] ;  /* 0x000bf00001007983 */ /* 0x000ea80000300800 */
[----:B------:R-:W2:Y:S04]  /*26aa0*/  @!P5 LDG.E.U16 R3, desc[UR16][R4.64] ;  /* 0x000000100403d981 */ /* 0x000ea8000c1e1500 */
[----:B------:R-:W-:Y:S04]  /*26ab0*/  STS.U16 [R31+UR5+0x10b00], R8 ;  /* 0x010b00081f007988 */ /* 0x000fe80008000405 */
[----:B------:R-:W2:Y:S04]  /*26ac0*/  LDL.LU R4, [R1+0xcbc] ;  /* 0x000cbc0001047983 */ /* 0x000ea80000300800 */
[----:B------:R-:W2:Y:S04]  /*26ad0*/  LDL.LU R5, [R1+0xcb8] ;  /* 0x000cb80001057983 */ /* 0x000ea80000300800 */
[----:B------:R-:W2:Y:S04]  /*26ae0*/  LDL.LU R29, [R1+0xcb4] ;  /* 0x000cb400011d7983 */ /* 0x000ea80000300800 */
[----:B------:R-:W2:Y:S04]  /*26af0*/  LDL.LU R6, [R1+0xcb0] ;  /* 0x000cb00001067983 */ /* 0x000ea80000300800 */
[----:B------:R0:W-:Y:S04]  /*26b00*/  STS.U16 [R31+UR5+0x14b00], R28 ;  /* 0x014b001c1f007988 */ /* 0x0001e80008000405 */
[----:B------:R-:W2:Y:S04]  /*26b10*/  LDL.LU R7, [R1+0xcac] ;  /* 0x000cac0001077983 */ /* 0x000ea80000300800 */
[----:B------:R-:W-:Y:S04]  /*26b20*/  STS.U16 [R31+UR5+0x18b00], R11 ;  /* 0x018b000b1f007988 */ /* 0x000fe80008000405 */
[----:B0-----:R-:W2:Y:S04]  /*26b30*/  LDL.LU R28, [R1+0xca8] ;  /* 0x000ca800011c7983 */ /* 0x001ea80000300800 */
[----:B------:R-:W-:Y:S04]  /*26b40*/  STS.U16 [R31+UR5+0x1cb00], R10 ;  /* 0x01cb000a1f007988 */ /* 0x000fe80008000405 */
[----:B------:R-:W2:Y:S04]  /*26b50*/  LDL.LU R8, [R1+0xca4] ;  /* 0x000ca40001087983 */ /* 0x000ea80000300800 */
[----:B------:R0:W-:Y:S04]  /*26b60*/  STS.U16 [R31+UR5+0x10f00], R19 ;  /* 0x010f00131f007988 */ /* 0x0001e80008000405 */
[----:B------:R-:W2:Y:S04]  /*26b70*/  LDL.LU R9, [R1+0xca0] ;  /* 0x000ca00001097983 */ /* 0x000ea80000300800 */
[----:B------:R-:W-:Y:S04]  /*26b80*/  STS.U16 [R31+UR5+0x14f00], R21 ;  /* 0x014f00151f007988 */ /* 0x000fe80008000405 */
[----:B0-----:R-:W2:Y:S04]  /*26b90*/  LDL.LU R19, [R1+0xc8c] ;  /* 0x000c8c0001137983 */ /* 0x001ea80000300800 */
[----:B------:R0:W-:Y:S04]  /*26ba0*/  STS.U16 [R31+UR5+0x18f00], R20 ;  /* 0x018f00141f007988 */ /* 0x0001e80008000405 */
[----:B------:R-:W2:Y:S04]  /*26bb0*/  LDL.LU R10, [R1+0xc88] ;  /* 0x000c8800010a7983 */ /* 0x000ea80000300800 */
[----:B------:R-:W-:Y:S04]  /*26bc0*/  STS.U16 [R31+UR5+0x1cf00], R23 ;  /* 0x01cf00171f007988 */ /* 0x000fe80008000405 */
[----:B------:R-:W2:Y:S04]  /*26bd0*/  LDL.LU R11, [R1+0xc84] ;  /* 0x000c8400010b7983 */ /* 0x000ea80000300800 */
[----:B------:R1:W-:Y:S04]  /*26be0*/  STS.U16 [R31+UR5+0x11300], R22 ;  /* 0x011300161f007988 */ /* 0x0003e80008000405 */
[----:B0-----:R-:W2:Y:S04]  /*26bf0*/  LDL.LU R20, [R1+0xc80] ;  /* 0x000c800001147983 */ /* 0x001ea80000300800 */
[----:B------:R-:W-:Y:S04]  /*26c00*/  STS.U16 [R31+UR5+0x15300], R25 ;  /* 0x015300191f007988 */ /* 0x000fe80008000405 */
[----:B------:R-:W2:Y:S04]  /*26c10*/  LDL.LU R21, [R1+0xc6c] ;  /* 0x000c6c0001157983 */ /* 0x000ea80000300800 */
[----:B------:R0:W-:Y:S04]  /*26c20*/  STS.U16 [R31+UR5+0x19300], R24 ;  /* 0x019300181f007988 */ /* 0x0001e80008000405 */
[----:B-1----:R-:W2:Y:S04]  /*26c30*/  LDL.LU R22, [R1+0xc68] ;  /* 0x000c680001167983 */ /* 0x002ea80000300800 */
[----:B------:R-:W-:Y:S04]  /*26c40*/  STS.U16 [R31+UR5+0x1d300], R27 ;  /* 0x01d3001b1f007988 */ /* 0x000fe80008000405 */
[----:B------:R-:W2:Y:S04]  /*26c50*/  LDL.LU R23, [R1+0xc64] ;  /* 0x000c640001177983 */ /* 0x000ea80000300800 */
[----:B------:R1:W-:Y:S04]  /*26c60*/  STS.U16 [R31+UR5+0x11700], R26 ;  /* 0x0117001a1f007988 */ /* 0x0003e80008000405 */
[----:B0-----:R-:W2:Y:S04]  /*26c70*/  LDL.LU R24, [R1+0xc60] ;  /* 0x000c600001187983 */ /* 0x001ea80000300800 */
[----:B------:R-:W-:Y:S04]  /*26c80*/  STS.U16 [R31+UR5+0x15700], R13 ;  /* 0x0157000d1f007988 */ /* 0x000fe80008000405 */
[----:B------:R-:W2:Y:S04]  /*26c90*/  LDL.LU R25, [R1+0xc4c] ;  /* 0x000c4c0001197983 */ /* 0x000ea80000300800 */
[----:B------:R-:W-:Y:S04]  /*26ca0*/  STS.U16 [R31+UR5+0x19700], R12 ;  /* 0x0197000c1f007988 */ /* 0x000fe80008000405 */
[----:B-1----:R-:W2:Y:S04]  /*26cb0*/  LDL.LU R26, [R1+0xc48] ;  /* 0x000c4800011a7983 */ /* 0x002ea80000300800 */
        /* <DEDUP_REMOVED lines=8> */
[----:B0-----:R-:W2:Y:S04]  /*26d40*/  LDL.LU R17, [R1+0xc24] ;  /* 0x000c240001117983 */ /* 0x001ea80000300800 */
[----:B------:R0:W-:Y:S04]  /*26d50*/  STS.U16 [R31+UR5+0x1db00], R16 ;  /* 0x01db00101f007988 */ /* 0x0001e80008000405 */
[----:B------:R-:W2:Y:S04]  /*26d60*/  LDL.LU R14, [R1+0xc20] ;  /* 0x000c2000010e7983 */ /* 0x000ea80000300800 */
[----:B------:R1:W-:Y:S04]  /*26d70*/  STS.U16 [R31+UR5+0x11f00], R30 ;  /* 0x011f001e1f007988 */ /* 0x0003e80008000405 */
[----:B------:R-:W2:Y:S04]  /*26d80*/  LDL.LU R15, [R1+0xc0c] ;  /* 0x000c0c00010f7983 */ /* 0x000ea80000300800 */
[----:B0-----:R-:W2:Y:S01]  /*26d90*/  LDL.LU R16, [R1+0xc08] ;  /* 0x000c080001107983 */ /* 0x001ea20000300800 */
[----:B-1----:R-:W-:-:S03]  /*26da0*/  LOP3.LUT R30, R2, 0x70, RZ, 0x3c, !PT ;  /* 0x00000070021e7812 */ /* 0x002fc600078e3cff */
[----:B----4-:R0:W-:Y:S04]  /*26db0*/  STS.U16 [R31+UR5+0x15f00], R33 ;  /* 0x015f00211f007988 */ /* 0x0101e80008000405 */
[----:B---3--:R1:W-:Y:S04]  /*26dc0*/  STS.U16 [R31+UR5+0x19f00], R32 ;  /* 0x019f00201f007988 */ /* 0x0083e80008000405 */
[----:B0-----:R-:W3:Y:S04]  /*26dd0*/  LDL.LU R33, [R1+0x117c] ;  /* 0x00117c0001217983 */ /* 0x001ee80000300800 */
[----:B-1----:R-:W4:Y:S04]  /*26de0*/  LDL.LU R32, [R1+0x1178] ;  /* 0x0011780001207983 */ /* 0x002f280000300800 */
[----:B--2---:R0:W-:Y:S04]  /*26df0*/  STS.U16 [R31+UR5+0x1df00], R0 ;  /* 0x01df00001f007988 */ /* 0x0041e80008000405 */
[----:B0-----:R-:W2:Y:S04]  /*26e00*/  LDL.LU R31, [R1+0x1174] ;  /* 0x00117400011f7983 */ /* 0x001ea80000300800 */
[----:B------:R-:W2:Y:S04]  /*26e10*/  LDL.LU R0, [R1+0x1170] ;  /* 0x0011700001007983 */ /* 0x000ea80000300800 */
[----:B------:R0:W-:Y:S04]  /*26e20*/  STS.U16 [R30+UR5+0x10380], R4 ;  /* 0x010380041e007988 */ /* 0x0001e80008000405 */
[----:B------:R1:W-:Y:S04]  /*26e30*/  STS.U16 [R30+UR5+0x14380], R5 ;  /* 0x014380051e007988 */ /* 0x0003e80008000405 */
[----:B------:R1:W-:Y:S04]  /*26e40*/  STS.U16 [R30+UR5+0x18380], R29 ;  /* 0x0183801d1e007988 */ /* 0x0003e80008000405 */
[----:B0-----:R0:W5:Y:S04]  /*26e50*/  LDL.LU R4, [R1+0x116c] ;  /* 0x00116c0001047983 */ /* 0x0011680000300800 */
[----:B-1----:R0:W5:Y:S04]  /*26e60*/  LDL.LU R5, [R1+0x1168] ;  /* 0x0011680001057983 */ /* 0x0021680000300800 */
[----:B------:R-:W2:Y:S04]  /*26e70*/  LDL.LU R29, [R1+0x1164] ;  /* 0x00116400011d7983 */ /* 0x000ea80000300800 */
[----:B------:R1:W-:Y:S04]  /*26e80*/  STS.U16 [R30+UR5+0x1c380], R6 ;  /* 0x01c380061e007988 */ /* 0x0003e80008000405 */
[----:B------:R0:W-:Y:S04]  /*26e90*/  STS.U16 [R30+UR5+0x10780], R7 ;  /* 0x010780071e007988 */ /* 0x0001e80008000405 */
[----:B------:R0:W-:Y:S04]  /*26ea0*/  STS.U16 [R30+UR5+0x14780], R28 ;  /* 0x0147801c1e007988 */ /* 0x0001e80008000405 */
[----:B-1----:R1:W5:Y:S04]  /*26eb0*/  LDL.LU R6, [R1+0x1160] ;  /* 0x0011600001067983 */ /* 0x0023680000300800 */
[----:B0-----:R1:W5:Y:S04]  /*26ec0*/  LDL.LU R7, [R1+0x115c] ;  /* 0x00115c0001077983 */ /* 0x0013680000300800 */
        /* <DEDUP_REMOVED lines=12> */
[----:B------:R1:W5:Y:S04]  /*26f90*/  LDL.LU R20, [R1+0x1140] ;  /* 0x0011400001147983 */ /* 0x0003680000300800 */
[----:B------:R0:W-:Y:S04]  /*26fa0*/  STS.U16 [R30+UR5+0x10f80], R21 ;  /* 0x010f80151e007988 */ /* 0x0001e80008000405 */
[----:B------:R1:W-:Y:S04]  /*26fb0*/  STS.U16 [R30+UR5+0x14f80], R22 ;  /* 0x014f80161e007988 */ /* 0x0003e80008000405 */
[----:B------:R1:W-:Y:S04]  /*26fc0*/  STS.U16 [R30+UR5+0x18f80], R23 ;  /* 0x018f80171e007988 */ /* 0x0003e80008000405 */
[----:B0-----:R0:W5:Y:S04]  /*26fd0*/  LDL.LU R21, [R1+0x113c] ;  /* 0x00113c0001157983 */ /* 0x0011680000300800 */
[----:B-1----:R0:W5:Y:S04]  /*26fe0*/  LDL.LU R22, [R1+0x1138] ;  /* 0x0011380001167983 */ /* 0x0021680000300800 */
[----:B------:R0:W5:Y:S04]  /*26ff0*/  LDL.LU R23, [R1+0x1134] ;  /* 0x0011340001177983 */ /* 0x0001680000300800 */
        /* <DEDUP_REMOVED lines=10> */
[----:B-1----:R-:W2:Y:S04]  /*270a0*/  LDL.LU R18, [R1+0x1120] ;  /* 0x0011200001127983 */ /* 0x002ea80000300800 */
[----:B------:R0:W5:Y:S04]  /*270b0*/  LDL.LU R12, [R1+0x111c] ;  /* 0x00111c00010c7983 */ /* 0x0001680000300800 */
[----:B------:R1:W-:Y:S04]  /*270c0*/  STS.U16 [R30+UR5+0x15780], R13 ;  /* 0x0157800d1e007988 */ /* 0x0003e80008000405 */
[----:B------:R0:W-:Y:S04]  /*270d0*/  STS.U16 [R30+UR5+0x19780], R17 ;  /* 0x019780111e007988 */ /* 0x0001e80008000405 */
[----:B-1----:R1:W5:Y:S04]  /*270e0*/  LDL.LU R13, [R1+0x1118] ;  /* 0x00111800010d7983 */ /* 0x0023680000300800 */
[----:B0-----:R-:W2:Y:S04]  /*270f0*/  LDL.LU R17, [R1+0x1114] ;  /* 0x0011140001117983 */ /* 0x001ea80000300800 */
[----:B------:R0:W-:Y:S04]  /*27100*/  STS.U16 [R30+UR5+0x1d780], R14 ;  /* 0x01d7800e1e007988 */ /* 0x0001e80008000405 */
[----:B------:R1:W-:Y:S04]  /*27110*/  STS.U16 [R30+UR5+0x11b80], R15 ;  /* 0x011b800f1e007988 */ /* 0x0003e80008000405 */
[----:B------:R1:W-:Y:S04]  /*27120*/  STS.U16 [R30+UR5+0x15b80], R16 ;  /* 0x015b80101e007988 */ /* 0x0003e80008000405 */
[----:B0-----:R0:W5:Y:S04]  /*27130*/  LDL.LU R14, [R1+0x1110] ;  /* 0x00111000010e7983 */ /* 0x0011680000300800 */
[----:B-1----:R0:W5:Y:S04]  /*27140*/  LDL.LU R15, [R1+0x110c] ;  /* 0x00110c00010f7983 */ /* 0x0021680000300800 */
[----:B------:R0:W5:Y:S04]  /*27150*/  LDL.LU R16, [R1+0x1108] ;  /* 0x0011080001107983 */ /* 0x0001680000300800 */
[----:B--2---:R1:W-:Y:S04]  /*27160*/  STS.U16 [R30+UR5+0x19b80], R17 ;  /* 0x019b80111e007988 */ /* 0x0043e80008000405 */
[----:B------:R2:W-:Y:S04]  /*27170*/  STS.U16 [R30+UR5+0x1db80], R18 ;  /* 0x01db80121e007988 */ /* 0x0005e80008000405 */
[----:B------:R0:W-:Y:S04]  /*27180*/  STS.U16 [R30+UR5+0x11f80], R19 ;  /* 0x011f80131e007988 */ /* 0x0001e80008000405 */
[----:B-1----:R1:W5:Y:S04]  /*27190*/  LDL.LU R17, [R1+0x1104] ;  /* 0x0011040001117983 */ /* 0x0023680000300800 */
[----:B--2---:R1:W5:Y:S04]  /*271a0*/  LDL.LU R18, [R1+0x1100] ;  /* 0x0011000001127983 */ /* 0x0043680000300800 */
[----:B0-----:R1:W5:Y:S04]  /*271b0*/  LDL.LU R19, [R1+0x10fc] ;  /* 0x0010fc0001137983 */ /* 0x0013680000300800 */
[----:B------:R0:W-:Y:S04]  /*271c0*/  STS.U16 [R30+UR5+0x15f80], R28 ;  /* 0x015f801c1e007988 */ /* 0x0001e80008000405 */
[----:B------:R2:W-:Y:S04]  /*271d0*/  STS.U16 [R30+UR5+0x19f80], R29 ;  /* 0x019f801d1e007988 */ /* 0x0005e80008000405 */
[----:B------:R1:W-:Y:S04]  /*271e0*/  STS.U16 [R30+UR5+0x1df80], R0 ;  /* 0x01df80001e007988 */ /* 0x0003e80008000405 */
[----:B0-----:R0:W5:Y:S04]  /*271f0*/  LDL.LU R28, [R1+0x10f8] ;  /* 0x0010f800011c7983 */ /* 0x0011680000300800 */
[----:B--2---:R0:W5:Y:S04]  /*27200*/  LDL.LU R29, [R1+0x10f4] ;  /* 0x0010f400011d7983 */ /* 0x0041680000300800 */
[----:B-1----:R0:W5:Y:S04]  /*27210*/  LDL.LU R30, [R1+0x10f0] ;  /* 0x0010f000011e7983 */ /* 0x0021680000300800 */
[----:B------:R-:W2:Y:S04]  /*27220*/  LDL.LU R0, [R1+0x10ec] ;  /* 0x0010ec0001007983 */ /* 0x000ea80000300800 */
[----:B--2---:R1:W-:Y:S04]  /*27230*/  STS.U16 [R0+UR5+0x24000], R31 ;  /* 0x0240001f00007988 */ /* 0x0043e80008000405 */
[----:B----4-:R2:W-:Y:S04]  /*27240*/  STS.U16 [R0+UR5+0x24400], R32 ;  /* 0x0244002000007988 */ /* 0x0105e80008000405 */
[----:B---3--:R3:W-:Y:S04]  /*27250*/  STS.U16 [R0+UR5+0x24800], R33 ;  /* 0x0248002100007988 */ /* 0x0087e80008000405 */
[----:B-1----:R0:W5:Y:S04]  /*27260*/  LDL.LU R31, [R1+0x10e8] ;  /* 0x0010e800011f7983 */ /* 0x0021680000300800 */
[----:B--2---:R0:W5:Y:S04]  /*27270*/  LDL.LU R32, [R1+0x10e4] ;  /* 0x0010e40001207983 */ /* 0x0041680000300800 */
[----:B---3--:R0:W5:Y:S04]  /*27280*/  LDL.LU R33, [R1+0x10e0] ;  /* 0x0010e00001217983 */ /* 0x0081680000300800 */
[----:B------:R1:W-:Y:S04]  /*27290*/  STS.U16 [R0+UR5+0x24c00], R34 ;  /* 0x024c002200007988 */ /* 0x0003e80008000405 */
[----:B------:R2:W-:Y:S04]  /*272a0*/  STS.U16 [R0+UR5+0x25000], R35 ;  /* 0x0250002300007988 */ /* 0x0005e80008000405 */
[----:B------:R3:W-:Y:S04]  /*272b0*/  STS.U16 [R0+UR5+0x25400], R36 ;  /* 0x0254002400007988 */ /* 0x0007e80008000405 */
[----:B-1----:R0:W5:Y:S04]  /*272c0*/  LDL.LU R34, [R1+0x10dc] ;  /* 0x0010dc0001227983 */ /* 0x0021680000300800 */
[----:B--2---:R0:W5:Y:S04]  /*272d0*/  LDL.LU R35, [R1+0x10d8] ;  /* 0x0010d80001237983 */ /* 0x0041680000300800 */
[----:B------:R1:W-:Y:S04]  /*272e0*/  STS.U16 [R0+UR5+0x27000], R60 ;  /* 0x0270003c00007988 */ /* 0x0003e80008000405 */
[----:B---3--:R0:W5:Y:S04]  /*272f0*/  LDL.LU R36, [R1+0x10d4] ;  /* 0x0010d40001247983 */ /* 0x0081680000300800 */
[----:B------:R2:W-:Y:S01]  /*27300*/  STS.U16 [R0+UR5+0x25800], R37 ;  /* 0x0258002500007988 */ /* 0x0005e20008000405 */
[----:B-1----:R-:W-:-:S03]  /*27310*/  LOP3.LUT R60, R0, 0x20, RZ, 0x3c, !PT ;  /* 0x00000020003c7812 */ /* 0x002fc600078e3cff */
[----:B------:R1:W-:Y:S04]  /*27320*/  STS.U16 [R0+UR5+0x25c00], R38 ;  /* 0x025c002600007988 */ /* 0x0003e80008000405 */
[----:B------:R3:W-:Y:S04]  /*27330*/  STS.U16 [R0+UR5+0x26000], R39 ;  /* 0x0260002700007988 */ /* 0x0007e80008000405 */
[----:B--2---:R0:W5:Y:S04]  /*27340*/  LDL.LU R37, [R1+0x10d0] ;  /* 0x0010d00001257983 */ /* 0x0041680000300800 */
[----:B-1----:R0:W5:Y:S04]  /*27350*/  LDL.LU R38, [R1+0x10cc] ;  /* 0x0010cc0001267983 */ /* 0x0021680000300800 */
[----:B---3--:R0:W5:Y:S04]  /*27360*/  LDL.LU R39, [R1+0x10c8] ;  /* 0x0010c80001277983 */ /* 0x0081680000300800 */
[----:B------:R1:W-:Y:S04]  /*27370*/  STS.U16 [R0+UR5+0x26400], R40 ;  /* 0x0264002800007988 */ /* 0x0003e80008000405 */
[----:B------:R2:W-:Y:S04]  /*27380*/  STS.U16 [R0+UR5+0x26800], R41 ;  /* 0x0268002900007988 */ /* 0x0005e80008000405 */
[----:B------:R3:W-:Y:S04]  /*27390*/  STS.U16 [R0+UR5+0x26c00], R42 ;  /* 0x026c002a00007988 */ /* 0x0007e80008000405 */
[----:B-1----:R0:W5:Y:S04]  /*273a0*/  LDL.LU R40, [R1+0x10c4] ;  /* 0x0010c40001287983 */ /* 0x0021680000300800 */
[----:B------:R1:W-:Y:S04]  /*273b0*/  STS.U16 [R0+UR5+0x27400], R43 ;  /* 0x0274002b00007988 */ /* 0x0003e80008000405 */
[----:B------:R4:W-:Y:S04]  /*273c0*/  STS.U16 [R0+UR5+0x27800], R44 ;  /* 0x0278002c00007988 */ /* 0x0009e80008000405 */
[----:B------:R0:W-:Y:S04]  /*273d0*/  STS.U16 [R0+UR5+0x27c00], R45 ;  /* 0x027c002d00007988 */ /* 0x0001e80008000405 */
[----:B--2---:R2:W5:Y:S04]  /*273e0*/  LDL.LU R41, [R1+0x10c0] ;  /* 0x0010c00001297983 */ /* 0x0045680000300800 */
[----:B------:R0:W-:Y:S04]  /*273f0*/  STS.U16 [R60+UR5+0x24100], R46 ;  /* 0x0241002e3c007988 */ /* 0x0001e80008000405 */
[----:B---3--:R2:W5:Y:S04]  /*27400*/  LDL.LU R42, [R1+0x10bc] ;  /* 0x0010bc00012a7983 */ /* 0x0085680000300800 */
[----:B------:R3:W-:Y:S04]  /*27410*/  STS.U16 [R60+UR5+0x24500], R47 ;  /* 0x0245002f3c007988 */ /* 0x0007e80008000405 */
[----:B-1----:R2:W5:Y:S04]  /*27420*/  LDL.LU R43, [R1+0x10b8] ;  /* 0x0010b800012b7983 */ /* 0x0025680000300800 */
[----:B------:R1:W-:Y:S04]  /*27430*/  STS.U16 [R60+UR5+0x24900], R48 ;  /* 0x024900303c007988 */ /* 0x0003e80008000405 */
[----:B----4-:R2:W5:Y:S04]  /*27440*/  LDL.LU R44, [R1+0x10b4] ;  /* 0x0010b400012c7983 */ /* 0x0105680000300800 */
[----:B------:R4:W-:Y:S04]  /*27450*/  STS.U16 [R60+UR5+0x24d00], R49 ;  /* 0x024d00313c007988 */ /* 0x0009e80008000405 */
[----:B0-----:R2:W5:Y:S04]  /*27460*/  LDL.LU R45, [R1+0x10b0] ;  /* 0x0010b000012d7983 */ /* 0x0015680000300800 */
[----:B------:R0:W-:Y:S04]  /*27470*/  STS.U16 [R60+UR5+0x25100], R50 ;  /* 0x025100323c007988 */ /* 0x0001e80008000405 */
[----:B------:R2:W5:Y:S04]  /*27480*/  LDL.LU R46, [R1+0x10ac] ;  /* 0x0010ac00012e7983 */ /* 0x0005680000300800 */
        /* <DEDUP_REMOVED lines=10> */
[----:B------:R-:W-:Y:S04]  /*27530*/  STS.U16 [R60+UR5+0x26900], R56 ;  /* 0x026900383c007988 */ /* 0x000fe80008000405 */
[----:B---3--:R2:W5:Y:S04]  /*27540*/  LDL.LU R52, [R1+0x1094] ;  /* 0x0010940001347983 */ /* 0x0085680000300800 */
[----:B------:R-:W-:Y:S04]  /*27550*/  STS.U16 [R60+UR5+0x26d00], R57 ;  /* 0x026d00393c007988 */ /* 0x000fe80008000405 */
[----:B-1----:R2:W5:Y:S04]  /*27560*/  LDL.LU R53, [R1+0x1090] ;  /* 0x0010900001357983 */ /* 0x0025680000300800 */
[----:B------:R1:W-:Y:S04]  /*27570*/  STS.U16 [R60+UR5+0x27100], R76 ;  /* 0x0271004c3c007988 */ /* 0x0003e80008000405 */
[----:B----4-:R2:W5:Y:S04]  /*27580*/  LDL.LU R54, [R1+0x108c] ;  /* 0x00108c0001367983 */ /* 0x0105680000300800 */
[----:B0-----:R2:W5:Y:S01]  /*27590*/  LDL.LU R55, [R1+0x1088] ;  /* 0x0010880001377983 */ /* 0x0015620000300800 */
[----:B-1----:R-:W-:-:S03]  /*275a0*/  LOP3.LUT R76, R0, 0x40, RZ, 0x3c, !PT ;  /* 0x00000040004c7812 */ /* 0x002fc600078e3cff */
[----:B------:R2:W5:Y:S04]  /*275b0*/  LDL.LU R56, [R1+0x1084] ;  /* 0x0010840001387983 */ /* 0x0005680000300800 */
[----:B------:R0:W-:Y:S04]  /*275c0*/  STS.U16 [R60+UR5+0x27500], R58 ;  /* 0x0275003a3c007988 */ /* 0x0001e80008000405 */
[----:B------:R2:W5:Y:S04]  /*275d0*/  LDL.LU R57, [R1+0x1080] ;  /* 0x0010800001397983 */ /* 0x0005680000300800 */
[----:B------:R1:W-:Y:S04]  /*275e0*/  STS.U16 [R60+UR5+0x27900], R59 ;  /* 0x0279003b3c007988 */ /* 0x0003e80008000405 */
[----:B0-----:R2:W5:Y:S04]  /*275f0*/  LDL.LU R58, [R1+0x107c] ;  /* 0x00107c00013a7983 */ /* 0x0015680000300800 */
[----:B------:R0:W-:Y:S04]  /*27600*/  STS.U16 [R60+UR5+0x27d00], R61 ;  /* 0x027d003d3c007988 */ /* 0x0001e80008000405 */
[----:B-1----:R2:W5:Y:S04]  /*27610*/  LDL.LU R59, [R1+0x1078] ;  /* 0x00107800013b7983 */ /* 0x0025680000300800 */
[----:B------:R1:W-:Y:S04]  /*27620*/  STS.U16 [R76+UR5+0x24200], R62 ;  /* 0x0242003e4c007988 */ /* 0x0003e80008000405 */
[----:B0-----:R2:W5:Y:S04]  /*27630*/  LDL.LU R60, [R1+0x1074] ;  /* 0x00107400013c7983 */ /* 0x0015680000300800 */
[----:B------:R0:W-:Y:S04]  /*27640*/  STS.U16 [R76+UR5+0x24600], R63 ;  /* 0x0246003f4c007988 */ /* 0x0001e80008000405 */
[----:B------:R2:W5:Y:S04]  /*27650*/  LDL.LU R61, [R1+0x1070] ;  /* 0x00107000013d7983 */ /* 0x0005680000300800 */
[----:B------:R3:W-:Y:S04]  /*27660*/  STS.U16 [R76+UR5+0x24a00], R64 ;  /* 0x024a00404c007988 */ /* 0x0007e80008000405 */
[----:B-1----:R2:W5:Y:S04]  /*27670*/  LDL.LU R62, [R1+0x106c] ;  /* 0x00106c00013e7983 */ /* 0x0025680000300800 */
[----:B------:R1:W-:Y:S04]  /*27680*/  STS.U16 [R76+UR5+0x24e00], R65 ;  /* 0x024e00414c007988 */ /* 0x0003e80008000405 */
[----:B0-----:R2:W5:Y:S04]  /*27690*/  LDL.LU R63, [R1+0x1068] ;  /* 0x00106800013f7983 */ /* 0x0015680000300800 */
[----:B------:R0:W-:Y:S04]  /*276a0*/  STS.U16 [R76+UR5+0x25200], R66 ;  /* 0x025200424c007988 */ /* 0x0001e80008000405 */
[----:B---3--:R2:W5:Y:S04]  /*276b0*/  LDL.LU R64, [R1+0x1064] ;  /* 0x0010640001407983 */ /* 0x0085680000300800 */
        /* <DEDUP_REMOVED lines=16> */
[----:B---3--:R2:W5:Y:S01]  /*277c0*/  LDL.LU R73, [R1+0x1040] ;  /* 0x0010400001497983 */ /* 0x0085620000300800 */
[----:B-1----:R-:W-:-:S03]  /*277d0*/  LOP3.LUT R90, R0, 0x60, RZ, 0x3c, !PT ;  /* 0x00000060005a7812 */ /* 0x002fc600078e3cff */
[----:B------:R0:W-:Y:S04]  /*277e0*/  STS.U16 [R76+UR5+0x27600], R74 ;  /* 0x0276004a4c007988 */ /* 0x0001e80008000405 */
[----:B------:R1:W-:Y:S04]  /*277f0*/  STS.U16 [R76+UR5+0x27a00], R75 ;  /* 0x027a004b4c007988 */ /* 0x0003e80008000405 */
[----:B------:R3:W-:Y:S04]  /*27800*/  STS.U16 [R76+UR5+0x27e00], R77 ;  /* 0x027e004d4c007988 */ /* 0x0007e80008000405 */
[----:B0-----:R2:W5:Y:S04]  /*27810*/  LDL.LU R74, [R1+0x103c] ;  /* 0x00103c00014a7983 */ /* 0x0015680000300800 */
[----:B-1----:R2:W5:Y:S04]  /*27820*/  LDL.LU R75, [R1+0x1038] ;  /* 0x00103800014b7983 */ /* 0x0025680000300800 */
[----:B---3--:R2:W5:Y:S04]  /*27830*/  LDL.LU R76, [R1+0x1034] ;  /* 0x00103400014c7983 */ /* 0x0085680000300800 */
[----:B------:R2:W5:Y:S04]  /*27840*/  LDL.LU R77, [R1+0x1030] ;  /* 0x00103000014d7983 */ /* 0x0005680000300800 */
[----:B------:R0:W-:Y:S04]  /*27850*/  STS.U16 [R90+UR5+0x24300], R78 ;  /* 0x0243004e5a007988 */ /* 0x0001e80008000405 */
[----:B------:R1:W-:Y:S04]  /*27860*/  STS.U16 [R90+UR5+0x24700], R79 ;  /* 0x0247004f5a007988 */ /* 0x0003e80008000405 */
[----:B------:R3:W-:Y:S04]  /*27870*/  STS.U16 [R90+UR5+0x24b00], R80 ;  /* 0x024b00505a007988 */ /* 0x0007e80008000405 */
[----:B0-----:R2:W5:Y:S04]  /*27880*/  LDL.LU R78, [R1+0x102c] ;  /* 0x00102c00014e7983 */ /* 0x0015680000300800 */
[----:B-1----:R2:W5:Y:S04]  /*27890*/  LDL.LU R79, [R1+0x1028] ;  /* 0x00102800014f7983 */ /* 0x0025680000300800 */
[----:B---3--:R2:W5:Y:S04]  /*278a0*/  LDL.LU R80, [R1+0x1024] ;  /* 0x0010240001507983 */ /* 0x0085680000300800 */
        /* <DEDUP_REMOVED lines=24> */
[----:B------:R0:W-:Y:S01]  /*27a30*/  STS.U16 [R90+UR5+0x27f00], R3 ;  /* 0x027f00035a007988 */ /* 0x0001e20008000405 */
[----:B------:R1:W-:Y:S06]  /*27a40*/  MEMBAR.ALL.CTA ;  /* 0x0000000000007992 */ /* 0x0003ec0000008000 */
[----:B-1----:R-:W1:Y:S04]  /*27a50*/  FENCE.VIEW.ASYNC.S ;  /* 0x00000000000073c6 */ /* 0x002e680000000000 */
[----:B0-----:R2:W5:Y:S04]  /*27a60*/  LDL.LU R90, [R1+0xff0] ;  /* 0x000ff000015a7983 */ /* 0x0015680000300800 */
[----:B------:R2:W5:Y:S01]  /*27a70*/  LDL.LU R3, [R1+0xfec] ;  /* 0x000fec0001037983 */ /* 0x0005620000300800 */
[----:B------:R-:W-:-:S04]  /*27a80*/  ULEA UR8, UR11, UR5, 0x3 ;  /* 0x000000050b087291 */ /* 0x000fc8000f8e18ff */
[----:B------:R-:W-:Y:S01]  /*27a90*/  UIADD3 UR8, UPT, UPT, UR8, 0x28000, URZ ;  /* 0x0002800008087890 */ /* 0x000fe2000fffe0ff */
[----:B-1----:R-:W-:Y:S06]  /*27aa0*/  BAR.SYNC.DEFER_BLOCKING 0x0 ;  /* 0x0000000000007b1d */ /* 0x002fec0000010000 */
[----:B------:R-:W-:Y:S05]  /*27ab0*/  @P3 BRA `(.L_x_9) ;  /* 0x0000000000dc3947 */ /* 0x000fea0003800000 */
[----:B------:R-:W-:Y:S02]  /*27ac0*/  UIADD3 UR4, UPT, UPT, UR6, 0x80, URZ ;  /* 0x0000008006047890 */ /* 0x000fe4000fffe0ff */
[----:B------:R-:W-:Y:S02]  /*27ad0*/  UIADD3 UR10, UPT, UPT, UR6, 0x80, URZ ;  /* 0x00000080060a7890 */ /* 0x000fe4000fffe0ff */
[----:B------:R-:W-:Y:S01]  /*27ae0*/  UIADD3 UR15, UPT, UPT, UR6, 0x80, URZ ;  /* 0x00000080060f7890 */ /* 0x000fe2000fffe0ff */
[----:B------:R-:W-:Y:S01]  /*27af0*/  UMOV UR64, 0x0 ;  /* 0x0000000000407882 */ /* 0x000fe20000000000 */
[----:B------:R-:W-:Y:S01]  /*27b00*/  UMOV UR65, 0x8208490 ;  /* 0x0820849000417882 */ /* 0x000fe20000000000 */
[----:B------:R-:W-:Y:S01]  /*27b10*/  UMOV UR66, UR14 ;  /* 0x0000000e00427c82 */ /* 0x000fe20008000000 */
[----:B------:R-:W-:Y:S01]  /*27b20*/  UMOV UR67, 0x40004040 ;  /* 0x4000404000437882 */ /* 0x000fe20000000000 */
[----:B------:R-:W-:Y:S01]  /*27b30*/  UMOV UR76, 0x0 ;  /* 0x00000000004c7882 */ /* 0x000fe20000000000 */
[----:B------:R-:W-:Y:S01]  /*27b40*/  UMOV UR77, 0x8208490 ;  /* 0x08208490004d7882 */ /* 0x000fe20000000000 */
[----:B------:R-:W-:-:S02]  /*27b50*/  UIADD3 UR72, UPT, UPT, UR6, 0x80, URZ ;  /* 0x0000008006487890 */ /* 0x000fc4000fffe0ff */
[----:B------:R-:W-:Y:S01]  /*27b60*/  UTCHMMA gdesc[UR66], gdesc[UR52], tmem[UR6], tmem[UR64], idesc[UR65], UPT ;  /* 0x00ff4034420075ea */ /* 0x000fe2000b800006 */
[----:B------:R-:W-:Y:S01]  /*27b70*/  UMOV UR68, 0x0 ;  /* 0x0000000000447882 */ /* 0x000fe20000000000 */
[----:B------:R-:W-:Y:S01]  /*27b80*/  UMOV UR69, 0x8208490 ;  /* 0x0820849000457882 */ /* 0x000fe20000000000 */
[----:B------:R-:W-:Y:S02]  /*27b90*/  UIADD3 UR73, UPT, UPT, UR6, 0x100, URZ ;  /* 0x0000010006497890 */ /* 0x000fe4000fffe0ff */
[----:B------:R0:W-:Y:S01]  /*27ba0*/  UTCHMMA gdesc[UR12], gdesc[UR18], tmem[UR6], tmem[UR76], idesc[UR77], UPT ;  /* 0x00ff4c120c0075ea */ /* 0x0001e2000b800006 */
[----:B------:R-:W-:Y:S01]  /*27bb0*/  UMOV UR70, 0x0 ;  /* 0x0000000000467882 */ /* 0x000fe20000000000 */
[----:B------:R-:W-:Y:S01]  /*27bc0*/  UMOV UR71, 0x8208490 ;  /* 0x0820849000477882 */ /* 0x000fe20000000000 */
[----:B------:R-:W-:Y:S02]  /*27bd0*/  UIADD3 UR74, UPT, UPT, UR6, 0x100, URZ ;  /* 0x00000100064a7890 */ /* 0x000fe4000fffe0ff */
[----:B------:R-:W-:Y:S01]  /*27be0*/  UTCHMMA gdesc[UR20], gdesc[UR22], tmem[UR6], tmem[UR68], idesc[UR69], UPT ;  /* 0x00ff4416140075ea */ /* 0x000fe2000b800006 */
[----:B------:R-:W-:Y:S01]  /*27bf0*/  UMOV UR54, 0x0 ;  /* 0x0000000000367882 */ /* 0x000fe20000000000 */
[----:B------:R-:W-:Y:S01]  /*27c00*/  UMOV UR55, 0x8208490 ;  /* 0x0820849000377882 */ /* 0x000fe20000000000 */
[----:B------:R-:W-:-:S02]  /*27c10*/  UIADD3 UR75, UPT, UPT, UR6, 0x100, URZ ;  /* 0x00000100064b7890 */ /* 0x000fc4000fffe0ff */
[----:B------:R-:W-:Y:S01]  /*27c20*/  UTCHMMA gdesc[UR24], gdesc[UR26], tmem[UR6], tmem[UR70], idesc[UR71], UPT ;  /* 0x00ff461a180075ea */ /* 0x000fe2000b800006 */
[----:B------:R-:W-:Y:S01]  /*27c30*/  UMOV UR56, 0x0 ;  /* 0x0000000000387882 */ /* 0x000fe20000000000 */
[----:B------:R-:W-:Y:S01]  /*27c40*/  UMOV UR57, 0x8208490 ;  /* 0x0820849000397882 */ /* 0x000fe20000000000 */
[----:B0-----:R-:W-:Y:S01]  /*27c50*/  UIADD3 UR76, UPT, UPT, UR6, 0x100, URZ ;  /* 0x00000100064c7890 */ /* 0x001fe2000fffe0ff */
[----:B------:R0:W-:Y:S01]  /*27c60*/  UTCHMMA gdesc[UR28], gdesc[UR52], tmem[UR4], tmem[UR54], idesc[UR55], UPT ;  /* 0x00ff36341c0075ea */ /* 0x0001e2000b800004 */
[----:B------:R-:W-:Y:S01]  /*27c70*/  UMOV UR58, 0x0 ;  /* 0x00000000003a7882 */ /* 0x000fe20000000000 */
[----:B------:R-:W-:Y:S01]  /*27c80*/  UMOV UR59, 0x8208490 ;  /* 0x08208490003b7882 */ /* 0x000fe20000000000 */
[----:B------:R-:W-:Y:S01]  /*27c90*/  UIADD3 UR77, UPT, UPT, UR6, 0x180, URZ ;  /* 0x00000180064d7890 */ /* 0x000fe2000fffe0ff */
[----:B------:R1:W-:Y:S01]  /*27ca0*/  UTCHMMA gdesc[UR30], gdesc[UR18], tmem[UR10], tmem[UR56], idesc[UR57], UPT ;  /* 0x00ff38121e0075ea */ /* 0x0003e2000b80000a */
[----:B------:R-:W-:Y:S01]  /*27cb0*/  UMOV UR60, 0x0 ;  /* 0x00000000003c7882 */ /* 0x000fe20000000000 */
[----:B------:R-:W-:Y:S01]  /*27cc0*/  UMOV UR61, 0x8208490 ;  /* 0x08208490003d7882 */ /* 0x000fe20000000000 */
[----:B------:R3:W-:Y:S01]  /*27cd0*/  UTCHMMA gdesc[UR32], gdesc[UR22], tmem[UR15], tmem[UR58], idesc[UR59], UPT ;  /* 0x00ff3a16200075ea */ /* 0x0007e2000b80000f */
[----:B------:R-:W-:Y:S01]  /*27ce0*/  UMOV UR62, 0x0 ;  /* 0x00000000003e7882 */ /* 0x000fe20000000000 */
[----:B------:R-:W-:Y:S01]  /*27cf0*/  UMOV UR63, 0x8208490 ;  /* 0x08208490003f7882 */ /* 0x000fe20000000000 */
[----:B0-----:R-:W-:Y:S01]  /*27d00*/  UIADD3 UR4, UPT, UPT, UR6, 0x180, URZ ;  /* 0x0000018006047890 */ /* 0x001fe2000fffe0ff */
[----:B------:R0:W-:Y:S01]  /*27d10*/  UTCHMMA gdesc[UR34], gdesc[UR26], tmem[UR72], tmem[UR60], idesc[UR61], UPT ;  /* 0x00ff3c1a220075ea */ /* 0x0001e2000b800048 */
[----:B------:R-:W-:Y:S01]  /*27d20*/  UMOV UR66, 0x0 ;  /* 0x0000000000427882 */ /* 0x000fe20000000000 */
[----:B------:R-:W-:Y:S01]  /*27d30*/  UMOV UR67, 0x8208490 ;  /* 0x0820849000437882 */ /* 0x000fe20000000000 */
[----:B-1----:R-:W-:Y:S01]  /*27d40*/  UIADD3 UR10, UPT, UPT, UR6, 0x180, URZ ;  /* 0x00000180060a7890 */ /* 0x002fe2000fffe0ff */
[----:B------:R1:W-:Y:S01]  /*27d50*/  UTCHMMA gdesc[UR36], gdesc[UR52], tmem[UR73], tmem[UR62], idesc[UR63], UPT ;  /* 0x00ff3e34240075ea */ /* 0x0003e2000b800049 */
[----:B------:R1:W-:Y:S01]  /*27d60*/  UTCHMMA gdesc[UR38], gdesc[UR18], tmem[UR74], tmem[UR64], idesc[UR65], UPT ;  /* 0x00ff4012260075ea */ /* 0x0003e2000b80004a */
[----:B---3--:R-:W-:Y:S01]  /*27d70*/  UIADD3 UR15, UPT, UPT, UR6, 0x180, URZ ;  /* 0x00000180060f7890 */ /* 0x008fe2000fffe0ff */
[----:B------:R1:W-:Y:S01]  /*27d80*/  UTCHMMA gdesc[UR40], gdesc[UR22], tmem[UR75], tmem[UR66], idesc[UR67], UPT ;  /* 0x00ff4216280075ea */ /* 0x0003e2000b80004b */
[----:B------:R1:W-:Y:S01]  /*27d90*/  UTCHMMA gdesc[UR42], gdesc[UR26], tmem[UR76], tmem[UR68], idesc[UR69], UPT ;  /* 0x00ff441a2a0075ea */ /* 0x0003e2000b80004c */
[----:B------:R1:W-:Y:S01]  /*27da0*/  UTCHMMA gdesc[UR44], gdesc[UR52], tmem[UR77], tmem[UR70], idesc[UR71], UPT ;  /* 0x00ff46342c0075ea */ /* 0x0003e2000b80004d */
[----:B0-----:R-:W-:Y:S01]  /*27db0*/  UMOV UR60, UR8 ;  /* 0x00000008003c7c82 */ /* 0x001fe20008000000 */
[----:B------:R-:W-:Y:S01]  /*27dc0*/  UMOV UR61, URZ ;  /* 0x000000ff003d7c82 */ /* 0x000fe20008000000 */
[----:B------:R1:W-:Y:S01]  /*27dd0*/  UTCHMMA gdesc[UR46], gdesc[UR18], tmem[UR4], tmem[UR54], idesc[UR55], UPT ;  /* 0x00ff36122e0075ea */ /* 0x0003e2000b800004 */
[----:B------:R-:W-:Y:S01]  /*27de0*/  UMOV UR60, UR60 ;  /* 0x0000003c003c7c82 */ /* 0x000fe20008000000 */
[----:B------:R1:W-:Y:S01]  /*27df0*/  UTCHMMA gdesc[UR48], gdesc[UR22], tmem[UR10], tmem[UR56], idesc[UR57], UPT ;  /* 0x00ff3816300075ea */ /* 0x0003e2000b80000a */
[----:B------:R1:W-:Y:S01]  /*27e00*/  UTCHMMA gdesc[UR50], gdesc[UR26], tmem[UR15], tmem[UR58], idesc[UR59], UPT ;  /* 0x00ff3a1a320075ea */ /* 0x0003e2000b80000f */
[----:B------:R1:W-:Y:S01]  /*27e10*/  UTCBAR [UR60], URZ ;  /* 0x000000ff3c0073e9 */ /* 0x0003e200080000ff */
[----:B------:R-:W-:Y:S01]  /*27e20*/  NOP ;  /* 0x0000000000007918 */ /* 0x000fe20000000000 */
.L_x_9:
[----:B------:R0:W-:Y:S04]  /*27e30*/  STL [R1+0xff0], R2 ;  /* 0x000ff00201007387 */ /* 0x0001e80000100800 */
[----:B0-----:R-:W3:Y:S04]  /*27e40*/  LDL R2, [R1+0xfe0] ;  /* 0x000fe00001027983 */ /* 0x001ee80000100800 */
[----:B------:R0:W-:Y:S04]  /*27e50*/  STL [R1+0xfec], R0 ;  /* 0x000fec0001007387 */ /* 0x0001e80000100800 */
[----:B0-----:R-:W3:Y:S01]  /*27e60*/  LDL R0, [R1+0x6c0] ;  /* 0x0006c00001007983 */ /* 0x001ee20000100800 */
[----:B------:R-:W-:-:S04]  /*27e70*/  UIADD3 UR11, UPT, UPT, UR11, 0x1, URZ ;  /* 0x000000010b0b7890 */ /* 0x000fc8000fffe0ff */
[----:B------:R-:W-:-:S04]  /*27e80*/  UISETP.GT.AND UP1, UPT, UR11, 0x1, UPT ;  /* 0x000000010b00788c */ /* 0x000fc8000bf24270 */
[----:B-1----:R-:W-:Y:S02]  /*27e90*/  USEL UR4, URZ, 0x1, !UP1 ;  /* 0x00000001ff047887 */ /* 0x002fe4000c800000 */
[----:B------:R-:W-:Y:S01]  /*27ea0*/  USEL UR11, UR11, URZ, !UP1 ;  /* 0x000000ff0b0b7287 */ /* 0x000fe2000c800000 */
[----:B---3--:R-:W-:Y:S02]  /*27eb0*/  ISETP.NE.U32.AND P0, PT, R0, R2, PT ;  /* 0x000000020000720c */ /* 0x008fe40003f05070 */
[----:B------:R1:W5:Y:S04]  /*27ec0*/  LDL.LU R2, [R1+0xff0] ;  /* 0x000ff00001027983 */ /* 0x0003680000300800 */
[----:B------:R1:W5:Y:S01]  /*27ed0*/  LDL.LU R0, [R1+0xfec] ;  /* 0x000fec0001007983 */ /* 0x0003620000300800 */
[----:B------:R-:W-:-:S03]  /*27ee0*/  ULOP3.LUT UR10, UR9, UR4, URZ, 0x3c, !UPT ;  /* 0x00000004090a7292 */ /* 0x000fc6000f8e3cff */
[----:B------:R-:W-:-:S04]  /*27ef0*/  UMOV UR4, UR9 ;  /* 0x0000000900047c82 */ /* 0x000fc80008000000 */
[----:B------:R-:W-:Y:S01]  /*27f00*/  UMOV UR9, UR10 ;  /* 0x0000000a00097c82 */ /* 0x000fe20008000000 */
[----:B-1----:R-:W-:Y:S05]  /*27f10*/  @P0 BRA `(.L_x_10) ;  /* 0xfffffe8400980947 */ /* 0x002fea000383ffff */
.L_x_7:
[----:B-----5:R-:W1:Y:S02]  /*27f20*/  LDC R92, c[0x0][0x3a0] ;  /* 0x0000e800ff5c7b82 */ /* 0x020e640000000800 */
[----:B-1----:R-:W-:-:S05]  /*27f30*/  VIADD R92, R92, 0x3f ;  /* 0x0000003f5c5c7836 */ /* 0x002fca0000000000 */
[----:B------:R-:W-:-:S13]  /*27f40*/  ISETP.GE.AND P0, PT, R92, 0x40, PT ;  /* 0x000000405c00780c */ /* 0x000fda0003f06270 */
[----:B------:R-:W-:Y:S05]  /*27f50*/  @!P0 BRA `(.L_x_11) ;  /* 0x0000000000108947 */ /* 0x000fea0003800000 */
[----:B------:R-:W-:-:S06]  /*27f60*/  USHF.L.U32 UR4, UR4, 0x1f, URZ ;  /* 0x0000001f04047899 */ /* 0x000fcc00080006ff */
[----:B------:R-:W-:-:S04]  /*27f70*/  IMAD.U32 R0, RZ, RZ, UR4 ;  /* 0x00000004ff007e24 */ /* 0x000fc8000f8e00ff */
[----:B------:R-:W1:Y:S02]  /*27f80*/  SYNCS.PHASECHK.TRANS64.TRYWAIT P0, [UR8], R0 ;  /* 0x00000000ff0075a7 */ /* 0x000e640008001108 */
[----:B-1----:R-:W-:Y:S05]  /*27f90*/  @!P0 BRA `(.L_x_12) ;  /* 0x0000012800408947 */ /* 0x002fea0003800000 */
.L_x_11:
[----:B------:R-:W-:Y:S01]  /*27fa0*/  STL [R1+0x1258], R65 ;  /* 0x0012584101007387 */ /* 0x000fe20000100800 */
[----:B------:R-:W1:Y:S03]  /*27fb0*/  LDCU.128 UR20, c[0x0][0x390] ;  /* 0x00007200ff1477ac */ /* 0x000e660008000c00 */
[----:B------:R-:W-:Y:S01]  /*27fc0*/  STL [R1+0x1254], R62 ;  /* 0x0012543e01007387 */ /* 0x000fe20000100800 */
[----:B------:R-:W3:Y:S03]  /*27fd0*/  LDCU.64 UR30, c[0x0][0x398] ;  /* 0x00007300ff1e77ac */ /* 0x000ee60008000a00 */
[----:B------:R-:W-:Y:S01]  /*27fe0*/  STL [R1+0x1250], R59 ;  /* 0x0012503b01007387 */ /* 0x000fe20000100800 */
[----:B------:R-:W4:Y:S03]  /*27ff0*/  LDCU.64 UR8, c[0x0][0x398] ;  /* 0x00007300ff0877ac */ /* 0x000f260008000a00 */
[----:B------:R-:W-:Y:S01]  /*28000*/  STL [R1+0x125c], R59 ;  /* 0x00125c3b01007387 */ /* 0x000fe20000100800 */
[----:B------:R-:W5:Y:S03]  /*28010*/  LDCU.64 UR12, c[0x0][0x398] ;  /* 0x00007300ff0c77ac */ /* 0x000f660008000a00 */
[----:B------:R-:W-:Y:S01]  /*28020*/  STL [R1+0x1268], R59 ;  /* 0x0012683b01007387 */ /* 0x000fe20000100800 */
[----:B------:R-:W0:Y:S03]  /*28030*/  LDCU.64 UR28, c[0x0][0x398] ;  /* 0x00007300ff1c77ac */ /* 0x000e260008000a00 */
[----:B------:R-:W-:Y:S01]  /*28040*/  STL [R1+0x1274], R59 ;  /* 0x0012743b01007387 */ /* 0x000fe20000100800 */
[----:B------:R-:W2:Y:S03]  /*28050*/  LDCU.64 UR26, c[0x0][0x398] ;  /* 0x00007300ff1a77ac */ /* 0x000ea60008000a00 */
[----:B------:R-:W-:Y:S01]  /*28060*/  STL [R1+0x1280], R59 ;  /* 0x0012803b01007387 */ /* 0x000fe20000100800 */
[----:B------:R-:W0:Y:S03]  /*28070*/  LDCU.64 UR24, c[0x0][0x398] ;  /* 0x00007300ff1877ac */ /* 0x000e260008000a00 */
[----:B------:R-:W-:Y:S01]  /*28080*/  STL [R1+0x128c], R59 ;  /* 0x00128c3b01007387 */ /* 0x000fe20000100800 */
[----:B------:R-:W0:Y:S03]  /*28090*/  LDCU.64 UR10, c[0x0][0x398] ;  /* 0x00007300ff0a77ac */ /* 0x000e260008000a00 */
[----:B------:R-:W-:Y:S01]  /*280a0*/  STL [R1+0x1298], R59 ;  /* 0x0012983b01007387 */ /* 0x000fe20000100800 */
[----:B------:R-:W0:Y:S03]  /*280b0*/  LDCU.64 UR14, c[0x0][0x398] ;  /* 0x00007300ff0e77ac */ /* 0x000e260008000a00 */
[----:B------:R-:W-:Y:S01]  /*280c0*/  STL [R1+0x12a4], R59 ;  /* 0x0012a43b01007387 */ /* 0x000fe20000100800 */
[----:B------:R-:W0:Y:S03]  /*280d0*/  LDCU.64 UR18, c[0x0][0x398] ;  /* 0x00007300ff1277ac */ /* 0x000e260008000a00 */
        /* <DEDUP_REMOVED lines=51> */
[----:B------:R-:W0:Y:S01]  /*28410*/  LDCU UR65, c[0x0][0x39c] ;  /* 0x00007380ff4177ac */ /* 0x000e220008000800 */
[----:B------:R-:W-:Y:S06]  /*28420*/  BAR.SYNC.DEFER_BLOCKING 0x0 ;  /* 0x0000000000007b1d */ /* 0x000fec0000010000 */
[----:B------:R-:W0:Y:S01]  /*28430*/  LDCU UR71, c[0x0][0x398] ;  /* 0x00007300ff4777ac */ /* 0x000e220008000800 */
        /* <DEDUP_REMOVED lines=9> */
[----:B------:R-:W0:Y:S01]  /*284d0*/  @!P1 SYNCS.CCTL.IV [UR5+0x28000] ;  /* 0x02800000ff0099b1 */ /* 0x000e220008000005 */
[----:B------:R-:W0:Y:S02]  /*284e0*/  LDCU UR64, c[0x0][0x398] ;  /* 0x00007300ff4077ac */ /* 0x000e240008000800 */
        /* <DEDUP_REMOVED lines=28> */
[----:B------:R-:W-:Y:S04]  /*286b0*/  STL [R1+0x1098], R73 ;  /* 0x0010984901007387 */ /* 0x000fe80000100800 */
[----:B------:R-:W-:Y:S04]  /*286c0*/  STL [R1+0x1094], R72 ;  /* 0x0010944801007387 */ /* 0x000fe80000100800 */
[----:B------:R-:W-:Y:S04]  /*286d0*/  STL [R1+0x1090], R71 ;  /* 0x0010904701007387 */ /* 0x000fe80000100800 */
[----:B------:R-:W-:Y:S04]  /*286e0*/  STL [R1+0x108c], R70 ;  /* 0x00108c4601007387 */ /* 0x000fe80000100800 */
[----:B------:R-:W-:Y:S04]  /*286f0*/  STL [R1+0x1088], R69 ;  /* 0x0010884501007387 */ /* 0x000fe80000100800 */
[----:B------:R1:W-:Y:S01]  /*28700*/  STL [R1+0x1084], R68 ;  /* 0x0010844401007387 */ /* 0x0003e20000100800 */
[----:B0-----:R-:W-:Y:S06]  /*28710*/  BAR.SYNC.DEFER_BLOCKING 0x0 ;  /* 0x0000000000007b1d */ /* 0x001fec0000010000 */
[----:B-1----:R-:W0:Y:S01]  /*28720*/  LDTM.x64 R28, tmem[UR7] ;  /* 0x00000007001c79ee */ /* 0x002e220008340000 */
[----:B------:R-:W-:Y:S04]  /*28730*/  STL [R1+0x106c], R3 ;  /* 0x00106c0301007387 */ /* 0x000fe80000100800 */
[----:B------:R-:W-:Y:S04]  /*28740*/  STL [R1+0x1110], R3 ;  /* 0x0011100301007387 */ /* 0x000fe80000100800 */
[----:B------:R-:W-:Y:S04]  /*28750*/  STL [R1+0x1068], R0 ;  /* 0x0010680001007387 */ /* 0x000fe80000100800 */
[----:B------:R-:W-:Y:S01]  /*28760*/  STL [R1+0x1114], R0 ;  /* 0x0011140001007387 */ /* 0x000fe20000100800 */
[----:B------:R-:W1:Y:S03]  /*28770*/  @!P1 SYNCS.CCTL.IV [UR5+0x28008] ;  /* 0x02800800ff0099b1 */ /* 0x000e660008000005 */
[----:B------:R-:W-:Y:S01]  /*28780*/  STL [R1+0x1060], R93 ;  /* 0x0010605d01007387 */ /* 0x000fe20000100800 */
[----:B------:R-:W1:Y:S03]  /*28790*/  LDCU.64 UR4, c[0x0][0x398] ;  /* 0x00007300ff0477ac */ /* 0x000e660008000a00 */
[----:B0-----:R-:W-:Y:S01]  /*287a0*/  STL.64 [R1+0x200], R28 ;  /* 0x0002001c01007387 */ /* 0x001fe20000100a00 */
[----:B------:R-:W-:-:S02]  /*287b0*/  IMAD.MOV.U32 R9, RZ, RZ, R88 ;  /* 0x000000ffff097224 */ /* 0x000fc400078e0058 */
[----:B------:R-:W-:Y:S01]  /*287c0*/  IMAD.MOV.U32 R27, RZ, RZ, R87 ;  /* 0x000000ffff1b7224 */ /* 0x000fe200078e0057 */
[----:B------:R-:W-:Y:S04]  /*287d0*/  STL.64 [R1+0x208], R30 ;  /* 0x0002081e01007387 */ /* 0x000fe80000100a00 */
        /* <DEDUP_REMOVED lines=10> */
[----:B------:R-:W-:Y:S04]  /*28880*/  STL.64 [R1+0x260], R52 ;  /* 0x0002603401007387 */ /* 0x000fe80000100a00 */
[----:B------:R-:W-:Y:S04]  /*28890*/  STL.64 [R1+0x268], R54 ;  /* 0x0002683601007387 */ /* 0x000fe80000100a00 */
[----:B------:R-:W-:Y:S01]  /*288a0*/  STL.64 [R1+0x270], R56 ;  /* 0x0002703801007387 */ /* 0x000fe20000100a00 */
[----:B0-----:R-:W-:-:S03]  /*288b0*/  IMAD.MOV.U32 R50, RZ, RZ, R86 ;  /* 0x000000ffff327224 */ /* 0x001fc600078e0056 */
[----:B------:R-:W-:Y:S04]  /*288c0*/  STL.64 [R1+0x278], R58 ;  /* 0x0002783a01007387 */ /* 0x000fe80000100a00 */
[----:B------:R-:W-:Y:S04]  /*288d0*/  STL.64 [R1+0x280], R60 ;  /* 0x0002803c01007387 */ /* 0x000fe80000100a00 */
[----:B------:R0:W-:Y:S04]  /*288e0*/  STL.64 [R1+0x288], R62 ;  /* 0x0002883e01007387 */ /* 0x0001e80000100a00 */
        /* <DEDUP_REMOVED lines=12> */
[----:B------:R1:W-:Y:S04]  /*289b0*/  STL.64 [R1+0x2f8], R90 ;  /* 0x0002f85a01007387 */ /* 0x0003e80000100a00 */
[----:B0-----:R-:W2:Y:S04]  /*289c0*/  LDL.LU R62, [R1+0x2e4] ;  /* 0x0002e400013e7983 */ /* 0x001ea80000300800 */
[----:B------:R-:W2:Y:S04]  /*289d0*/  LDL.LU R53, [R1+0x2e0] ;  /* 0x0002e00001357983 */ /* 0x000ea80000300800 */
[----:B------:R-:W2:Y:S04]  /*289e0*/  LDL.LU R38, [R1+0x2dc] ;  /* 0x0002dc0001267983 */ /* 0x000ea80000300800 */
[----:B------:R-:W2:Y:S04]  /*289f0*/  LDL.LU R30, [R1+0x2d8] ;  /* 0x0002d800011e7983 */ /* 0x000ea80000300800 */
[----:B------:R-:W2:Y:S04]  /*28a00*/  LDL.LU R21, [R1+0x2d4] ;  /* 0x0002d40001157983 */ /* 0x000ea80000300800 */
[----:B------:R-:W2:Y:S04]  /*28a10*/  LDL.LU R12, [R1+0x2d0] ;  /* 0x0002d000010c7983 */ /* 0x000ea80000300800 */
[----:B------:R-:W2:Y:S04]  /*28a20*/  LDL.LU R66, [R1+0x2b0] ;  /* 0x0002b00001427983 */ /* 0x000ea80000300800 */
        /* <DEDUP_REMOVED lines=20> */
[----:B------:R-:W5:Y:S04]  /*28b70*/  LDL.LU R7, [R1+0x260] ;  /* 0x0002600001077983 */ /* 0x000f680000300800 */
[----:B------:R-:W5:Y:S04]  /*28b80*/  LDL.LU R4, [R1+0x25c] ;  /* 0x00025c0001047983 */ /* 0x000f680000300800 */
[----:B------:R-:W5:Y:S04]  /*28b90*/  LDL.LU R92, [R1+0x224] ;  /* 0x00022400015c7983 */ /* 0x000f680000300800 */
[----:B-1----:R-:W5:Y:S04]  /*28ba0*/  LDL.LU R91, [R1+0x210] ;  /* 0x00021000015b7983 */ /* 0x002f680000300800 */
[----:B------:R-:W5:Y:S04]  /*28bb0*/  LDL.LU R90, [R1+0x20c] ;  /* 0x00020c00015a7983 */ /* 0x000f680000300800 */
[----:B------:R-:W5:Y:S04]  /*28bc0*/  LDL.LU R89, [R1+0x208] ;  /* 0x0002080001597983 */ /* 0x000f680000300800 */
        /* <DEDUP_REMOVED lines=10> */
[----:B---3--:R-:W-:Y:S04]  /*28c70*/  STL [R1+0x136c], R63 ;  /* 0x00136c3f01007387 */ /* 0x008fe80000100800 */
        /* <DEDUP_REMOVED lines=9> */
[----:B----4-:R-:W-:Y:S04]  /*28d10*/  STL [R1+0x1344], R36 ;  /* 0x0013442401007387 */ /* 0x010fe80000100800 */
        /* <DEDUP_REMOVED lines=10> */
[----:B------:R0:W-:Y:S04]  /*28dc0*/  STL [R1+0x1318], R4 ;  /* 0x0013180401007387 */ /* 0x0001e80000100800 */
[----:B------:R-:W-:Y:S04]  /*28dd0*/  STL [R1+0x1190], R92 ;  /* 0x0011905c01007387 */ /* 0x000fe80000100800 */
[----:B------:R-:W-:Y:S01]  /*28de0*/  STL [R1+0x115c], R91 ;  /* 0x00115c5b01007387 */ /* 0x000fe20000100800 */
[----:B0-----:R-:W0:Y:S03]  /*28df0*/  LDTM.x64 R4, tmem[UR7+0x40] ;  /* 0x00004007000479ee */ /* 0x001e260008340000 */
[----:B------:R-:W-:Y:S04]  /*28e00*/  STL [R1+0x1154], R90 ;  /* 0x0011545a01007387 */ /* 0x000fe80000100800 */
[----:B------:R-:W-:Y:S04]  /*28e10*/  STL [R1+0x114c], R89 ;  /* 0x00114c5901007387 */ /* 0x000fe80000100800 */
[----:B0-----:R-:W-:Y:S01]  /*28e20*/  STL.64 [R1+0x160], R28 ;  /* 0x0001601c01007387 */ /* 0x001fe20000100a00 */
[----:B------:R-:W-:-:S02]  /*28e30*/  IMAD.MOV.U32 R93, RZ, RZ, R25 ;  /* 0x000000ffff5d7224 */ /* 0x000fc400078e0019 */
[----:B------:R-:W-:Y:S01]  /*28e40*/  IMAD.MOV.U32 R85, RZ, RZ, R22 ;  /* 0x000000ffff557224 */ /* 0x000fe200078e0016 */
[----:B------:R-:W-:Y:S01]  /*28e50*/  STL.64 [R1+0x168], R30 ;  /* 0x0001681e01007387 */ /* 0x000fe20000100a00 */
[----:B------:R-:W-:Y:S02]  /*28e60*/  IMAD.MOV.U32 R82, RZ, RZ, R19 ;  /* 0x000000ffff527224 */ /* 0x000fe400078e0013 */
[----:B------:R-:W-:Y:S01]  /*28e70*/  IMAD.MOV.U32 R79, RZ, RZ, R16 ;  /* 0x000000ffff4f7224 */ /* 0x000fe200078e0010 */
[----:B------:R-:W-:Y:S01]  /*28e80*/  STL.64 [R1+0x170], R32 ;  /* 0x0001702001007387 */ /* 0x000fe20000100a00 */
[----:B------:R-:W-:Y:S02]  /*28e90*/  IMAD.MOV.U32 R76, RZ, RZ, R13 ;  /* 0x000000ffff4c7224 */ /* 0x000fe400078e000d */
[----:B------:R-:W-:Y:S01]  /*28ea0*/  IMAD.MOV.U32 R73, RZ, RZ, R10 ;  /* 0x000000ffff497224 */ /* 0x000fe200078e000a */
[----:B------:R-:W-:Y:S01]  /*28eb0*/  STL.64 [R1+0x178], R34 ;  /* 0x0001782201007387 */ /* 0x000fe20000100a00 */
        /* <DEDUP_REMOVED lines=34> */
[----:B0-----:R-:W2:Y:S04]  /*290e0*/  LDL.LU R63, [R1+0x136c] ;  /* 0x00136c00013f7983 */ /* 0x001ea80000300800 */
[----:B------:R-:W3:Y:S04]  /*290f0*/  LDL.LU R60, [R1+0x1368] ;  /* 0x00136800013c7983 */ /* 0x000ee80000300800 */
[----:B------:R-:W4:Y:S04]  /*29100*/  LDL.LU R57, [R1+0x1364] ;  /* 0x0013640001397983 */ /* 0x000f280000300800 */
[----:B------:R-:W5:Y:S04]  /*29110*/  LDL.LU R54, [R1+0x1360] ;  /* 0x0013600001367983 */ /* 0x000f680000300800 */
        /* <DEDUP_REMOVED lines=20> */
[----:B------:R-:W3:Y:S04]  /*29260*/  LDL.LU R9, [R1+0x2f4] ;  /* 0x0002f40001097983 */ /* 0x000ee80000300800 */
[----:B--2---:R-:W-:Y:S04]  /*29270*/  STL.64 [R1+0x1310], R62 ;  /* 0x0013103e01007387 */ /* 0x004fe80000100a00 */
[----:B---3--:R-:W-:Y:S04]  /*29280*/  STL [R1+0x130c], R60 ;  /* 0x00130c3c01007387 */ /* 0x008fe80000100800 */
[----:B----4-:R-:W-:Y:S04]  /*29290*/  STL [R1+0x1308], R57 ;  /* 0x0013083901007387 */ /* 0x010fe80000100800 */
[----:B-----5:R-:W-:Y:S04]  /*292a0*/  STL [R1+0x1304], R54 ;  /* 0x0013043601007387 */ /* 0x020fe80000100800 */
[----:B------:R-:W-:Y:S04]  /*292b0*/  STL [R1+0x1300], R51 ;  /* 0x0013003301007387 */ /* 0x000fe80000100800 */
[----:B------:R-:W-:Y:S04]  /*292c0*/  STL [R1+0x12fc], R48 ;  /* 0x0012fc3001007387 */ /* 0x000fe80000100800 */
[----:B------:R-:W-:Y:S04]  /*292d0*/  STL [R1+0x12f8], R45 ;  /* 0x0012f82d01007387 */ /* 0x000fe80000100800 */
[----:B------:R-:W-:Y:S04]  /*292e0*/  STL [R1+0x12f4], R43 ;  /* 0x0012f42b01007387 */ /* 0x000fe80000100800 */
[----:B------:R-:W-:Y:S04]  /*292f0*/  STL [R1+0x12f0], R41 ;  /* 0x0012f02901007387 */ /* 0x000fe80000100800 */
[----:B------:R-:W-:Y:S04]  /*29300*/  STL.64 [R1+0x12e8], R38 ;  /* 0x0012e82601007387 */ /* 0x000fe80000100a00 */
        /* <DEDUP_REMOVED lines=13> */
[----:B------:R-:W2:Y:S04]  /*293e0*/  LDL.LU R91, [R1+0x2b8] ;  /* 0x0002b800015b7983 */ /* 0x000ea80000300800 */
[----:B------:R-:W3:Y:S04]  /*293f0*/  LDL.LU R92, [R1+0x2b4] ;  /* 0x0002b400015c7983 */ /* 0x000ee80000300800 */
        /* <DEDUP_REMOVED lines=10> */
[----:B------:R1:W-:Y:S01]  /*294a0*/  STL [R1+0x1174], R77 ;  /* 0x0011744d01007387 */ /* 0x0003e20000100800 */
[----:B0-----:R-:W0:Y:S03]  /*294b0*/  LDTM.x64 R4, tmem[UR7+0x80] ;  /* 0x00008007000479ee */ /* 0x001e260008340000 */
[----:B-1----:R-:W4:Y:S04]  /*294c0*/  LDL.LU R77, [R1+0x2bc] ;  /* 0x0002bc00014d7983 */ /* 0x002f280000300800 */
        /* <DEDUP_REMOVED lines=12> */
[----:B-1----:R-:W5:Y:S04]  /*29590*/  LDL.LU R83, [R1+0x2c0] ;  /* 0x0002c00001537983 */ /* 0x002f680000300800 */
[----:B------:R-:W-:Y:S04]  /*295a0*/  STL [R1+0x1130], R84 ;  /* 0x0011305401007387 */ /* 0x000fe80000100800 */
[----:B------:R-:W-:Y:S04]  /*295b0*/  STL [R1+0x11c0], R84 ;  /* 0x0011c05401007387 */ /* 0x000fe80000100800 */
[----:B------:R-:W-:Y:S04]  /*295c0*/  STL [R1+0x112c], R85 ;  /* 0x00112c5501007387 */ /* 0x000fe80000100800 */
[----:B------:R1:W-:Y:S04]  /*295d0*/  STL [R1+0x11b8], R85 ;  /* 0x0011b85501007387 */ /* 0x0003e80000100800 */
[----:B-1----:R-:W2:Y:S04]  /*295e0*/  LDL.LU R85, [R1+0x2c4] ;  /* 0x0002c40001557983 */ /* 0x002ea80000300800 */
        /* <DEDUP_REMOVED lines=10> */
[----:B0-----:R-:W-:Y:S04]  /*29690*/  STL.64 [R1], R4 ;  /* 0x0000000401007387 */ /* 0x001fe80000100a00 */
        /* <DEDUP_REMOVED lines=30> */
[----:B------:R1:W-:Y:S04]  /*29880*/  STL.64 [R1+0xf0], R64 ;  /* 0x0000f04001007387 */ /* 0x0003e80000100a00 */
[----:B------:R1:W-:Y:S04]  /*29890*/  STL [R1+0xf8], R66 ;  /* 0x0000f84201007387 */ /* 0x0003e80000100800 */
[----:B0-----:R-:W2:Y:S04]  /*298a0*/  LDL.LU.64 R62, [R1+0x1310] ;  /* 0x00131000013e7983 */ /* 0x001ea80000300a00 */
        /* <DEDUP_REMOVED lines=8> */
[----:B------:R-:W2:Y:S04]  /*29930*/  LDL.LU.64 R38, [R1+0x12e8] ;  /* 0x0012e80001267983 */ /* 0x000ea80000300a00 */
        /* <DEDUP_REMOVED lines=18> */
[----:B-1----:R-:W2:Y:S04]  /*29a60*/  LDL.LU R65, [R1+0xe4] ;  /* 0x0000e40001417983 */ /* 0x002ea80000300800 */
        /* <DEDUP_REMOVED lines=8> */
[----:B------:R-:W5:Y:S04]  /*29af0*/  LDL.LU R84, [R1+0xc0] ;  /* 0x0000c00001547983 */ /* 0x000f680000300800 */
[----:B------:R-:W4:Y:S04]  /*29b00*/  LDL.LU R79, [R1+0xbc] ;  /* 0x0000bc00014f7983 */ /* 0x000f280000300800 */
[----:B------:R-:W2:Y:S04]  /*29b10*/  LDL.LU R75, [R1+0xb8] ;  /* 0x0000b800014b7983 */ /* 0x000ea80000300800 */
[----:B------:R-:W3:Y:S04]  /*29b20*/  LDL.LU R71, [R1+0xb4] ;  /* 0x0000b40001477983 */ /* 0x000ee80000300800 */
        /* <DEDUP_REMOVED lines=42> */
[----:B------:R0:W3:Y:S04]  /*29dd0*/  LDL.LU R59, [R1+0x12a4] ;  /* 0x0012a400013b7983 */ /* 0x0000e80000300800 */
[----:B--2---:R1:W-:Y:S04]  /*29de0*/  STL [R1+0x1208], R78 ;  /* 0x0012084e01007387 */ /* 0x0043e80000100800 */
[----:B-1----:R-:W2:Y:S04]  /*29df0*/  LDL.LU R78, [R1+0x2c8] ;  /* 0x0002c800014e7983 */ /* 0x002ea80000300800 */
[----:B------:R-:W-:Y:S04]  /*29e00*/  STL [R1+0x1204], R76 ;  /* 0x0012044c01007387 */ /* 0x000fe80000100800 */
[----:B------:R-:W-:Y:S04]  /*29e10*/  STL [R1+0x11fc], R74 ;  /* 0x0011fc4a01007387 */ /* 0x000fe80000100800 */
[----:B------:R-:W-:Y:S04]  /*29e20*/  STL [R1+0x11f8], R73 ;  /* 0x0011f84901007387 */ /* 0x000fe80000100800 */
[----:B------:R-:W-:Y:S04]  /*29e30*/  STL [R1+0x11f0], R72 ;  /* 0x0011f04801007387 */ /* 0x000fe80000100800 */
[----:B------:R-:W-:Y:S04]  /*29e40*/  STL [R1+0x11ec], R70 ;  /* 0x0011ec4601007387 */ /* 0x000fe80000100800 */
[----:B------:R-:W-:Y:S01]  /*29e50*/  STL [R1+0x11e4], R68 ;  /* 0x0011e44401007387 */ /* 0x000fe20000100800 */
[----:B---3--:R-:W-:-:S03]  /*29e60*/  F2FP.BF16.F32.PACK_AB R59, R30, R38 ;  /* 0x000000261e3b723e */ /* 0x008fc600000010ff */
[----:B------:R-:W-:Y:S04]  /*29e70*/  STL [R1+0x11e0], R87 ;  /* 0x0011e05701007387 */ /* 0x000fe80000100800 */
[----:B------:R1:W-:Y:S04]  /*29e80*/  STL [R1+0x11d8], R93 ;  /* 0x0011d85d01007387 */ /* 0x0003e80000100800 */
[----:B-1----:R-:W3:Y:S04]  /*29e90*/  LDL.LU R93, [R1+0x2cc] ;  /* 0x0002cc00015d7983 */ /* 0x002ee80000300800 */
[----:B------:R-:W-:Y:S04]  /*29ea0*/  STL [R1+0x11d4], R3 ;  /* 0x0011d40301007387 */ /* 0x000fe80000100800 */
[----:B------:R-:W-:Y:S04]  /*29eb0*/  STL [R1+0x11cc], R0 ;  /* 0x0011cc0001007387 */ /* 0x000fe80000100800 */
[----:B------:R-:W2:Y:S04]  /*29ec0*/  LDL.LU R30, [R1+0x12a0] ;  /* 0x0012a000011e7983 */ /* 0x000ea80000300800 */
[----:B------:R-:W2:Y:S04]  /*29ed0*/  LDL.LU R38, [R1+0x129c] ;  /* 0x00129c0001267983 */ /* 0x000ea80000300800 */
[----:B------:R1:W-:Y:S04]  /*29ee0*/  STL [R1+0x324], R59 ;  /* 0x0003243b01007387 */ /* 0x0003e80000100800 */
[----:B-1----:R0:W2:Y:S02]  /*29ef0*/  LDL.LU R59, [R1+0x1298] ;  /* 0x00129800013b7983 */ /* 0x0020a40000300800 */
[----:B--2---:R-:W-:-:S02]  /*29f00*/  F2FP.BF16.F32.PACK_AB R59, R53, R62 ;  /* 0x0000003e353b723e */ /* 0x004fc400000010ff */
        /* <DEDUP_REMOVED lines=11> */
[----:B------:R0:W2:Y:S04]  /*29fc0*/  LDL.LU R9, [R1+0x1278] ;  /* 0x0012780001097983 */ /* 0x0000a80000300800 */
[----:B------:R1:W-:Y:S04]  /*29fd0*/  STL [R1+0x30c], R59 ;  /* 0x00030c3b01007387 */ /* 0x0003e80000100800 */
[----:B-1----:R0:W2:Y:S02]  /*29fe0*/  LDL.LU R59, [R1+0x1274] ;  /* 0x00127400013b7983 */ /* 0x0020a40000300800 */
[----:B--2---:R-:W-:-:S02]  /*29ff0*/  F2FP.BF16.F32.PACK_AB R59, R18, R27 ;  /* 0x0000001b123b723e */ /* 0x004fc400000010ff */
[----:B------:R0:W2:Y:S04]  /*2a000*/  LDL.LU R18, [R1+0x1270] ;  /* 0x0012700001127983 */ /* 0x0000a80000300800 */
[----:B------:R0:W2:Y:S04]  /*2a010*/  LDL.LU R27, [R1+0x126c] ;  /* 0x00126c00011b7983 */ /* 0x0000a80000300800 */
[----:B------:R1:W-:Y:S04]  /*2a020*/  STL [R1+0x304], R59 ;  /* 0x0003043b01007387 */ /* 0x0003e80000100800 */
[----:B-1----:R0:W2:Y:S02]  /*2a030*/  LDL.LU R59, [R1+0x1268] ;  /* 0x00126800013b7983 */ /* 0x0020a40000300800 */
[----:B--2---:R-:W-:-:S02]  /*2a040*/  F2FP.BF16.F32.PACK_AB R59, R35, R50 ;  /* 0x00000032233b723e */ /* 0x004fc400000010ff */
[----:B------:R0:W2:Y:S04]  /*2a050*/  LDL.LU R35, [R1+0x1264] ;  /* 0x0012640001237983 */ /* 0x0000a80000300800 */
[----:B------:R0:W2:Y:S04]  /*2a060*/  LDL.LU R50, [R1+0x1260] ;  /* 0x0012600001327983 */ /* 0x0000a80000300800 */
[----:B------:R1:W-:Y:S04]  /*2a070*/  STL [R1+0x2fc], R59 ;  /* 0x0002fc3b01007387 */ /* 0x0003e80000100800 */
[----:B-1----:R0:W4:Y:S01]  /*2a080*/  LDL.LU R59, [R1+0x125c] ;  /* 0x00125c00013b7983 */ /* 0x0021220000300800 */
[----:B------:R-:W-:-:S02]  /*2a090*/  F2FP.BF16.F32.PACK_AB R27, R32, R30 ;  /* 0x0000001e201b723e */ /* 0x000fc400000010ff */
[----:B------:R-:W-:Y:S02]  /*2a0a0*/  F2FP.BF16.F32.PACK_AB R18, R24, R21 ;  /* 0x000000151812723e */ /* 0x000fe400000010ff */
[----:B------:R-:W-:Y:S02]  /*2a0b0*/  F2FP.BF16.F32.PACK_AB R9, R15, R12 ;  /* 0x0000000c0f09723e */ /* 0x000fe400000010ff */
[----:B---3--:R-:W-:Y:S02]  /*2a0c0*/  F2FP.BF16.F32.PACK_AB R87, R6, R93 ;  /* 0x0000005d0657723e */ /* 0x008fe400000010ff */
[----:B------:R-:W-:Y:S02]  /*2a0d0*/  F2FP.BF16.F32.PACK_AB R76, R67, R78 ;  /* 0x0000004e434c723e */ /* 0x000fe400000010ff */
[----:B--2---:R-:W-:Y:S02]  /*2a0e0*/  F2FP.BF16.F32.PACK_AB R50, R56, R53 ;  /* 0x000000353832723e */ /* 0x004fe400000010ff */
[----:B------:R-:W-:-:S02]  /*2a0f0*/  F2FP.BF16.F32.PACK_AB R35, R47, R38 ;  /* 0x000000262f23723e */ /* 0x000fc400000010ff */
[----:B----4-:R-:W-:Y:S02]  /*2a100*/  F2FP.BF16.F32.PACK_AB R59, R65, R62 ;  /* 0x0000003e413b723e */ /* 0x010fe400000010ff */
[----:B------:R0:W2:Y:S04]  /*2a110*/  LDL.LU R65, [R1+0x1258] ;  /* 0x0012580001417983 */ /* 0x0000a80000300800 */
[----:B------:R0:W3:Y:S04]  /*2a120*/  LDL.LU R62, [R1+0x1254] ;  /* 0x00125400013e7983 */ /* 0x0000e80000300800 */
[----:B------:R1:W-:Y:S04]  /*2a130*/  STL [R1+0x2f4], R59 ;  /* 0x0002f43b01007387 */ /* 0x0003e80000100800 */
[----:B-1----:R0:W4:Y:S04]  /*2a140*/  LDL.LU R59, [R1+0x1250] ;  /* 0x00125000013b7983 */ /* 0x0021280000300800 */
[----:B------:R0:W4:Y:S04]  /*2a150*/  LDL.LU R56, [R1+0x124c] ;  /* 0x00124c0001387983 */ /* 0x0001280000300800 */
[----:B------:R0:W4:Y:S04]  /*2a160*/  LDL.LU R53, [R1+0x1248] ;  /* 0x0012480001357983 */ /* 0x0001280000300800 */
        /* <DEDUP_REMOVED lines=19> */
[----:B------:R0:W4:Y:S01]  /*2a2a0*/  LDL.LU R67, [R1+0x120c] ;  /* 0x00120c0001437983 */ /* 0x0001220000300800 */
[----:B------:R-:W-:Y:S01]  /*2a2b0*/  F2FP.BF16.F32.PACK_AB R74, R86, R85 ;  /* 0x00000055564a723e */ /* 0x000fe200000010ff */
[----:B------:R-:W-:Y:S01]  /*2a2c0*/  IMAD.MOV.U32 R78, RZ, RZ, R42 ;  /* 0x000000ffff4e7224 */ /* 0x000fe200078e002a */
[----:B-----5:R-:W-:Y:S01]  /*2a2d0*/  F2FP.BF16.F32.PACK_AB R73, R84, R83 ;  /* 0x000000535449723e */ /* 0x020fe200000010ff */
[----:B------:R-:W-:Y:S01]  /*2a2e0*/  STL [R1+0x2cc], R87 ;  /* 0x0002cc5701007387 */ /* 0x000fe20000100800 */
[----:B------:R-:W-:-:S02]  /*2a2f0*/  F2FP.BF16.F32.PACK_AB R72, R79, R77 ;  /* 0x0000004d4f48723e */ /* 0x000fc400000010ff */
[----:B------:R-:W-:Y:S01]  /*2a300*/  F2FP.BF16.F32.PACK_AB R70, R75, R91 ;  /* 0x0000005b4b46723e */ /* 0x000fe200000010ff */
[----:B------:R1:W-:Y:S01]  /*2a310*/  STL [R1+0x2c8], R76 ;  /* 0x0002c84c01007387 */ /* 0x0003e20000100800 */
[----:B------:R-:W-:Y:S02]  /*2a320*/  F2FP.BF16.F32.PACK_AB R68, R71, R92 ;  /* 0x0000005c4744723e */ /* 0x000fe400000010ff */
[----:B------:R-:W-:Y:S01]  /*2a330*/  F2FP.BF16.F32.PACK_AB R3, R46, R45 ;  /* 0x0000002d2e03723e */ /* 0x000fe200000010ff */
[----:B------:R5:W-:Y:S01]  /*2a340*/  STL [R1+0x2c4], R74 ;  /* 0x0002c44a01007387 */ /* 0x000be20000100800 */
[----:B------:R-:W-:-:S03]  /*2a350*/  F2FP.BF16.F32.PACK_AB R0, R44, R43 ;  /* 0x0000002b2c00723e */ /* 0x000fc600000010ff */
[----:B------:R0:W-:Y:S04]  /*2a360*/  STL [R1+0x2c0], R73 ;  /* 0x0002c04901007387 */ /* 0x0001e80000100800 */
[----:B------:R0:W-:Y:S01]  /*2a370*/  STL [R1+0x2bc], R72 ;  /* 0x0002bc4801007387 */ /* 0x0001e20000100800 */
[----:B-1----:R-:W-:-:S03]  /*2a380*/  IMAD.MOV.U32 R76, RZ, RZ, R41 ;  /* 0x000000ffff4c7224 */ /* 0x002fc600078e0029 */
[----:B------:R1:W-:Y:S04]  /*2a390*/  STL [R1+0x2b8], R70 ;  /* 0x0002b84601007387 */ /* 0x0003e80000100800 */
[----:B------:R0:W-:Y:S01]  /*2a3a0*/  STL [R1+0x2b4], R68 ;  /* 0x0002b44401007387 */ /* 0x0001e20000100800 */
[----:B------:R-:W-:Y:S02]  /*2a3b0*/  F2FP.BF16.F32.PACK_AB R82, R78, R76 ;  /* 0x0000004c4e52723e */ /* 0x000fe400000010ff */
[----:B--2---:R-:W-:Y:S02]  /*2a3c0*/  F2FP.BF16.F32.PACK_AB R65, R69, R66 ;  /* 0x000000424541723e */ /* 0x004fe400000010ff */
[----:B---3--:R-:W-:-:S03]  /*2a3d0*/  F2FP.BF16.F32.PACK_AB R62, R64, R63 ;  /* 0x0000003f403e723e */ /* 0x008fc600000010ff */
[----:B------:R-:W-:Y:S04]  /*2a3e0*/  STL [R1+0x2b0], R65 ;  /* 0x0002b04101007387 */ /* 0x000fe80000100800 */
[----:B------:R-:W-:Y:S01]  /*2a3f0*/  STL [R1+0x2ac], R62 ;  /* 0x0002ac3e01007387 */ /* 0x000fe20000100800 */
[----:B----4-:R-:W-:Y:S02]  /*2a400*/  F2FP.BF16.F32.PACK_AB R59, R61, R60 ;  /* 0x0000003c3d3b723e */ /* 0x010fe400000010ff */
[----:B------:R-:W-:-:S03]  /*2a410*/  F2FP.BF16.F32.PACK_AB R56, R58, R57 ;  /* 0x000000393a38723e */ /* 0x000fc600000010ff */
[----:B------:R-:W-:Y:S01]  /*2a420*/  STL [R1+0x2a8], R59 ;  /* 0x0002a83b01007387 */ /* 0x000fe20000100800 */
[----:B------:R-:W-:-:S03]  /*2a430*/  F2FP.BF16.F32.PACK_AB R53, R55, R54 ;  /* 0x000000363735723e */ /* 0x000fc600000010ff */
[----:B------:R-:W-:Y:S04]  /*2a440*/  STL [R1+0x2a4], R56 ;  /* 0x0002a43801007387 */ /* 0x000fe80000100800 */
[----:B------:R-:W-:Y:S01]  /*2a450*/  STL [R1+0x2a0], R53 ;  /* 0x0002a03501007387 */ /* 0x000fe20000100800 */
[----:B------:R-:W-:Y:S02]  /*2a460*/  F2FP.BF16.F32.PACK_AB R50, R52, R51 ;  /* 0x000000333432723e */ /* 0x000fe400000010ff */
[----:B------:R-:W-:-:S03]  /*2a470*/  F2FP.BF16.F32.PACK_AB R47, R49, R48 ;  /* 0x00000030312f723e */ /* 0x000fc600000010ff */
[----:B------:R-:W-:Y:S04]  /*2a480*/  STL [R1+0x29c], R50 ;  /* 0x00029c3201007387 */ /* 0x000fe80000100800 */
[----:B------:R-:W-:Y:S04]  /*2a490*/  STL [R1+0x298], R47 ;  /* 0x0002982f01007387 */ /* 0x000fe80000100800 */
[----:B------:R2:W-:Y:S04]  /*2a4a0*/  STL [R1+0x294], R3 ;  /* 0x0002940301007387 */ /* 0x0005e80000100800 */
[----:B------:R3:W-:Y:S04]  /*2a4b0*/  STL [R1+0x290], R0 ;  /* 0x0002900001007387 */ /* 0x0007e80000100800 */
[----:B-----5:R-:W4:Y:S04]  /*2a4c0*/  LDL.LU R74, [R1+0x54] ;  /* 0x00005400014a7983 */ /* 0x020f280000300800 */
[----:B0-----:R-:W4:Y:S04]  /*2a4d0*/  LDL.LU R73, [R1+0x254] ;  /* 0x0002540001497983 */ /* 0x001f280000300800 */
[----:B------:R-:W5:Y:S01]  /*2a4e0*/  LDL.LU R72, [R1+0x50] ;  /* 0x0000500001487983 */ /* 0x000f620000300800 */
[----:B------:R-:W-:-:S03]  /*2a4f0*/  F2FP.BF16.F32.PACK_AB R38, R40, R39 ;  /* 0x000000272826723e */ /* 0x000fc600000010ff */
[----:B-1----:R-:W5:Y:S04]  /*2a500*/  LDL.LU R70, [R1+0x250] ;  /* 0x0002500001467983 */ /* 0x002f680000300800 */
[----:B------:R-:W4:Y:S01]  /*2a510*/  LDL.LU R68, [R1+0x4c] ;  /* 0x00004c0001447983 */ /* 0x000f220000300800 */
[----:B------:R-:W-:-:S03]  /*2a520*/  F2FP.BF16.F32.PACK_AB R35, R37, R36 ;  /* 0x000000242523723e */ /* 0x000fc600000010ff */
[----:B------:R-:W4:Y:S04]  /*2a530*/  LDL.LU R87, [R1+0x24c] ;  /* 0x00024c0001577983 */ /* 0x000f280000300800 */
[----:B------:R-:W4:Y:S01]  /*2a540*/  LDL.LU R93, [R1+0x48] ;  /* 0x00004800015d7983 */ /* 0x000f220000300800 */
[----:B------:R-:W-:-:S03]  /*2a550*/  F2FP.BF16.F32.PACK_AB R32, R34, R33 ;  /* 0x000000212220723e */ /* 0x000fc600000010ff */
[----:B--2---:R-:W2:Y:S04]  /*2a560*/  LDL.LU R3, [R1+0x248] ;  /* 0x0002480001037983 */ /* 0x004ea80000300800 */
[----:B---3--:R-:W3:Y:S01]  /*2a570*/  LDL.LU R0, [R1+0x44] ;  /* 0x0000440001007983 */ /* 0x008ee20000300800 */
[----:B------:R-:W-:-:S03]  /*2a580*/  F2FP.BF16.F32.PACK_AB R30, R2, R31 ;  /* 0x0000001f021e723e */ /* 0x000fc600000010ff */
[----:B------:R-:W3:Y:S04]  /*2a590*/  LDL.LU R83, [R1+0x244] ;  /* 0x0002440001537983 */ /* 0x000ee80000300800 */
[----:B------:R-:W2:Y:S01]  /*2a5a0*/  LDL.LU R84, [R1+0x240] ;  /* 0x0002400001547983 */ /* 0x000ea20000300800 */
[----:B------:R-:W-:-:S03]  /*2a5b0*/  F2FP.BF16.F32.PACK_AB R27, R29, R28 ;  /* 0x0000001c1d1b723e */ /* 0x000fc600000010ff */
[----:B------:R-:W-:Y:S04]  /*2a5c0*/  STL [R1+0x28c], R38 ;  /* 0x00028c2601007387 */ /* 0x000fe80000100800 */
[----:B------:R-:W2:Y:S01]  /*2a5d0*/  LDL.LU R85, [R1+0x23c] ;  /* 0x00023c0001557983 */ /* 0x000ea20000300800 */
[----:B------:R-:W-:-:S03]  /*2a5e0*/  F2FP.BF16.F32.PACK_AB R24, R26, R25 ;  /* 0x000000191a18723e */ /* 0x000fc600000010ff */
[----:B------:R-:W-:Y:S04]  /*2a5f0*/  STL [R1+0x288], R35 ;  /* 0x0002882301007387 */ /* 0x000fe80000100800 */
[----:B------:R-:W2:Y:S01]  /*2a600*/  LDL.LU R86, [R1+0x238] ;  /* 0x0002380001567983 */ /* 0x000ea20000300800 */
[----:B------:R-:W-:-:S03]  /*2a610*/  F2FP.BF16.F32.PACK_AB R21, R23, R22 ;  /* 0x000000161715723e */ /* 0x000fc600000010ff */
[----:B------:R-:W-:Y:S01]  /*2a620*/  STL [R1+0x284], R32 ;  /* 0x0002842001007387 */ /* 0x000fe20000100800 */
[----:B------:R-:W-:-:S03]  /*2a630*/  F2FP.BF16.F32.PACK_AB R18, R20, R19 ;  /* 0x000000131412723e */ /* 0x000fc600000010ff */
[----:B------:R-:W2:Y:S04]  /*2a640*/  LDL.LU R2, [R1+0x234] ;  /* 0x0002340001027983 */ /* 0x000ea80000300800 */
[----:B------:R-:W-:Y:S01]  /*2a650*/  STL [R1+0x280], R30 ;  /* 0x0002801e01007387 */ /* 0x000fe20000100800 */
[----:B------:R-:W-:-:S03]  /*2a660*/  F2FP.BF16.F32.PACK_AB R15, R17, R16 ;  /* 0x00000010110f723e */ /* 0x000fc600000010ff */
[----:B------:R-:W2:Y:S04]  /*2a670*/  LDL.LU R69, [R1+0x230] ;  /* 0x0002300001457983 */ /* 0x000ea80000300800 */
[----:B------:R-:W-:Y:S01]  /*2a680*/  STL [R1+0x27c], R27 ;  /* 0x00027c1b01007387 */ /* 0x000fe20000100800 */
[----:B------:R-:W-:-:S03]  /*2a690*/  F2FP.BF16.F32.PACK_AB R12, R14, R13 ;  /* 0x0000000d0e0c723e */ /* 0x000fc600000010ff */
[----:B------:R-:W2:Y:S04]  /*2a6a0*/  LDL.LU R71, [R1+0x22c] ;  /* 0x00022c0001477983 */ /* 0x000ea80000300800 */
[----:B------:R-:W-:Y:S04]  /*2a6b0*/  STL [R1+0x278], R24 ;  /* 0x0002781801007387 */ /* 0x000fe80000100800 */
[----:B------:R-:W2:Y:S01]  /*2a6c0*/  LDL.LU R92, [R1+0x228] ;  /* 0x00022800015c7983 */ /* 0x000ea20000300800 */
[----:B------:R-:W-:-:S03]  /*2a6d0*/  F2FP.BF16.F32.PACK_AB R9, R11, R10 ;  /* 0x0000000a0b09723e */ /* 0x000fc600000010ff */
[----:B------:R-:W-:Y:S01]  /*2a6e0*/  STL [R1+0x274], R21 ;  /* 0x0002741501007387 */ /* 0x000fe20000100800 */
[----:B------:R-:W-:-:S03]  /*2a6f0*/  F2FP.BF16.F32.PACK_AB R67, R5, R4 ;  /* 0x000000040543723e */ /* 0x000fc600000010ff */
[----:B------:R-:W-:Y:S01]  /*2a700*/  STL [R1+0x270], R18 ;  /* 0x0002701201007387 */ /* 0x000fe20000100800 */
[----:B------:R-:W-:-:S03]  /*2a710*/  F2FP.BF16.F32.PACK_AB R6, R8, R7 ;  /* 0x000000070806723e */ /* 0x000fc600000010ff */
[----:B------:R-:W2:Y:S04]  /*2a720*/  LDL.LU R75, [R1+0x220] ;  /* 0x00022000014b7983 */ /* 0x000ea80000300800 */
[----:B------:R-:W-:Y:S04]  /*2a730*/  STL [R1+0x26c], R15 ;  /* 0x00026c0f01007387 */ /* 0x000fe80000100800 */
[----:B------:R-:W2:Y:S04]  /*2a740*/  LDL.LU R77, [R1+0x21c] ;  /* 0x00021c00014d7983 */ /* 0x000ea80000300800 */
[----:B------:R-:W-:Y:S04]  /*2a750*/  STL [R1+0x268], R12 ;  /* 0x0002680c01007387 */ /* 0x000fe80000100800 */
[----:B------:R-:W2:Y:S04]  /*2a760*/  LDL.LU R79, [R1+0x218] ;  /* 0x00021800014f7983 */ /* 0x000ea80000300800 */
[----:B------:R-:W2:Y:S04]  /*2a770*/  LDL.LU R91, [R1+0x214] ;  /* 0x00021400015b7983 */ /* 0x000ea80000300800 */
[----:B------:R-:W-:Y:S04]  /*2a780*/  STL [R1+0x264], R9 ;  /* 0x0002640901007387 */ /* 0x000fe80000100800 */
[----:B------:R-:W-:Y:S04]  /*2a790*/  STL [R1+0x25c], R67 ;  /* 0x00025c4301007387 */ /* 0x000fe80000100800 */
[----:B------:R0:W-:Y:S04]  /*2a7a0*/  STL [R1+0x260], R6 ;  /* 0x0002600601007387 */ /* 0x0001e80000100800 */
[----:B------:R-:W2:Y:S04]  /*2a7b0*/  LDL.LU R78, [R1+0x1208] ;  /* 0x00120800014e7983 */ /* 0x000ea80000300800 */
[----:B------:R-:W2:Y:S04]  /*2a7c0*/  LDL.LU R76, [R1+0x1204] ;  /* 0x00120400014c7983 */ /* 0x000ea80000300800 */
[----:B------:R1:W-:Y:S01]  /*2a7d0*/  STL [R1+0x258], R82 ;  /* 0x0002585201007387 */ /* 0x0003e20000100800 */
[----:B0-----:R-:W0:Y:S03]  /*2a7e0*/  LDTM.x64 R4, tmem[UR7+0xc0] ;  /* 0x0000c007000479ee */ /* 0x001e260008340000 */
[----:B-1----:R1:W4:Y:S02]  /*2a7f0*/  LDL.LU R82, [R1+0x1200] ;  /* 0x0012000001527983 */ /* 0x0023240000300800 */
[----:B----4-:R-:W-:-:S02]  /*2a800*/  F2FP.BF16.F32.PACK_AB R82, R74, R73 ;  /* 0x000000494a52723e */ /* 0x010fc400000010ff */
[----:B------:R-:W4:Y:S04]  /*2a810*/  LDL.LU R74, [R1+0x11fc] ;  /* 0x0011fc00014a7983 */ /* 0x000f280000300800 */
[----:B------:R-:W2:Y:S04]  /*2a820*/  LDL.LU R73, [R1+0x11f8] ;  /* 0x0011f80001497983 */ /* 0x000ea80000300800 */
[----:B------:R0:W-:Y:S04]  /*2a830*/  STL [R1+0x254], R82 ;  /* 0x0002545201007387 */ /* 0x0001e80000100800 */
[----:B0-----:R1:W5:Y:S02]  /*2a840*/  LDL.LU R82, [R1+0x11f4] ;  /* 0x0011f40001527983 */ /* 0x0013640000300800 */
[----:B-----5:R-:W-:-:S02]  /*2a850*/  F2FP.BF16.F32.PACK_AB R82, R72, R70 ;  /* 0x000000464852723e */ /* 0x020fc400000010ff */
[----:B------:R-:W5:Y:S04]  /*2a860*/  LDL.LU R72, [R1+0x11f0] ;  /* 0x0011f00001487983 */ /* 0x000f680000300800 */
[----:B------:R-:W2:Y:S04]  /*2a870*/  LDL.LU R70, [R1+0x11ec] ;  /* 0x0011ec0001467983 */ /* 0x000ea80000300800 */
[----:B------:R0:W-:Y:S04]  /*2a880*/  STL [R1+0x250], R82 ;  /* 0x0002505201007387 */ /* 0x0001e80000100800 */
[----:B0-----:R1:W2:Y:S02]  /*2a890*/  LDL.LU R82, [R1+0x11e8] ;  /* 0x0011e80001527983 */ /* 0x0012a40000300800 */
[----:B--2---:R-:W-:-:S02]  /*2a8a0*/  F2FP.BF16.F32.PACK_AB R82, R68, R87 ;  /* 0x000000574452723e */ /* 0x004fc400000010ff */
[----:B------:R-:W2:Y:S04]  /*2a8b0*/  LDL.LU R68, [R1+0x11e4] ;  /* 0x0011e40001447983 */ /* 0x000ea80000300800 */
[----:B------:R-:W2:Y:S04]  /*2a8c0*/  LDL.LU R87, [R1+0x11e0] ;  /* 0x0011e00001577983 */ /* 0x000ea80000300800 */
[----:B------:R0:W-:Y:S04]  /*2a8d0*/  STL [R1+0x24c], R82 ;  /* 0x00024c5201007387 */ /* 0x0001e80000100800 */
[----:B0-----:R1:W2:Y:S02]  /*2a8e0*/  LDL.LU R82, [R1+0x11dc] ;  /* 0x0011dc0001527983 */ /* 0x0012a40000300800 */
[----:B--2---:R-:W-:-:S02]  /*2a8f0*/  F2FP.BF16.F32.PACK_AB R82, R93, R3 ;  /* 0x000000035d52723e */ /* 0x004fc400000010ff */
[----:B------:R-:W2:Y:S04]  /*2a900*/  LDL.LU R93, [R1+0x11d8] ;  /* 0x0011d800015d7983 */ /* 0x000ea80000300800 */
[----:B------:R-:W2:Y:S04]  /*2a910*/  LDL.LU R3, [R1+0x11d4] ;  /* 0x0011d40001037983 */ /* 0x000ea80000300800 */
[----:B------:R0:W-:Y:S04]  /*2a920*/  STL [R1+0x248], R82 ;  /* 0x0002485201007387 */ /* 0x0001e80000100800 */
[----:B0-----:R1:W3:Y:S02]  /*2a930*/  LDL.LU R82, [R1+0x11d0] ;  /* 0x0011d00001527983 */ /* 0x0012e40000300800 */
[----:B---3--:R-:W-:-:S02]  /*2a940*/  F2FP.BF16.F32.PACK_AB R82, R0, R83 ;  /* 0x000000530052723e */ /* 0x008fc400000010ff */
[----:B------:R-:W3:Y:S04]  /*2a950*/  LDL.LU R0, [R1+0x11cc] ;  /* 0x0011cc0001007983 */ /* 0x000ee80000300800 */
[----:B------:R1:W3:Y:S04]  /*2a960*/  LDL.LU R83, [R1+0x11c8] ;  /* 0x0011c80001537983 */ /* 0x0002e80000300800 */
[----:B------:R0:W-:Y:S04]  /*2a970*/  STL [R1+0x244], R82 ;  /* 0x0002445201007387 */ /* 0x0001e80000100800 */
[----:B0-----:R-:W2:Y:S01]  /*2a980*/  LDL.LU R82, [R1+0x1fc] ;  /* 0x0001fc0001527983 */ /* 0x001ea20000300800 */
[----:B---3--:R-:W-:-:S03]  /*2a990*/  F2FP.BF16.F32.PACK_AB R83, R0, R84 ;  /* 0x000000540053723e */ /* 0x008fc600000010ff */
[----:B------:R1:W3:Y:S04]  /*2a9a0*/  LDL.LU R0, [R1+0x11c4] ;  /* 0x0011c40001007983 */ /* 0x0002e80000300800 */
[----:B------:R1:W2:Y:S04]  /*2a9b0*/  LDL.LU R84, [R1+0x11c0] ;  /* 0x0011c00001547983 */ /* 0x0002a80000300800 */
[----:B------:R0:W-:Y:S04]  /*2a9c0*/  STL [R1+0x240], R83 ;  /* 0x0002405301007387 */ /* 0x0001e80000100800 */
[----:B0-----:R-:W3:Y:S01]  /*2a9d0*/  LDL.LU R83, [R1+0x1f8] ;  /* 0x0001f80001537983 */ /* 0x001ee20000300800 */
[----:B--2---:R-:W-:-:S03]  /*2a9e0*/  F2FP.BF16.F32.PACK_AB R84, R3, R85 ;  /* 0x000000550354723e */ /* 0x004fc600000010ff */
[----:B------:R1:W5:Y:S04]  /*2a9f0*/  LDL.LU R3, [R1+0x11bc] ;  /* 0x0011bc0001037983 */ /* 0x0003680000300800 */
[----:B------:R1:W2:Y:S04]  /*2aa00*/  LDL.LU R85, [R1+0x11b8] ;  /* 0x0011b80001557983 */ /* 0x0002a80000300800 */
[----:B------:R0:W-:Y:S04]  /*2aa10*/  STL [R1+0x23c], R84 ;  /* 0x00023c5401007387 */ /* 0x0001e80000100800 */
[----:B0-----:R-:W3:Y:S01]  /*2aa20*/  LDL.LU R84, [R1+0x1f4] ;  /* 0x0001f40001547983 */ /* 0x001ee20000300800 */
[----:B--2---:R-:W-:-:S03]  /*2aa30*/  F2FP.BF16.F32.PACK_AB R85, R93, R86 ;  /* 0x000000565d55723e */ /* 0x004fc600000010ff */
[----:B------:R1:W2:Y:S04]  /*2aa40*/  LDL.LU R93, [R1+0x11b4] ;  /* 0x0011b400015d7983 */ /* 0x0002a80000300800 */
[----:B------:R1:W2:Y:S04]  /*2aa50*/  LDL.LU R86, [R1+0x11b0] ;  /* 0x0011b00001567983 */ /* 0x0002a80000300800 */
[----:B------:R0:W-:Y:S04]  /*2aa60*/  STL [R1+0x238], R85 ;  /* 0x0002385501007387 */ /* 0x0001e80000100800 */
[----:B0-----:R-:W3:Y:S01]  /*2aa70*/  LDL.LU R85, [R1+0x1f0] ;  /* 0x0001f00001557983 */ /* 0x001ee20000300800 */
[----:B--2---:R-:W-:-:S03]  /*2aa80*/  F2FP.BF16.F32.PACK_AB R86, R87, R2 ;  /* 0x000000025756723e */ /* 0x004fc600000010ff */
[----:B------:R1:W2:Y:S04]  /*2aa90*/  LDL.LU R87, [R1+0x11ac] ;  /* 0x0011ac0001577983 */ /* 0x0002a80000300800 */
[----:B------:R-:W3:Y:S01]  /*2aaa0*/  LDL.LU R2, [R1+0x11a8] ;  /* 0x0011a80001027983 */ /* 0x000ee20000300800 */
[----:B------:R-:W-:-:S03]  /*2aab0*/  F2FP.BF16.F32.PACK_AB R93, R70, R71 ;  /* 0x00000047465d723e */ /* 0x000fc600000010ff */
[----:B------:R0:W-:Y:S01]  /*2aac0*/  STL [R1+0x234], R86 ;  /* 0x0002345601007387 */ /* 0x0001e20000100800 */
[----:B-----5:R-:W-:-:S03]  /*2aad0*/  F2FP.BF16.F32.PACK_AB R3, R72, R92 ;  /* 0x0000005c4803723e */ /* 0x020fc600000010ff */
[----:B0-----:R-:W5:Y:S01]  /*2aae0*/  LDL.LU R86, [R1+0x1ec] ;  /* 0x0001ec0001567983 */ /* 0x001f620000300800 */
[----:B--2---:R-:W-:-:S03]  /*2aaf0*/  F2FP.BF16.F32.PACK_AB R87, R68, R69 ;  /* 0x000000454457723e */ /* 0x004fc600000010ff */
[----:B------:R-:W2:Y:S04]  /*2ab00*/  LDL.LU R68, [R1+0x11a4] ;  /* 0x0011a40001447983 */ /* 0x000ea80000300800 */
[----:B------:R-:W2:Y:S04]  /*2ab10*/  LDL.LU R69, [R1+0x11a0] ;  /* 0x0011a00001457983 */ /* 0x000ea80000300800 */
[----:B------:R0:W-:Y:S04]  /*2ab20*/  STL [R1+0x230], R87 ;  /* 0x0002305701007387 */ /* 0x0001e80000100800 */
[----:B0-----:R-:W2:Y:S04]  /*2ab30*/  LDL.LU R87, [R1+0x1e8] ;  /* 0x0001e80001577983 */ /* 0x001ea80000300800 */
[----:B------:R-:W2:Y:S04]  /*2ab40*/  LDL.LU R70, [R1+0x119c] ;  /* 0x00119c0001467983 */ /* 0x000ea80000300800 */
[----:B------:R-:W2:Y:S04]  /*2ab50*/  LDL.LU R71, [R1+0x1198] ;  /* 0x0011980001477983 */ /* 0x000ea80000300800 */
[----:B------:R0:W-:Y:S04]  /*2ab60*/  STL [R1+0x22c], R93 ;  /* 0x00022c5d01007387 */ /* 0x0001e80000100800 */
[----:B0-----:R-:W2:Y:S04]  /*2ab70*/  LDL.LU R93, [R1+0x1e4] ;  /* 0x0001e400015d7983 */ /* 0x001ea80000300800 */
[----:B------:R-:W2:Y:S04]  /*2ab80*/  LDL.LU R72, [R1+0x1194] ;  /* 0x0011940001487983 */ /* 0x000ea80000300800 */
[----:B------:R-:W3:Y:S04]  /*2ab90*/  LDL.LU R92, [R1+0x1190] ;  /* 0x00119000015c7983 */ /* 0x000ee80000300800 */
[----:B------:R0:W-:Y:S04]  /*2aba0*/  STL [R1+0x228], R3 ;  /* 0x0002280301007387 */ /* 0x0001e80000100800 */
[----:B0-----:R-:W2:Y:S01]  /*2abb0*/  LDL.LU R3, [R1+0x1e0] ;  /* 0x0001e00001037983 */ /* 0x001ea20000300800 */
[----:B---3--:R-:W-:-:S03]  /*2abc0*/  F2FP.BF16.F32.PACK_AB R0, R73, R92 ;  /* 0x0000005c4900723e */ /* 0x008fc600000010ff */
[----:B------:R-:W3:Y:S04]  /*2abd0*/  LDL.LU R73, [R1+0x118c] ;  /* 0x00118c0001497983 */ /* 0x000ee80000300800 */
[----:B------:R1:W4:Y:S04]  /*2abe0*/  LDL.LU R92, [R1+0x1188] ;  /* 0x00118800015c7983 */ /* 0x0003280000300800 */
[----:B------:R0:W-:Y:S04]  /*2abf0*/  STL [R1+0x224], R0 ;  /* 0x0002240001007387 */ /* 0x0001e80000100800 */
[----:B0-----:R-:W2:Y:S01]  /*2ac00*/  LDL.LU R0, [R1+0x1dc] ;  /* 0x0001dc0001007983 */ /* 0x001ea20000300800 */
[----:B----4-:R-:W-:-:S03]  /*2ac10*/  F2FP.BF16.F32.PACK_AB R92, R74, R75 ;  /* 0x0000004b4a5c723e */ /* 0x010fc600000010ff */
[----:B------:R-:W4:Y:S04]  /*2ac20*/  LDL.LU R74, [R1+0x1184] ;  /* 0x00118400014a7983 */ /* 0x000f280000300800 */
        /* <DEDUP_REMOVED lines=20> */
[----:B------:R1:W2:Y:S04]  /*2ad70*/  LDL.LU R91, [R1+0x1150] ;  /* 0x00115000015b7983 */ /* 0x0002a80000300800 */
[----:B------:R0:W-:Y:S04]  /*2ad80*/  STL [R1+0x1050], R92 ;  /* 0x0010505c01007387 */ /* 0x0001e80000100800 */
[----:B0-----:R-:W3:Y:S01]  /*2ad90*/  LDL.LU R92, [R1+0x200] ;  /* 0x00020000015c7983 */ /* 0x001ee20000300800 */
[----:B--2---:R-:W-:-:S03]  /*2ada0*/  F2FP.BF16.F32.PACK_AB R91, R89, R90 ;  /* 0x0000005a595b723e */ /* 0x004fc600000010ff */
[----:B------:R-:W2:Y:S04]  /*2adb0*/  LDL.LU R89, [R1+0x114c] ;  /* 0x00114c0001597983 */ /* 0x000ea80000300800 */
[----:B------:R1:W2:Y:S04]  /*2adc0*/  LDL.LU R90, [R1+0x1148] ;  /* 0x00114800015a7983 */ /* 0x0002a80000300800 */
[----:B------:R0:W-:Y:S04]  /*2add0*/  STL [R1+0x1054], R91 ;  /* 0x0010545b01007387 */ /* 0x0001e80000100800 */
[----:B0-----:R-:W3:Y:S01]  /*2ade0*/  LDL.LU R91, [R1] ;  /* 0x00000000015b7983 */ /* 0x001ee20000300800 */
[----:B--2---:R-:W-:-:S03]  /*2adf0*/  F2FP.BF16.F32.PACK_AB R90, R81, R89 ;  /* 0x00000059515a723e */ /* 0x004fc600000010ff */
[----:B------:R-:W2:Y:S04]  /*2ae00*/  LDL.LU R81, [R1+0x1144] ;  /* 0x0011440001517983 */ /* 0x000ea80000300800 */
[----:B------:R1:W2:Y:S04]  /*2ae10*/  LDL.LU R89, [R1+0x1140] ;  /* 0x0011400001597983 */ /* 0x0002a80000300800 */
[----:B------:R0:W-:Y:S04]  /*2ae20*/  STL [R1+0x1058], R90 ;  /* 0x0010585a01007387 */ /* 0x0001e80000100800 */
[----:B0-----:R-:W2:Y:S02]  /*2ae30*/  LDL.LU R90, [R1+0x204] ;  /* 0x00020400015a7983 */ /* 0x001ea40000300800 */
[----:B--2---:R-:W-:-:S02]  /*2ae40*/  F2FP.BF16.F32.PACK_AB R89, R88, R90 ;  /* 0x0000005a5859723e */ /* 0x004fc400000010ff */
[----:B------:R1:W3:Y:S04]  /*2ae50*/  LDL.LU R88, [R1+0x113c] ;  /* 0x00113c0001587983 */ /* 0x0002e80000300800 */
[----:B------:R-:W-:Y:S01]  /*2ae60*/  STL [R1+0x105c], R89 ;  /* 0x00105c5901007387 */ /* 0x000fe20000100800 */
[----:B---3--:R-:W-:-:S05]  /*2ae70*/  F2FP.BF16.F32.PACK_AB R88, R91, R92 ;  /* 0x0000005c5b58723e */ /* 0x008fca00000010ff */
[----:B------:R0:W-:Y:S02]  /*2ae80*/  STL [R1+0x1064], R88 ;  /* 0x0010645801007387 */ /* 0x0001e40000100800 */
[----:B0-----:R-:W-:Y:S02]  /*2ae90*/  F2FP.BF16.F32.PACK_AB R88, R67, R82 ;  /* 0x000000524358723e */ /* 0x001fe400000010ff */
[----:B------:R-:W2:Y:S01]  /*2aea0*/  LDL.LU R82, [R1+0x1d8] ;  /* 0x0001d80001527983 */ /* 0x000ea20000300800 */
[----:B------:R-:W-:Y:S02]  /*2aeb0*/  F2FP.BF16.F32.PACK_AB R67, R66, R83 ;  /* 0x000000534243723e */ /* 0x000fe400000010ff */
[----:B------:R-:W-:Y:S01]  /*2aec0*/  F2FP.BF16.F32.PACK_AB R66, R65, R84 ;  /* 0x000000544142723e */ /* 0x000fe200000010ff */
[----:B------:R-:W-:Y:S01]  /*2aed0*/  STL [R1+0x3e8], R88 ;  /* 0x0003e85801007387 */ /* 0x000fe20000100800 */
[----:B------:R-:W-:-:S03]  /*2aee0*/  F2FP.BF16.F32.PACK_AB R65, R64, R85 ;  /* 0x000000554041723e */ /* 0x000fc600000010ff */
[----:B------:R-:W3:Y:S04]  /*2aef0*/  LDL.LU R83, [R1+0x1d4] ;  /* 0x0001d40001537983 */ /* 0x000ee80000300800 */
[----:B------:R-:W-:Y:S01]  /*2af00*/  STL [R1+0x3e4], R67 ;  /* 0x0003e44301007387 */ /* 0x000fe20000100800 */
[----:B-----5:R-:W-:-:S03]  /*2af10*/  F2FP.BF16.F32.PACK_AB R64, R63, R86 ;  /* 0x000000563f40723e */ /* 0x020fc600000010ff */
[----:B------:R-:W5:Y:S04]  /*2af20*/  LDL.LU R84, [R1+0x1d0] ;  /* 0x0001d00001547983 */ /* 0x000f680000300800 */
[----:B------:R-:W-:Y:S01]  /*2af30*/  STL [R1+0x3e0], R66 ;  /* 0x0003e04201007387 */ /* 0x000fe20000100800 */
[----:B------:R-:W-:-:S03]  /*2af40*/  F2FP.BF16.F32.PACK_AB R63, R62, R87 ;  /* 0x000000573e3f723e */ /* 0x000fc600000010ff */
[----:B------:R-:W4:Y:S04]  /*2af50*/  LDL.LU R85, [R1+0x1cc] ;  /* 0x0001cc0001557983 */ /* 0x000f280000300800 */
[----:B------:R-:W-:Y:S01]  /*2af60*/  STL [R1+0x3dc], R65 ;  /* 0x0003dc4101007387 */ /* 0x000fe20000100800 */
[----:B------:R-:W-:-:S03]  /*2af70*/  F2FP.BF16.F32.PACK_AB R62, R61, R93 ;  /* 0x0000005d3d3e723e */ /* 0x000fc600000010ff */
[----:B------:R-:W4:Y:S04]  /*2af80*/  LDL.LU R86, [R1+0x1c8] ;  /* 0x0001c80001567983 */ /* 0x000f280000300800 */
[----:B------:R-:W-:Y:S04]  /*2af90*/  STL [R1+0x3d8], R64 ;  /* 0x0003d84001007387 */ /* 0x000fe80000100800 */
[----:B------:R-:W4:Y:S01]  /*2afa0*/  LDL.LU R87, [R1+0x1c4] ;  /* 0x0001c40001577983 */ /* 0x000f220000300800 */
[----:B------:R-:W-:-:S03]  /*2afb0*/  F2FP.BF16.F32.PACK_AB R61, R60, R3 ;  /* 0x000000033c3d723e */ /* 0x000fc600000010ff */
[----:B------:R-:W-:Y:S04]  /*2afc0*/  STL [R1+0x3d4], R63 ;  /* 0x0003d43f01007387 */ /* 0x000fe80000100800 */
[----:B------:R-:W4:Y:S04]  /*2afd0*/  LDL.LU R93, [R1+0x1c0] ;  /* 0x0001c000015d7983 */ /* 0x000f280000300800 */
[----:B------:R-:W-:Y:S04]  /*2afe0*/  STL [R1+0x3d0], R62 ;  /* 0x0003d03e01007387 */ /* 0x000fe80000100800 */
[----:B------:R-:W4:Y:S01]  /*2aff0*/  LDL.LU R3, [R1+0x1bc] ;  /* 0x0001bc0001037983 */ /* 0x000f220000300800 */
[----:B------:R-:W-:-:S03]  /*2b000*/  F2FP.BF16.F32.PACK_AB R60, R59, R0 ;  /* 0x000000003b3c723e */ /* 0x000fc600000010ff */
[----:B------:R-:W-:Y:S04]  /*2b010*/  STL [R1+0x3cc], R61 ;  /* 0x0003cc3d01007387 */ /* 0x000fe80000100800 */
[----:B------:R-:W4:Y:S04]  /*2b020*/  LDL.LU R0, [R1+0x1b8] ;  /* 0x0001b80001007983 */ /* 0x000f280000300800 */
[----:B------:R-:W4:Y:S04]  /*2b030*/  LDL.LU R59, [R1+0x194] ;  /* 0x00019400013b7983 */ /* 0x000f280000300800 */
[----:B------:R0:W-:Y:S04]  /*2b040*/  STL [R1+0x3c8], R60 ;  /* 0x0003c83c01007387 */ /* 0x0001e80000100800 */
        /* <DEDUP_REMOVED lines=13> */
[----:B--2---:R-:W-:-:S03]  /*2b120*/  F2FP.BF16.F32.PACK_AB R58, R58, R82 ;  /* 0x000000523a3a723e */ /* 0x004fc600000010ff */
[----:B------:R-:W2:Y:S04]  /*2b130*/  LDL.LU R82, [R1+0x1138] ;  /* 0x0011380001527983 */ /* 0x000ea80000300800 */
[----:B------:R0:W-:Y:S01]  /*2b140*/  STL [R1+0x3c4], R58 ;  /* 0x0003c43a01007387 */ /* 0x0001e20000100800 */
[----:B---3--:R-:W-:Y:S02]  /*2b150*/  F2FP.BF16.F32.PACK_AB R57, R57, R83 ;  /* 0x000000533939723e */ /* 0x008fe400000010ff */
[----:B-----5:R-:W-:Y:S01]  /*2b160*/  F2FP.BF16.F32.PACK_AB R56, R56, R84 ;  /* 0x000000543838723e */ /* 0x020fe200000010ff */
[----:B0-----:R-:W3:Y:S04]  /*2b170*/  LDL.LU R58, [R1+0x198] ;  /* 0x00019800013a7983 */ /* 0x001ee80000300800 */
[----:B------:R-:W5:Y:S01]  /*2b180*/  LDL.LU R83, [R1+0x1134] ;  /* 0x0011340001537983 */ /* 0x000f620000300800 */
[----:B----4-:R-:W-:-:S03]  /*2b190*/  F2FP.BF16.F32.PACK_AB R55, R55, R85 ;  /* 0x000000553737723e */ /* 0x010fc600000010ff */
[----:B------:R0:W-:Y:S01]  /*2b1a0*/  STL [R1+0x3c0], R57 ;  /* 0x0003c03901007387 */ /* 0x0001e20000100800 */
[----:B------:R-:W-:-:S03]  /*2b1b0*/  F2FP.BF16.F32.PACK_AB R54, R54, R86 ;  /* 0x000000563636723e */ /* 0x000fc600000010ff */
[----:B0-----:R-:W4:Y:S04]  /*2b1c0*/  LDL.LU R57, [R1+0x19c] ;  /* 0x00019c0001397983 */ /* 0x001f280000300800 */
[----:B------:R-:W2:Y:S04]  /*2b1d0*/  LDL.LU R84, [R1+0x1130] ;  /* 0x0011300001547983 */ /* 0x000ea80000300800 */
[----:B------:R0:W-:Y:S01]  /*2b1e0*/  STL [R1+0x3bc], R56 ;  /* 0x0003bc3801007387 */ /* 0x0001e20000100800 */
[----:B------:R-:W-:Y:S02]  /*2b1f0*/  F2FP.BF16.F32.PACK_AB R53, R53, R87 ;  /* 0x000000573535723e */ /* 0x000fe400000010ff */
[----:B------:R-:W-:Y:S01]  /*2b200*/  F2FP.BF16.F32.PACK_AB R52, R52, R93 ;  /* 0x0000005d3434723e */ /* 0x000fe200000010ff */
[----:B0-----:R-:W2:Y:S04]  /*2b210*/  LDL.LU R56, [R1+0x1a0] ;  /* 0x0001a00001387983 */ /* 0x001ea80000300800 */
[----:B------:R-:W5:Y:S04]  /*2b220*/  LDL.LU R85, [R1+0x112c] ;  /* 0x00112c0001557983 */ /* 0x000f680000300800 */
[----:B------:R0:W-:Y:S01]  /*2b230*/  STL [R1+0x3b8], R55 ;  /* 0x0003b83701007387 */ /* 0x0001e20000100800 */
[----:B------:R-:W-:-:S03]  /*2b240*/  F2FP.BF16.F32.PACK_AB R51, R51, R3 ;  /* 0x000000033333723e */ /* 0x000fc600000010ff */
[----:B0-----:R-:W5:Y:S04]  /*2b250*/  LDL.LU R55, [R1+0x1a4] ;  /* 0x0001a40001377983 */ /* 0x001f680000300800 */
[----:B------:R-:W5:Y:S04]  /*2b260*/  LDL.LU R86, [R1+0x1128] ;  /* 0x0011280001567983 */ /* 0x000f680000300800 */
[----:B------:R0:W-:Y:S04]  /*2b270*/  STL [R1+0x3b4], R54 ;  /* 0x0003b43601007387 */ /* 0x0001e80000100800 */
        /* <DEDUP_REMOVED lines=9> */
[----:B0-----:R-:W5:Y:S01]  /*2b310*/  LDL.LU R51, [R1+0x1b4] ;  /* 0x0001b40001337983 */ /* 0x001f620000300800 */
[----:B------:R-:W-:-:S03]  /*2b320*/  F2FP.BF16.F32.PACK_AB R50, R50, R0 ;  /* 0x000000003232723e */ /* 0x000fc600000010ff */
[----:B------:R-:W5:Y:S04]  /*2b330*/  LDL.LU R0, [R1+0x1118] ;  /* 0x0011180001007983 */ /* 0x000f680000300800 */
[----:B------:R-:W-:Y:S01]  /*2b340*/  STL [R1+0x3a4], R50 ;  /* 0x0003a43201007387 */ /* 0x000fe20000100800 */
[----:B------:R-:W-:Y:S02]  /*2b350*/  F2FP.BF16.F32.PACK_AB R41, R41, R59 ;  /* 0x0000003b2929723e */ /* 0x000fe400000010ff */
[----:B------:R-:W-:Y:S02]  /*2b360*/  F2FP.BF16.F32.PACK_AB R40, R40, R60 ;  /* 0x0000003c2828723e */ /* 0x000fe400000010ff */
[----:B------:R-:W-:Y:S02]  /*2b370*/  F2FP.BF16.F32.PACK_AB R39, R39, R61 ;  /* 0x0000003d2727723e */ /* 0x000fe400000010ff */
[----:B------:R-:W-:-:S02]  /*2b380*/  F2FP.BF16.F32.PACK_AB R38, R38, R62 ;  /* 0x0000003e2626723e */ /* 0x000fc400000010ff */
[----:B------:R-:W-:Y:S02]  /*2b390*/  F2FP.BF16.F32.PACK_AB R37, R37, R63 ;  /* 0x0000003f2525723e */ /* 0x000fe400000010ff */
[----:B------:R-:W-:Y:S02]  /*2b3a0*/  F2FP.BF16.F32.PACK_AB R36, R36, R64 ;  /* 0x000000402424723e */ /* 0x000fe400000010ff */
        /* <DEDUP_REMOVED lines=8> */
[----:B---3--:R-:W-:Y:S02]  /*2b430*/  F2FP.BF16.F32.PACK_AB R42, R42, R58 ;  /* 0x0000003a2a2a723e */ /* 0x008fe400000010ff */
[----:B----4-:R-:W-:-:S02]  /*2b440*/  F2FP.BF16.F32.PACK_AB R43, R43, R57 ;  /* 0x000000392b2b723e */ /* 0x010fc400000010ff */
[----:B--2---:R-:W-:Y:S02]  /*2b450*/  F2FP.BF16.F32.PACK_AB R44, R44, R56 ;  /* 0x000000382c2c723e */ /* 0x004fe400000010ff */
[----:B-----5:R-:W-:Y:S02]  /*2b460*/  F2FP.BF16.F32.PACK_AB R45, R45, R55 ;  /* 0x000000372d2d723e */ /* 0x020fe400000010ff */
[----:B------:R-:W-:Y:S02]  /*2b470*/  F2FP.BF16.F32.PACK_AB R46, R46, R54 ;  /* 0x000000362e2e723e */ /* 0x000fe400000010ff */
[----:B------:R-:W-:Y:S02]  /*2b480*/  F2FP.BF16.F32.PACK_AB R47, R47, R53 ;  /* 0x000000352f2f723e */ /* 0x000fe400000010ff */
[----:B------:R-:W-:Y:S02]  /*2b490*/  F2FP.BF16.F32.PACK_AB R48, R48, R52 ;  /* 0x000000343030723e */ /* 0x000fe400000010ff */
[----:B------:R-:W-:-:S05]  /*2b4a0*/  F2FP.BF16.F32.PACK_AB R49, R49, R51 ;  /* 0x000000333131723e */ /* 0x000fca00000010ff */
        /* <DEDUP_REMOVED lines=17> */
[----:B------:R-:W-:-:S03]  /*2b5c0*/  F2FP.BF16.F32.PACK_AB R27, R27, R0 ;  /* 0x000000001b1b723e */ /* 0x000fc600000010ff */
[----:B------:R-:W-:Y:S04]  /*2b5d0*/  STL [R1+0x35c], R32 ;  /* 0x00035c2001007387 */ /* 0x000fe80000100800 */
[----:B------:R-:W-:Y:S01]  /*2b5e0*/  STL [R1+0x358], R31 ;  /* 0x0003581f01007387 */ /* 0x000fe20000100800 */
[----:B------:R-:W-:-:S03]  /*2b5f0*/  F2FP.BF16.F32.PACK_AB R26, R26, R3 ;  /* 0x000000031a1a723e */ /* 0x000fc600000010ff */
[----:B------:R-:W-:Y:S04]  /*2b600*/  STL [R1+0x354], R30 ;  /* 0x0003541e01007387 */ /* 0x000fe80000100800 */
[----:B------:R-:W-:Y:S04]  /*2b610*/  STL [R1+0x350], R29 ;  /* 0x0003501d01007387 */ /* 0x000fe80000100800 */
[----:B------:R1:W2:Y:S04]  /*2b620*/  LDL.LU R0, [R1+0x1114] ;  /* 0x0011140001007983 */ /* 0x0002a80000300800 */
[----:B------:R-:W-:Y:S04]  /*2b630*/  STL [R1+0x34c], R28 ;  /* 0x00034c1c01007387 */ /* 0x000fe80000100800 */
[----:B------:R1:W3:Y:S01]  /*2b640*/  LDL.LU R3, [R1+0x1110] ;  /* 0x0011100001037983 */ /* 0x0002e20000300800 */
[----:B------:R-:W-:-:S02]  /*2b650*/  F2FP.BF16.F32.PACK_AB R25, R25, R93 ;  /* 0x0000005d1919723e */ /* 0x000fc400000010ff */
[----:B------:R-:W-:Y:S01]  /*2b660*/  F2FP.BF16.F32.PACK_AB R24, R24, R87 ;  /* 0x000000571818723e */ /* 0x000fe200000010ff */
[----:B------:R-:W-:Y:S01]  /*2b670*/  STL [R1+0x348], R27 ;  /* 0x0003481b01007387 */ /* 0x000fe20000100800 */
[----:B------:R-:W-:Y:S02]  /*2b680*/  F2FP.BF16.F32.PACK_AB R23, R23, R86 ;  /* 0x000000561717723e */ /* 0x000fe400000010ff */
[----:B------:R-:W-:Y:S01]  /*2b690*/  F2FP.BF16.F32.PACK_AB R22, R22, R85 ;  /* 0x000000551616723e */ /* 0x000fe200000010ff */
[----:B------:R-:W-:Y:S01]  /*2b6a0*/  STL [R1+0x344], R26 ;  /* 0x0003441a01007387 */ /* 0x000fe20000100800 */
[----:B------:R-:W-:Y:S02]  /*2b6b0*/  F2FP.BF16.F32.PACK_AB R21, R21, R84 ;  /* 0x000000541515723e */ /* 0x000fe400000010ff */
[----:B------:R-:W-:Y:S01]  /*2b6c0*/  F2FP.BF16.F32.PACK_AB R20, R20, R83 ;  /* 0x000000531414723e */ /* 0x000fe200000010ff */
[----:B------:R-:W-:Y:S01]  /*2b6d0*/  STL [R1+0x340], R25 ;  /* 0x0003401901007387 */ /* 0x000fe20000100800 */
[----:B------:R-:W-:-:S02]  /*2b6e0*/  F2FP.BF16.F32.PACK_AB R19, R19, R82 ;  /* 0x000000521313723e */ /* 0x000fc400000010ff */
[----:B------:R-:W-:Y:S01]  /*2b6f0*/  F2FP.BF16.F32.PACK_AB R18, R18, R81 ;  /* 0x000000511212723e */ /* 0x000fe200000010ff */
[----:B------:R-:W-:Y:S01]  /*2b700*/  STL [R1+0x33c], R24 ;  /* 0x00033c1801007387 */ /* 0x000fe20000100800 */
[----:B------:R-:W-:-:S03]  /*2b710*/  F2FP.BF16.F32.PACK_AB R17, R17, R80 ;  /* 0x000000501111723e */ /* 0x000fc600000010ff */
        /* <DEDUP_REMOVED lines=22> */
[----:B------:R-:W-:Y:S04]  /*2b880*/  STL [R1+0x2ec], R12 ;  /* 0x0002ec0c01007387 */ /* 0x000fe80000100800 */
[----:B------:R-:W-:Y:S04]  /*2b890*/  STL [R1+0x2e4], R11 ;  /* 0x0002e40b01007387 */ /* 0x000fe80000100800 */
[----:B------:R-:W-:Y:S04]  /*2b8a0*/  STL [R1+0x2dc], R10 ;  /* 0x0002dc0a01007387 */ /* 0x000fe80000100800 */
[----:B------:R-:W-:Y:S04]  /*2b8b0*/  STL [R1+0x2d4], R9 ;  /* 0x0002d40901007387 */ /* 0x000fe80000100800 */
[----:B------:R-:W-:Y:S04]  /*2b8c0*/  STL [R1+0x210], R8 ;  /* 0x0002100801007387 */ /* 0x000fe80000100800 */
[----:B------:R-:W-:Y:S04]  /*2b8d0*/  STL [R1+0x20c], R7 ;  /* 0x00020c0701007387 */ /* 0x000fe80000100800 */
[----:B------:R0:W-:Y:S01]  /*2b8e0*/  STL [R1+0x208], R6 ;  /* 0x0002080601007387 */ /* 0x0001e20000100800 */
[----:B--2---:R-:W-:-:S02]  /*2b8f0*/  F2FP.BF16.F32.PACK_AB R0, R4, R2 ;  /* 0x000000020400723e */ /* 0x004fc400000010ff */
[----:B---3--:R-:W-:Y:S02]  /*2b900*/  F2FP.BF16.F32.PACK_AB R3, R5, R68 ;  /* 0x000000440503723e */ /* 0x008fe400000010ff */
[----:B0-----:R-:W0:Y:S03]  /*2b910*/  LDTM.x64 R4, tmem[UR7+0x100] ;  /* 0x00010007000479ee */ /* 0x001e260008340000 */
[----:B------:R-:W-:Y:S04]  /*2b920*/  STL [R1+0x204], R3 ;  /* 0x0002040301007387 */ /* 0x000fe80000100800 */
[----:B------:R2:W-:Y:S04]  /*2b930*/  STL [R1+0x200], R0 ;  /* 0x0002000001007387 */ /* 0x0005e80000100800 */
[----:B0-----:R-:W-:Y:S04]  /*2b940*/  STL.64 [R1+0x100], R4 ;  /* 0x0001000401007387 */ /* 0x001fe80000100a00 */
[----:B------:R-:W-:Y:S04]  /*2b950*/  STL.64 [R1+0x108], R6 ;  /* 0x0001080601007387 */ /* 0x000fe80000100a00 */
        /* <DEDUP_REMOVED lines=19> */
[----:B--2---:R-:W-:-:S03]  /*2ba90*/  IMAD.MOV.U32 R0, RZ, RZ, R67 ;  /* 0x000000ffff007224 */ /* 0x004fc600078e0043 */
[----:B------:R-:W-:Y:S01]  /*2baa0*/  STL.64 [R1+0x1e8], R62 ;  /* 0x0001e83e01007387 */ /* 0x000fe20000100a00 */
[----:B------:R-:W-:Y:S02]  /*2bab0*/  IMAD.MOV.U32 R87, RZ, RZ, R34 ;  /* 0x000000ffff577224 */ /* 0x000fe400078e0022 */
[----:B------:R-:W-:Y:S01]  /*2bac0*/  IMAD.MOV.U32 R86, RZ, RZ, R33 ;  /* 0x000000ffff567224 */ /* 0x000fe200078e0021 */
[----:B------:R-:W-:Y:S01]  /*2bad0*/  STL [R1+0x1f0], R64 ;  /* 0x0001f04001007387 */ /* 0x000fe20000100800 */
[----:B------:R-:W-:Y:S02]  /*2bae0*/  IMAD.MOV.U32 R85, RZ, RZ, R32 ;  /* 0x000000ffff557224 */ /* 0x000fe400078e0020 */
[----:B------:R-:W-:Y:S01]  /*2baf0*/  IMAD.MOV.U32 R84, RZ, RZ, R31 ;  /* 0x000000ffff547224 */ /* 0x000fe200078e001f */
[----:B------:R0:W-:Y:S01]  /*2bb00*/  STL [R1+0x1f8], R66 ;  /* 0x0001f84201007387 */ /* 0x0001e20000100800 */
[----:B------:R-:W-:Y:S02]  /*2bb10*/  IMAD.MOV.U32 R83, RZ, RZ, R30 ;  /* 0x000000ffff537224 */ /* 0x000fe400078e001e */
[----:B------:R-:W-:-:S02]  /*2bb20*/  IMAD.MOV.U32 R82, RZ, RZ, R29 ;  /* 0x000000ffff527224 */ /* 0x000fc400078e001d */
[----:B------:R-:W-:Y:S02]  /*2bb30*/  IMAD.MOV.U32 R81, RZ, RZ, R28 ;  /* 0x000000ffff517224 */ /* 0x000fe400078e001c */
[----:B------:R-:W-:Y:S02]  /*2bb40*/  IMAD.MOV.U32 R80, RZ, RZ, R27 ;  /* 0x000000ffff507224 */ /* 0x000fe400078e001b */
[----:B------:R-:W-:Y:S02]  /*2bb50*/  IMAD.MOV.U32 R79, RZ, RZ, R26 ;  /* 0x000000ffff4f7224 */ /* 0x000fe400078e001a */
[----:B------:R-:W-:Y:S02]  /*2bb60*/  IMAD.MOV.U32 R78, RZ, RZ, R25 ;  /* 0x000000ffff4e7224 */ /* 0x000fe400078e0019 */
        /* <DEDUP_REMOVED lines=10> */
[----:B0-----:R-:W0:Y:S01]  /*2bc10*/  LDTM.x64 R4, tmem[UR7+0x140] ;  /* 0x00014007000479ee */ /* 0x001e220008340000 */
[----:B------:R-:W-:Y:S04]  /*2bc20*/  STL [R1+0x110c], R73 ;  /* 0x00110c4901007387 */ /* 0x000fe80000100800 */
[----:B------:R-:W-:Y:S04]  /*2bc30*/  STL [R1+0x1108], R74 ;  /* 0x0011084a01007387 */ /* 0x000fe80000100800 */
[----:B------:R2:W-:Y:S04]  /*2bc40*/  STL [R1+0x1104], R75 ;  /* 0x0011044b01007387 */ /* 0x0005e80000100800 */
[----:B--2---:R-:W2:Y:S04]  /*2bc50*/  LDL.LU R75, [R1+0x1f0] ;  /* 0x0001f000014b7983 */ /* 0x004ea80000300800 */
[----:B------:R3:W-:Y:S04]  /*2bc60*/  STL [R1+0x1100], R76 ;  /* 0x0011004c01007387 */ /* 0x0007e80000100800 */
[----:B---3--:R-:W3:Y:S04]  /*2bc70*/  LDL.LU R76, [R1+0x1ec] ;  /* 0x0001ec00014c7983 */ /* 0x008ee80000300800 */
[----:B------:R4:W-:Y:S04]  /*2bc80*/  STL [R1+0x10fc], R77 ;  /* 0x0010fc4d01007387 */ /* 0x0009e80000100800 */
[----:B----4-:R-:W4:Y:S04]  /*2bc90*/  LDL.LU R77, [R1+0x1e8] ;  /* 0x0001e800014d7983 */ /* 0x010f280000300800 */
[----:B------:R5:W-:Y:S04]  /*2bca0*/  STL [R1+0x10f8], R78 ;  /* 0x0010f84e01007387 */ /* 0x000be80000100800 */
[----:B-----5:R-:W5:Y:S04]  /*2bcb0*/  LDL.LU R78, [R1+0x1e4] ;  /* 0x0001e400014e7983 */ /* 0x020f680000300800 */
[----:B------:R0:W-:Y:S04]  /*2bcc0*/  STL [R1+0x10f4], R79 ;  /* 0x0010f44f01007387 */ /* 0x0001e80000100800 */
[----:B0-----:R-:W5:Y:S04]  /*2bcd0*/  LDL.LU R79, [R1+0x1e0] ;  /* 0x0001e000014f7983 */ /* 0x001f680000300800 */
[----:B------:R0:W-:Y:S04]  /*2bce0*/  STL [R1+0x10f0], R80 ;  /* 0x0010f05001007387 */ /* 0x0001e80000100800 */
        /* <DEDUP_REMOVED lines=35> */
[----:B------:R-:W-:Y:S01]  /*2bf20*/  STL.64 [R1+0xe8], R62 ;  /* 0x0000e83e01007387 */ /* 0x000fe20000100a00 */
[----:B------:R-:W-:Y:S02]  /*2bf30*/  IMAD.MOV.U32 R0, RZ, RZ, R11 ;  /* 0x000000ffff007224 */ /* 0x000fe400078e000b */
[----:B------:R-:W-:Y:S01]  /*2bf40*/  IMAD.MOV.U32 R88, RZ, RZ, R10 ;  /* 0x000000ffff587224 */ /* 0x000fe200078e000a */
[----:B------:R-:W-:Y:S01]  /*2bf50*/  STL.64 [R1+0xf0], R64 ;  /* 0x0000f04001007387 */ /* 0x000fe20000100a00 */
[----:B------:R-:W-:Y:S02]  /*2bf60*/  IMAD.MOV.U32 R93, RZ, RZ, R9 ;  /* 0x000000ffff5d7224 */ /* 0x000fe400078e0009 */
[----:B------:R-:W-:Y:S01]  /*2bf70*/  IMAD.MOV.U32 R2, RZ, RZ, R8 ;  /* 0x000000ffff027224 */ /* 0x000fe200078e0008 */
[----:B------:R1:W-:Y:S01]  /*2bf80*/  STL.64 [R1+0xf8], R66 ;  /* 0x0000f84201007387 */ /* 0x0003e20000100a00 */
[----:B------:R-:W-:Y:S02]  /*2bf90*/  IMAD.MOV.U32 R89, RZ, RZ, R7 ;  /* 0x000000ffff597224 */ /* 0x000fe400078e0007 */
[----:B------:R-:W-:Y:S01]  /*2bfa0*/  IMAD.MOV.U32 R92, RZ, RZ, R6 ;  /* 0x000000ffff5c7224 */ /* 0x000fe200078e0006 */
[----:B0-----:R-:W5:Y:S01]  /*2bfb0*/  LDL.LU R80, [R1+0x1dc] ;  /* 0x0001dc0001507983 */ /* 0x001f620000300800 */
[----:B------:R-:W-:-:S02]  /*2bfc0*/  IMAD.MOV.U32 R90, RZ, RZ, R5 ;  /* 0x000000ffff5a7224 */ /* 0x000fc400078e0005 */
[----:B------:R-:W-:Y:S01]  /*2bfd0*/  IMAD.MOV.U32 R91, RZ, RZ, R4 ;  /* 0x000000ffff5b7224 */ /* 0x000fe200078e0004 */
[----:B------:R-:W5:Y:S01]  /*2bfe0*/  LDL.LU R81, [R1+0x1d8] ;  /* 0x0001d80001517983 */ /* 0x000f620000300800 */
[----:B-1----:R-:W0:Y:S03]  /*2bff0*/  LDTM.x64 R4, tmem[UR7+0x180] ;  /* 0x00018007000479ee */ /* 0x002e260008340000 */
[----:B------:R-:W5:Y:S04]  /*2c000*/  LDL.LU R82, [R1+0x1d4] ;  /* 0x0001d40001527983 */ /* 0x000f680000300800 */
[----:B------:R-:W5:Y:S04]  /*2c010*/  LDL.LU R83, [R1+0x1d0] ;  /* 0x0001d00001537983 */ /* 0x000f680000300800 */
[----:B------:R-:W5:Y:S04]  /*2c020*/  LDL.LU R84, [R1+0x1cc] ;  /* 0x0001cc0001547983 */ /* 0x000f680000300800 */
[----:B------:R-:W5:Y:S04]  /*2c030*/  LDL.LU R85, [R1+0x1c8] ;  /* 0x0001c80001557983 */ /* 0x000f680000300800 */
[----:B------:R-:W5:Y:S04]  /*2c040*/  LDL.LU R86, [R1+0x1c4] ;  /* 0x0001c40001567983 */ /* 0x000f680000300800 */
[----:B------:R-:W-:Y:S04]  /*2c050*/  STL [R1+0x1080], R2 ;  /* 0x0010800201007387 */ /* 0x000fe80000100800 */
[----:B------:R-:W-:Y:S01]  /*2c060*/  STL [R1+0x107c], R93 ;  /* 0x00107c5d01007387 */ /* 0x000fe20000100800 */
[----:B0-----:R-:W-:-:S03]  /*2c070*/  F2FP.BF16.F32.PACK_AB R87, R67, R73 ;  /* 0x000000494357723e */ /* 0x001fc600000010ff */
[----:B------:R-:W-:Y:S04]  /*2c080*/  STL [R1+0x1078], R88 ;  /* 0x0010785801007387 */ /* 0x000fe80000100800 */
[----:B------:R-:W-:Y:S04]  /*2c090*/  STL [R1+0x1074], R0 ;  /* 0x0010740001007387 */ /* 0x000fe80000100800 */
[----:B------:R-:W-:Y:S04]  /*2c0a0*/  STL [R1+0x1070], R3 ;  /* 0x0010700301007387 */ /* 0x000fe80000100800 */
[----:B------:R-:W5:Y:S04]  /*2c0b0*/  LDL.LU R73, [R1+0x110c] ;  /* 0x00110c0001497983 */ /* 0x000f680000300800 */
[----:B------:R-:W5:Y:S04]  /*2c0c0*/  LDL.LU R67, [R1+0x1f8] ;  /* 0x0001f80001437983 */ /* 0x000f680000300800 */
[----:B------:R0:W-:Y:S04]  /*2c0d0*/  STL [R1+0x1fc], R87 ;  /* 0x0001fc5701007387 */ /* 0x0001e80000100800 */
[----:B0-----:R-:W5:Y:S01]  /*2c0e0*/  LDL.LU R87, [R1+0x1c0] ;  /* 0x0001c00001577983 */ /* 0x001f620000300800 */
[----:B------:R-:W-:-:S02]  /*2c0f0*/  F2FP.BF16.F32.PACK_AB R65, R65, R74 ;  /* 0x0000004a4141723e */ /* 0x000fc400000010ff */
[----:B--2---:R-:W-:Y:S02]  /*2c100*/  F2FP.BF16.F32.PACK_AB R64, R64, R75 ;  /* 0x0000004b4040723e */ /* 0x004fe400000010ff */
[----:B---3--:R-:W-:Y:S02]  /*2c110*/  F2FP.BF16.F32.PACK_AB R63, R63, R76 ;  /* 0x0000004c3f3f723e */ /* 0x008fe400000010ff */
[----:B----4-:R-:W-:Y:S02]  /*2c120*/  F2FP.BF16.F32.PACK_AB R62, R62, R77 ;  /* 0x0000004d3e3e723e */ /* 0x010fe400000010ff */
[----:B-----5:R-:W-:Y:S02]  /*2c130*/  F2FP.BF16.F32.PACK_AB R61, R61, R78 ;  /* 0x0000004e3d3d723e */ /* 0x020fe400000010ff */
[----:B------:R-:W-:Y:S02]  /*2c140*/  F2FP.BF16.F32.PACK_AB R60, R60, R79 ;  /* 0x0000004f3c3c723e */ /* 0x000fe400000010ff */
[----:B------:R-:W-:-:S02]  /*2c150*/  F2FP.BF16.F32.PACK_AB R59, R59, R80 ;  /* 0x000000503b3b723e */ /* 0x000fc400000010ff */
[----:B------:R-:W-:Y:S02]  /*2c160*/  F2FP.BF16.F32.PACK_AB R58, R58, R81 ;  /* 0x000000513a3a723e */ /* 0x000fe400000010ff */
[----:B------:R-:W-:Y:S02]  /*2c170*/  F2FP.BF16.F32.PACK_AB R57, R57, R82 ;  /* 0x000000523939723e */ /* 0x000fe400000010ff */
[----:B------:R-:W-:Y:S02]  /*2c180*/  F2FP.BF16.F32.PACK_AB R56, R56, R83 ;  /* 0x000000533838723e */ /* 0x000fe400000010ff */
[----:B------:R-:W-:Y:S02]  /*2c190*/  F2FP.BF16.F32.PACK_AB R55, R55, R84 ;  /* 0x000000543737723e */ /* 0x000fe400000010ff */
[----:B------:R-:W-:Y:S02]  /*2c1a0*/  F2FP.BF16.F32.PACK_AB R88, R66, R67 ;  /* 0x000000434258723e */ /* 0x000fe400000010ff */
[----:B------:R-:W2:Y:S04]  /*2c1b0*/  LDL.LU R66, [R1+0x184] ;  /* 0x0001840001427983 */ /* 0x000ea80000300800 */
[----:B------:R-:W3:Y:S04]  /*2c1c0*/  LDL.LU R67, [R1+0x180] ;  /* 0x0001800001437983 */ /* 0x000ee80000300800 */
[----:B------:R0:W-:Y:S04]  /*2c1d0*/  STL [R1+0x1f8], R88 ;  /* 0x0001f85801007387 */ /* 0x0001e80000100800 */
[----:B0-----:R-:W4:Y:S04]  /*2c1e0*/  LDL.LU R88, [R1+0x17c] ;  /* 0x00017c0001587983 */ /* 0x001f280000300800 */
        /* <DEDUP_REMOVED lines=19> */
[----:B------:R0:W-:Y:S01]  /*2c320*/  STL [R1+0x1dc], R59 ;  /* 0x0001dc3b01007387 */ /* 0x0001e20000100800 */
[----:B------:R-:W-:-:S03]  /*2c330*/  F2FP.BF16.F32.PACK_AB R54, R54, R85 ;  /* 0x000000553636723e */ /* 0x000fc600000010ff */
        /* <DEDUP_REMOVED lines=24> */
[----:B--2---:R-:W-:-:S02]  /*2c4c0*/  F2FP.BF16.F32.PACK_AB R37, R37, R66 ;  /* 0x000000422525723e */ /* 0x004fc400000010ff */
[----:B---3--:R-:W-:Y:S02]  /*2c4d0*/  F2FP.BF16.F32.PACK_AB R36, R36, R67 ;  /* 0x000000432424723e */ /* 0x008fe400000010ff */
[----:B----4-:R-:W-:Y:S02]  /*2c4e0*/  F2FP.BF16.F32.PACK_AB R35, R35, R88 ;  /* 0x000000582323723e */ /* 0x010fe400000010ff */
[----:B-----5:R-:W-:Y:S02]  /*2c4f0*/  F2FP.BF16.F32.PACK_AB R38, R38, R65 ;  /* 0x000000412626723e */ /* 0x020fe400000010ff */
        /* <DEDUP_REMOVED lines=29> */
[----:B------:R-:W-:Y:S01]  /*2c6d0*/  STL [R1+0x184], R37 ;  /* 0x0001842501007387 */ /* 0x000fe20000100800 */
[----:B------:R-:W-:-:S03]  /*2c6e0*/  F2FP.BF16.F32.PACK_AB R32, R32, R85 ;  /* 0x000000552020723e */ /* 0x000fc600000010ff */
[----:B------:R-:W-:Y:S04]  /*2c6f0*/  STL [R1+0x180], R36 ;  /* 0x0001802401007387 */ /* 0x000fe80000100800 */
[----:B------:R0:W2:Y:S01]  /*2c700*/  LDL.LU R87, [R1+0x10d0] ;  /* 0x0010d00001577983 */ /* 0x0000a20000300800 */
[----:B------:R-:W-:-:S03]  /*2c710*/  F2FP.BF16.F32.PACK_AB R31, R31, R84 ;  /* 0x000000541f1f723e */ /* 0x000fc600000010ff */
[----:B------:R-:W-:Y:S04]  /*2c720*/  STL [R1+0x17c], R35 ;  /* 0x00017c2301007387 */ /* 0x000fe80000100800 */
[----:B------:R0:W3:Y:S04]  /*2c730*/  LDL.LU R86, [R1+0x10cc] ;  /* 0x0010cc0001567983 */ /* 0x0000e80000300800 */
[----:B------:R-:W-:Y:S01]  /*2c740*/  STL [R1+0x178], R34 ;  /* 0x0001782201007387 */ /* 0x000fe20000100800 */
[----:B------:R-:W-:-:S03]  /*2c750*/  F2FP.BF16.F32.PACK_AB R30, R30, R83 ;  /* 0x000000531e1e723e */ /* 0x000fc600000010ff */
[----:B------:R0:W4:Y:S04]  /*2c760*/  LDL.LU R85, [R1+0x10c8] ;  /* 0x0010c80001557983 */ /* 0x0001280000300800 */
[----:B------:R-:W-:Y:S04]  /*2c770*/  STL [R1+0x174], R33 ;  /* 0x0001742101007387 */ /* 0x000fe80000100800 */
[----:B------:R0:W5:Y:S04]  /*2c780*/  LDL.LU R84, [R1+0x10c4] ;  /* 0x0010c40001547983 */ /* 0x0001680000300800 */
[----:B------:R-:W-:Y:S04]  /*2c790*/  STL [R1+0x170], R32 ;  /* 0x0001702001007387 */ /* 0x000fe80000100800 */
[----:B------:R0:W5:Y:S04]  /*2c7a0*/  LDL.LU R83, [R1+0x10c0] ;  /* 0x0010c00001537983 */ /* 0x0001680000300800 */
[----:B------:R-:W-:Y:S04]  /*2c7b0*/  STL [R1+0x16c], R31 ;  /* 0x00016c1f01007387 */ /* 0x000fe80000100800 */
[----:B------:R-:W5:Y:S04]  /*2c7c0*/  LDL.LU R57, [R1+0x128] ;  /* 0x0001280001397983 */ /* 0x000f680000300800 */
[----:B------:R-:W5:Y:S04]  /*2c7d0*/  LDL.LU R58, [R1+0x124] ;  /* 0x00012400013a7983 */ /* 0x000f680000300800 */
[----:B------:R-:W-:Y:S04]  /*2c7e0*/  STL [R1+0x168], R30 ;  /* 0x0001681e01007387 */ /* 0x000fe80000100800 */
[----:B------:R-:W5:Y:S04]  /*2c7f0*/  LDL.LU R59, [R1+0x120] ;  /* 0x00012000013b7983 */ /* 0x000f680000300800 */
[----:B------:R-:W5:Y:S04]  /*2c800*/  LDL.LU R60, [R1+0x11c] ;  /* 0x00011c00013c7983 */ /* 0x000f680000300800 */
[----:B------:R-:W5:Y:S01]  /*2c810*/  LDL.LU R61, [R1+0x118] ;  /* 0x00011800013d7983 */ /* 0x000f620000300800 */
[----:B------:R-:W-:-:S03]  /*2c820*/  F2FP.BF16.F32.PACK_AB R29, R29, R82 ;  /* 0x000000521d1d723e */ /* 0x000fc600000010ff */
[----:B------:R-:W5:Y:S04]  /*2c830*/  LDL.LU R62, [R1+0x114] ;  /* 0x00011400013e7983 */ /* 0x000f680000300800 */
[----:B------:R-:W5:Y:S01]  /*2c840*/  LDL.LU R63, [R1+0x110] ;  /* 0x00011000013f7983 */ /* 0x000f620000300800 */
[----:B------:R-:W-:-:S03]  /*2c850*/  F2FP.BF16.F32.PACK_AB R28, R28, R81 ;  /* 0x000000511c1c723e */ /* 0x000fc600000010ff */
[----:B------:R-:W5:Y:S04]  /*2c860*/  LDL.LU R64, [R1+0x10c] ;  /* 0x00010c0001407983 */ /* 0x000f680000300800 */
[----:B------:R-:W5:Y:S04]  /*2c870*/  LDL.LU R65, [R1+0x108] ;  /* 0x0001080001417983 */ /* 0x000f680000300800 */
[----:B------:R-:W5:Y:S01]  /*2c880*/  LDL.LU R66, [R1+0x104] ;  /* 0x0001040001427983 */ /* 0x000f620000300800 */
[----:B------:R-:W-:-:S03]  /*2c890*/  F2FP.BF16.F32.PACK_AB R27, R27, R80 ;  /* 0x000000501b1b723e */ /* 0x000fc600000010ff */
[----:B------:R-:W5:Y:S04]  /*2c8a0*/  LDL.LU R67, [R1+0x100] ;  /* 0x0001000001437983 */ /* 0x000f680000300800 */
[----:B------:R0:W5:Y:S01]  /*2c8b0*/  LDL.LU R82, [R1+0x10bc] ;  /* 0x0010bc0001527983 */ /* 0x0001620000300800 */
[----:B------:R-:W-:-:S03]  /*2c8c0*/  F2FP.BF16.F32.PACK_AB R26, R26, R79 ;  /* 0x0000004f1a1a723e */ /* 0x000fc600000010ff */
[----:B------:R0:W5:Y:S04]  /*2c8d0*/  LDL.LU R81, [R1+0x10b8] ;  /* 0x0010b80001517983 */ /* 0x0001680000300800 */
[----:B------:R-:W-:Y:S04]  /*2c8e0*/  STL [R1+0x164], R29 ;  /* 0x0001641d01007387 */ /* 0x000fe80000100800 */
[----:B------:R0:W5:Y:S04]  /*2c8f0*/  LDL.LU R80, [R1+0x10b4] ;  /* 0x0010b40001507983 */ /* 0x0001680000300800 */
[----:B------:R-:W-:Y:S04]  /*2c900*/  STL [R1+0x160], R28 ;  /* 0x0001601c01007387 */ /* 0x000fe80000100800 */
[----:B------:R0:W5:Y:S01]  /*2c910*/  LDL.LU R79, [R1+0x10b0] ;  /* 0x0010b000014f7983 */ /* 0x0001620000300800 */
[----:B------:R-:W-:-:S03]  /*2c920*/  F2FP.BF16.F32.PACK_AB R2, R25, R78 ;  /* 0x0000004e1902723e */ /* 0x000fc600000010ff */
[----:B------:R-:W-:Y:S01]  /*2c930*/  STL [R1+0x15c], R27 ;  /* 0x00015c1b01007387 */ /* 0x000fe20000100800 */
[----:B------:R-:W-:-:S03]  /*2c940*/  F2FP.BF16.F32.PACK_AB R3, R24, R77 ;  /* 0x0000004d1803723e */ /* 0x000fc600000010ff */
[----:B------:R0:W5:Y:S04]  /*2c950*/  LDL.LU R78, [R1+0x10ac] ;  /* 0x0010ac00014e7983 */ /* 0x0001680000300800 */
[----:B------:R-:W-:Y:S04]  /*2c960*/  STL [R1+0x158], R26 ;  /* 0x0001581a01007387 */ /* 0x000fe80000100800 */
[----:B------:R0:W5:Y:S04]  /*2c970*/  LDL.LU R77, [R1+0x10a8] ;  /* 0x0010a800014d7983 */ /* 0x0001680000300800 */
[----:B------:R1:W-:Y:S04]  /*2c980*/  STL [R1+0x154], R2 ;  /* 0x0001540201007387 */ /* 0x0003e80000100800 */
[----:B-1----:R-:W5:Y:S04]  /*2c990*/  LDL.LU R2, [R1+0xfc] ;  /* 0x0000fc0001027983 */ /* 0x002f680000300800 */
[----:B------:R-:W5:Y:S04]  /*2c9a0*/  LDL.LU R88, [R1+0x2c] ;  /* 0x00002c0001587983 */ /* 0x000f680000300800 */
[----:B------:R1:W-:Y:S04]  /*2c9b0*/  STL [R1+0x150], R3 ;  /* 0x0001500301007387 */ /* 0x0003e80000100800 */
[----:B-1----:R-:W5:Y:S01]  /*2c9c0*/  LDL.LU R3, [R1+0x28] ;  /* 0x0000280001037983 */ /* 0x002f620000300800 */
[----:B--2---:R-:W-:-:S03]  /*2c9d0*/  F2FP.BF16.F32.PACK_AB R87, R23, R76 ;  /* 0x0000004c1757723e */ /* 0x004fc600000010ff */
[----:B------:R0:W2:Y:S01]  /*2c9e0*/  LDL.LU R76, [R1+0x10a4] ;  /* 0x0010a400014c7983 */ /* 0x0000a20000300800 */
[----:B---3--:R-:W-:-:S03]  /*2c9f0*/  F2FP.BF16.F32.PACK_AB R86, R22, R75 ;  /* 0x0000004b1656723e */ /* 0x008fc600000010ff */
[----:B------:R-:W-:Y:S04]  /*2ca00*/  STL [R1+0x1048], R87 ;  /* 0x0010485701007387 */ /* 0x000fe80000100800 */
[----:B------:R0:W3:Y:S01]  /*2ca10*/  LDL.LU R75, [R1+0x10a0] ;  /* 0x0010a000014b7983 */ /* 0x0000e20000300800 */
[----:B----4-:R-:W-:-:S03]  /*2ca20*/  F2FP.BF16.F32.PACK_AB R85, R21, R74 ;  /* 0x0000004a1555723e */ /* 0x010fc600000010ff */
[----:B------:R-:W-:Y:S04]  /*2ca30*/  STL [R1+0x104c], R86 ;  /* 0x00104c5601007387 */ /* 0x000fe80000100800 */
[----:B------:R0:W4:Y:S01]  /*2ca40*/  LDL.LU R74, [R1+0x109c] ;  /* 0x00109c00014a7983 */ /* 0x0001220000300800 */
[----:B-----5:R-:W-:-:S03]  /*2ca50*/  F2FP.BF16.F32.PACK_AB R84, R20, R73 ;  /* 0x000000491454723e */ /* 0x020fc600000010ff */
[----:B------:R0:W5:Y:S01]  /*2ca60*/  LDL.LU R73, [R1+0x1098] ;  /* 0x0010980001497983 */ /* 0x0001620000300800 */
[----:B------:R-:W-:-:S03]  /*2ca70*/  F2FP.BF16.F32.PACK_AB R83, R19, R72 ;  /* 0x000000481353723e */ /* 0x000fc600000010ff */
        /* <DEDUP_REMOVED lines=9> */
[----:B------:R-:W-:Y:S02]  /*2cb10*/  F2FP.BF16.F32.PACK_AB R78, R14, R57 ;  /* 0x000000390e4e723e */ /* 0x000fe400000010ff */
[----:B------:R-:W-:Y:S02]  /*2cb20*/  F2FP.BF16.F32.PACK_AB R77, R13, R58 ;  /* 0x0000003a0d4d723e */ /* 0x000fe400000010ff */
[----:B--2---:R-:W-:Y:S02]  /*2cb30*/  F2FP.BF16.F32.PACK_AB R76, R12, R59 ;  /* 0x0000003b0c4c723e */ /* 0x004fe400000010ff */
[----:B---3--:R-:W-:Y:S02]  /*2cb40*/  F2FP.BF16.F32.PACK_AB R75, R11, R60 ;  /* 0x0000003c0b4b723e */ /* 0x008fe400000010ff */
[----:B----4-:R-:W-:Y:S02]  /*2cb50*/  F2FP.BF16.F32.PACK_AB R74, R10, R61 ;  /* 0x0000003d0a4a723e */ /* 0x010fe400000010ff */
[----:B-----5:R-:W-:-:S02]  /*2cb60*/  F2FP.BF16.F32.PACK_AB R73, R9, R62 ;  /* 0x0000003e0949723e */ /* 0x020fc400000010ff */
[----:B------:R-:W-:Y:S02]  /*2cb70*/  F2FP.BF16.F32.PACK_AB R72, R8, R63 ;  /* 0x0000003f0848723e */ /* 0x000fe400000010ff */
[----:B------:R-:W-:Y:S02]  /*2cb80*/  F2FP.BF16.F32.PACK_AB R71, R7, R64 ;  /* 0x000000400747723e */ /* 0x000fe400000010ff */
[----:B------:R-:W-:Y:S02]  /*2cb90*/  F2FP.BF16.F32.PACK_AB R70, R6, R65 ;  /* 0x000000410646723e */ /* 0x000fe400000010ff */
[----:B------:R-:W-:Y:S02]  /*2cba0*/  F2FP.BF16.F32.PACK_AB R69, R5, R66 ;  /* 0x000000420545723e */ /* 0x000fe400000010ff */
[----:B------:R-:W-:Y:S02]  /*2cbb0*/  F2FP.BF16.F32.PACK_AB R68, R4, R67 ;  /* 0x000000430444723e */ /* 0x000fe400000010ff */
[----:B------:R-:W1:Y:S01]  /*2cbc0*/  LDTM.x64 R4, tmem[UR7+0x1c0] ;  /* 0x0001c007000479ee */ /* 0x000e620008340000 */
[----:B------:R-:W2:Y:S01]  /*2cbd0*/  LDCU UR7, c[0x0][0x3b8] ;  /* 0x00007700ff0777ac */ /* 0x000ea20008000800 */
[----:B------:R-:W-:Y:S01]  /*2cbe0*/  NOP ;  /* 0x0000000000007918 */ /* 0x000fe20000000000 */
[----:B-1----:R-:W-:Y:S04]  /*2cbf0*/  STL [R1+0x1044], R44 ;  /* 0x0010442c01007387 */ /* 0x002fe80000100800 */
        /* <DEDUP_REMOVED lines=21> */
[----:B------:R1:W-:Y:S04]  /*2cd50*/  STL [R1+0xff4], R64 ;  /* 0x000ff44001007387 */ /* 0x0003e80000100800 */
[----:B------:R3:W-:Y:S04]  /*2cd60*/  STL [R1+0xff0], R65 ;  /* 0x000ff04101007387 */ /* 0x0007e80000100800 */
[----:B------:R4:W-:Y:S01]  /*2cd70*/  STL [R1+0xfec], R66 ;  /* 0x000fec4201007387 */ /* 0x0009e20000100800 */
[----:B------:R-:W-:-:S02]  /*2cd80*/  F2FP.BF16.F32.PACK_AB R14, R14, R3 ;  /* 0x000000030e0e723e */ /* 0x000fc400000010ff */
[C---:B-1----:R-:W-:Y:S02]  /*2cd90*/  PRMT R64, R0.reuse, 0x7610, R64 ;  /* 0x0000761000407816 */ /* 0x042fe40000000040 */
[----:B---3--:R-:W-:Y:S01]  /*2cda0*/  PRMT R65, R0, 0x7632, R65 ;  /* 0x0000763200417816 */ /* 0x008fe20000000041 */
[----:B----4-:R-:W3:Y:S04]  /*2cdb0*/  LDL.LU R66, [R1+0x6b0] ;  /* 0x0006b00001427983 */ /* 0x010ee80000300800 */
[----:B------:R-:W4:Y:S04]  /*2cdc0*/  LDL.LU R2, [R1+0x1080] ;  /* 0x0010800001027983 */ /* 0x000f280000300800 */
[----:B------:R1:W-:Y:S04]  /*2cdd0*/  STL [R1+0xfc], R93 ;  /* 0x0000fc5d01007387 */ /* 0x0003e80000100800 */
[----:B-1----:R-:W5:Y:S04]  /*2cde0*/  LDL.LU R93, [R1+0x107c] ;  /* 0x00107c00015d7983 */ /* 0x002f680000300800 */
[----:B------:R-:W2:Y:S04]  /*2cdf0*/  LDL.LU R88, [R1+0x1078] ;  /* 0x0010780001587983 */ /* 0x000ea80000300800 */
[----:B------:R-:W2:Y:S04]  /*2ce00*/  LDL.LU R0, [R1+0x1074] ;  /* 0x0010740001007983 */ /* 0x000ea80000300800 */
[----:B------:R-:W2:Y:S01]  /*2ce10*/  LDL.LU R3, [R1+0x1070] ;  /* 0x0010700001037983 */ /* 0x000ea20000300800 */
[----:B------:R-:W-:-:S02]  /*2ce20*/  PRMT R62, R14, 0x7610, R62 ;  /* 0x000076100e3e7816 */ /* 0x000fc4000000003e */
[----:B------:R-:W-:Y:S02]  /*2ce30*/  PRMT R63, R14, 0x7632, R63 ;  /* 0x000076320e3f7816 */ /* 0x000fe4000000003f */
[----:B------:R-:W3:Y:S01]  /*2ce40*/  LDL.LU R14, [R1+0x24] ;  /* 0x00002400010e7983 */ /* 0x000ee20000300800 */
[----:B--2---:R-:W-:-:S03]  /*2ce50*/  F2FP.BF16.F32.PACK_AB R86, R12, R3 ;  /* 0x000000030c56723e */ /* 0x004fc600000010ff */
[----:B------:R0:W5:Y:S01]  /*2ce60*/  LDL.LU R3, [R1+0x106c] ;  /* 0x00106c0001037983 */ /* 0x0001620000300800 */
[----:B------:R-:W-:-:S03]  /*2ce70*/  F2FP.BF16.F32.PACK_AB R12, R11, R0 ;  /* 0x000000000b0c723e */ /* 0x000fc600000010ff */
[----:B------:R0:W4:Y:S01]  /*2ce80*/  LDL.LU R0, [R1+0x1068] ;  /* 0x0010680001007983 */ /* 0x0001220000300800 */
[----:B------:R-:W-:-:S03]  /*2ce90*/  F2FP.BF16.F32.PACK_AB R11, R10, R88 ;  /* 0x000000580a0b723e */ /* 0x000fc600000010ff */
[----:B------:R-:W2:Y:S01]  /*2cea0*/  LDL.LU R88, [R1+0x1064] ;  /* 0x0010640001587983 */ /* 0x000ea20000300800 */
[----:B---3--:R-:W-:Y:S02]  /*2ceb0*/  F2FP.BF16.F32.PACK_AB R87, R13, R14 ;  /* 0x0000000e0d57723e */ /* 0x008fe400000010ff */
[----:B------:R-:W1:Y:S01]  /*2cec0*/  LDC R14, c[0x0][0x3b4] ;  /* 0x0000ed00ff0e7b82 */ /* 0x000e620000000800 */
[----:B-----5:R-:W-:Y:S02]  /*2ced0*/  F2FP.BF16.F32.PACK_AB R3, R9, R93 ;  /* 0x0000005d0903723e */ /* 0x020fe400000010ff */
[----:B------:R-:W3:Y:S01]  /*2cee0*/  LDL.LU R93, [R1+0x1060] ;  /* 0x00106000015d7983 */ /* 0x000ee20000300800 */
[----:B----4-:R-:W-:Y:S02]  /*2cef0*/  F2FP.BF16.F32.PACK_AB R0, R8, R2 ;  /* 0x000000020800723e */ /* 0x010fe400000010ff */
[C---:B------:R-:W-:Y:S02]  /*2cf00*/  PRMT R60, R87.reuse, 0x7610, R60 ;  /* 0x00007610573c7816 */ /* 0x040fe4000000003c */
[----:B------:R-:W-:-:S02]  /*2cf10*/  PRMT R61, R87, 0x7632, R61 ;  /* 0x00007632573d7816 */ /* 0x000fc4000000003d */
[C---:B------:R-:W-:Y:S01]  /*2cf20*/  PRMT R50, R0.reuse, 0x7610, R50 ;  /* 0x0000761000327816 */ /* 0x040fe20000000032 */
[----:B------:R-:W4:Y:S01]  /*2cf30*/  LDL R87, [R1+0x6bc] ;  /* 0x0006bc0001577983 */ /* 0x000f220000100800 */
[----:B------:R-:W-:Y:S01]  /*2cf40*/  PRMT R51, R0, 0x7632, R51 ;  /* 0x0000763200337816 */ /* 0x000fe20000000033 */
[C---:B-1----:R-:W-:Y:S01]  /*2cf50*/  IMAD R0, R66.reuse, R14, RZ ;  /* 0x0000000e42007224 */ /* 0x042fe200078e02ff */
[----:B------:R-:W-:-:S04]  /*2cf60*/  ISETP.GE.AND P0, PT, R66, UR22, PT ;  /* 0x0000001642007c0c */ /* 0x000fc8000bf06270 */
[----:B------:R-:W-:Y:S02]  /*2cf70*/  LEA R8, P2, R0, UR20, 0x1 ;  /* 0x0000001400087c11 */ /* 0x000fe4000f8408ff */
[C---:B------:R-:W-:Y:S02]  /*2cf80*/  PRMT R56, R12.reuse, 0x7610, R56 ;  /* 0x000076100c387816 */ /* 0x040fe40000000038 */
[----:B------:R-:W-:Y:S02]  /*2cf90*/  PRMT R57, R12, 0x7632, R57 ;  /* 0x000076320c397816 */ /* 0x000fe40000000039 */
[----:B------:R-:W-:Y:S02]  /*2cfa0*/  LEA.HI.X.SX32 R9, R0, UR21, 0x1, P2 ;  /* 0x0000001500097c11 */ /* 0x000fe400090f0eff */
[C---:B------:R-:W-:Y:S02]  /*2cfb0*/  PRMT R52, R3.reuse, 0x7610, R52 ;  /* 0x0000761003347816 */ /* 0x040fe40000000034 */
[----:B------:R-:W-:-:S02]  /*2cfc0*/  PRMT R53, R3, 0x7632, R53 ;  /* 0x0000763203357816 */ /* 0x000fc40000000035 */
[----:B------:R-:W-:Y:S02]  /*2cfd0*/  F2FP.BF16.F32.PACK_AB R7, R7, R89 ;  /* 0x000000590707723e */ /* 0x000fe400000010ff */
[C---:B------:R-:W-:Y:S01]  /*2cfe0*/  PRMT R58, R86.reuse, 0x7610, R58 ;  /* 0x00007610563a7816 */ /* 0x040fe2000000003a */
[----:B------:R-:W5:Y:S01]  /*2cff0*/  LDL.LU R89, [R1+0x105c] ;  /* 0x00105c0001597983 */ /* 0x000f620000300800 */
[----:B------:R-:W-:-:S03]  /*2d000*/  PRMT R59, R86, 0x7632, R59 ;  /* 0x00007632563b7816 */ /* 0x000fc6000000003b */
[----:B------:R-:W4:Y:S01]  /*2d010*/  LDL R86, [R1+0x6b8] ;  /* 0x0006b80001567983 */ /* 0x000f220000100800 */
[----:B------:R-:W-:Y:S02]  /*2d020*/  F2FP.BF16.F32.PACK_AB R5, R5, R90 ;  /* 0x0000005a0505723e */ /* 0x000fe400000010ff */
[----:B--2---:R-:W-:Y:S02]  /*2d030*/  PRMT R10, R88, 0x7632, R10 ;  /* 0x00007632580a7816 */ /* 0x004fe4000000000a */
[C---:B---3--:R-:W-:Y:S01]  /*2d040*/  ISETP.LT.AND P0, PT, R93.reuse, UR31, !P0 ;  /* 0x0000001f5d007c0c */ /* 0x048fe2000c701270 */
[----:B------:R-:W-:Y:S02]  /*2d050*/  IMAD R12, R93, UR7, RZ ;  /* 0x000000075d0c7c24 */ /* 0x000fe4000f8e02ff */
[----:B------:R-:W-:Y:S01]  /*2d060*/  IMAD R0, R14, 0x80, R0 ;  /* 0x000000800e007824 */ /* 0x000fe200078e0200 */
[C---:B------:R-:W-:Y:S01]  /*2d070*/  PRMT R48, R7.reuse, 0x7610, R48 ;  /* 0x0000761007307816 */ /* 0x040fe20000000030 */
[----:B------:R-:W-:Y:S01]  /*2d080*/  IMAD.WIDE R2, R12, 0x2, R8 ;  /* 0x000000020c027825 */ /* 0x000fe200078e0208 */
[----:B------:R-:W-:Y:S01]  /*2d090*/  PRMT R49, R7, 0x7632, R49 ;  /* 0x0000763207317816 */ /* 0x000fe20000000031 */
[----:B------:R-:W1:Y:S06]  /*2d0a0*/  LDCU UR31, c[0x0][0x398] ;  /* 0x00007300ff1f77ac */ /* 0x000e6c0008000800 */
[----:B------:R2:W-:Y:S02]  /*2d0b0*/  @P0 STG.E.U16 desc[UR16][R2.64], R88 ;  /* 0x0000005802000986 */ /* 0x0005e4000c101510 */
[----:B--2---:R-:W-:-:S02]  /*2d0c0*/  F2FP.BF16.F32.PACK_AB R2, R6, R92 ;  /* 0x0000005c0602723e */ /* 0x004fc400000010ff */
[----:B------:R-:W2:Y:S04]  /*2d0d0*/  LDL R92, [R1+0x6b4] ;  /* 0x0006b400015c7983 */ /* 0x000ea80000100800 */
[----:B------:R-:W3:Y:S01]  /*2d0e0*/  LDL.LU R90, [R1+0x1058] ;  /* 0x00105800015a7983 */ /* 0x000ee20000300800 */
[----:B------:R-:W-:-:S03]  /*2d0f0*/  F2FP.BF16.F32.PACK_AB R88, R4, R91 ;  /* 0x0000005b0458723e */ /* 0x000fc600000010ff */
[----:B------:R-:W3:Y:S01]  /*2d100*/  LDL.LU R91, [R1+0x1054] ;  /* 0x00105400015b7983 */ /* 0x000ee20000300800 */
[----:B------:R-:W-:Y:S01]  /*2d110*/  ISETP.GE.AND P0, PT, R93, UR23, PT ;  /* 0x000000175d007c0c */ /* 0x000fe2000bf06270 */
[----:B------:R-:W0:Y:S01]  /*2d120*/  LDCU.64 UR22, c[0x0][0x398] ;  /* 0x00007300ff1677ac */ /* 0x000e220008000a00 */
[C---:B------:R-:W-:Y:S02]  /*2d130*/  PRMT R46, R2.reuse, 0x7610, R46 ;  /* 0x00007610022e7816 */ /* 0x040fe4000000002e */
[----:B------:R-:W-:Y:S02]  /*2d140*/  PRMT R47, R2, 0x7632, R47 ;  /* 0x00007632022f7816 */ /* 0x000fe4000000002f */
[C---:B------:R-:W-:Y:S02]  /*2d150*/  LEA R2, P1, R0.reuse, UR20, 0x1 ;  /* 0x0000001400027c11 */ /* 0x040fe4000f8208ff */
[----:B----4-:R-:W-:Y:S01]  /*2d160*/  ISETP.LT.AND P2, PT, R87, UR8, !P0 ;  /* 0x0000000857007c0c */ /* 0x010fe2000c741270 */
[----:B------:R-:W4:Y:S01]  /*2d170*/  LDCU UR8, c[0x0][0x39c] ;  /* 0x00007380ff0877ac */ /* 0x000f220008000800 */
[----:B------:R-:W-:Y:S01]  /*2d180*/  LEA.HI.X.SX32 R3, R0, UR21, 0x1, P1 ;  /* 0x0000001500037c11 */ /* 0x000fe200088f0eff */
[----:B------:R-:W-:-:S02]  /*2d190*/  IMAD R0, R14, 0x80, R0 ;  /* 0x000000800e007824 */ /* 0x000fc400078e0200 */
[----:B------:R-:W-:Y:S01]  /*2d1a0*/  IMAD.WIDE R6, R12, 0x2, R2 ;  /* 0x000000020c067825 */ /* 0x000fe200078e0202 */
[C---:B------:R-:W-:Y:S02]  /*2d1b0*/  PRMT R44, R5.reuse, 0x7610, R44 ;  /* 0x00007610052c7816 */ /* 0x040fe4000000002c */
[----:B------:R-:W-:Y:S01]  /*2d1c0*/  PRMT R45, R5, 0x7632, R45 ;  /* 0x00007632052d7816 */ /* 0x000fe2000000002d */
[----:B------:R-:W-:-:S04]  /*2d1d0*/  IMAD R5, R14, 0x80, R0 ;  /* 0x000000800e057824 */ /* 0x000fc800078e0200 */
[----:B------:R0:W-:Y:S01]  /*2d1e0*/  @P2 STG.E.U16 desc[UR16][R6.64], R10 ;  /* 0x0000000a06002986 */ /* 0x0001e2000c101510 */
[----:B------:R-:W-:Y:S01]  /*2d1f0*/  ISETP.LT.AND P2, PT, R86, UR12, !P0 ;  /* 0x0000000c56007c0c */ /* 0x000fe2000c741270 */
[----:B------:R-:W1:Y:S01]  /*2d200*/  LDCU UR12, c[0x0][0x39c] ;  /* 0x00007380ff0c77ac */ /* 0x000e620008000800 */
[----:B------:R-:W-:Y:S02]  /*2d210*/  PRMT R54, R11, 0x7610, R54 ;  /* 0x000076100b367816 */ /* 0x000fe40000000036 */
[----:B0-----:R-:W-:-:S04]  /*2d220*/  LEA R6, P1, R0, UR20, 0x1 ;  /* 0x0000001400067c11 */ /* 0x001fc8000f8208ff */
[----:B------:R-:W-:Y:S02]  /*2d230*/  LEA.HI.X.SX32 R7, R0, UR21, 0x1, P1 ;  /* 0x0000001500077c11 */ /* 0x000fe400088f0eff */
[----:B------:R-:W-:Y:S02]  /*2d240*/  LEA R4, P1, R5, UR20, 0x1 ;  /* 0x0000001405047c11 */ /* 0x000fe4000f8208ff */
[----:B------:R-:W-:Y:S01]  /*2d250*/  PRMT R55, R11, 0x7632, R55 ;  /* 0x000076320b377816 */ /* 0x000fe20000000037 */
[----:B------:R-:W-:Y:S01]  /*2d260*/  IMAD.WIDE R10, R12, 0x2, R6 ;  /* 0x000000020c0a7825 */ /* 0x000fe200078e0206 */
[----:B------:R-:W-:Y:S01]  /*2d270*/  LEA.HI.X.SX32 R5, R5, UR21, 0x1, P1 ;  /* 0x0000001505057c11 */ /* 0x000fe200088f0eff */
[----:B------:R-:W0:Y:S01]  /*2d280*/  LDCU.64 UR20, c[0x0][0x398] ;  /* 0x00007300ff1477ac */ /* 0x000e220008000a00 */
[----:B------:R-:W-:Y:S02]  /*2d290*/  PRMT R0, R68, 0x7632, R0 ;  /* 0x0000763244007816 */ /* 0x000fe40000000000 */
[----:B------:R1:W-:Y:S02]  /*2d2a0*/  @P2 STG.E.U16 desc[UR16][R10.64], R68 ;  /* 0x000000440a002986 */ /* 0x0003e4000c101510 */
[----:B-1----:R-:W-:Y:S01]  /*2d2b0*/  IMAD.WIDE R10, R12, 0x2, R4 ;  /* 0x000000020c0a7825 */ /* 0x002fe200078e0204 */
[----:B--2---:R-:W-:Y:S01]  /*2d2c0*/  ISETP.LT.AND P0, PT, R92, UR28, !P0 ;  /* 0x0000001c5c007c0c */ /* 0x004fe2000c701270 */
[----:B------:R-:W1:-:S12]  /*2d2d0*/  LDCU UR28, c[0x0][0x398] ;  /* 0x00007300ff1c77ac */ /* 0x000e580008000800 */
[----:B------:R2:W-:Y:S02]  /*2d2e0*/  @P0 STG.E.U16 desc[UR16][R10.64], R0 ;  /* 0x000000000a000986 */ /* 0x0005e4000c101510 */
[----:B--2---:R-:W-:-:S05]  /*2d2f0*/  VIADD R0, R93, 0x1 ;  /* 0x000000015d007836 */ /* 0x004fca0000000000 */
[----:B----4-:R-:W-:Y:S01]  /*2d300*/  ISETP.GE.AND P0, PT, R0, UR8, PT ;  /* 0x0000000800007c0c */ /* 0x010fe2000bf06270 */
[----:B------:R-:W-:Y:S01]  /*2d310*/  VIADD R0, R12, UR7 ;  /* 0x000000070c007c36 */ /* 0x000fe20008000000 */
[----:B------:R-:W2:Y:S02]  /*2d320*/  LDCU UR8, c[0x0][0x398] ;  /* 0x00007300ff0877ac */ /* 0x000ea40008000800 */
[----:B------:R-:W-:Y:S01]  /*2d330*/  ISETP.LT.AND P1, PT, R66, UR26, !P0 ;  /* 0x0000001a42007c0c */ /* 0x000fe2000c721270 */
[----:B------:R-:W-:Y:S01]  /*2d340*/  IMAD.WIDE R10, R0, 0x2, R8 ;  /* 0x00000002000a7825 */ /* 0x000fe200078e0208 */
[----:B------:R-:W-:Y:S01]  /*2d350*/  ISETP.LT.AND P2, PT, R87, UR4, !P0 ;  /* 0x0000000457007c0c */ /* 0x000fe2000c741270 */
[----:B------:R-:W4:Y:S01]  /*2d360*/  LDCU UR4, c[0x0][0x39c] ;  /* 0x00007380ff0477ac */ /* 0x000f220008000800 */
[----:B-----5:R-:W-:Y:S02]  /*2d370*/  PRMT R12, R89, 0x7632, R12 ;  /* 0x00007632590c7816 */ /* 0x020fe4000000000c */
[----:B------:R-:W-:Y:S01]  /*2d380*/  PRMT R13, R78, 0x7632, R13 ;  /* 0x000076324e0d7816 */ /* 0x000fe2000000000d */
[----:B------:R-:W5:Y:S06]  /*2d390*/  LDCU UR26, c[0x0][0x398] ;  /* 0x00007300ff1a77ac */ /* 0x000f6c0008000800 */
[----:B------:R1:W-:Y:S01]  /*2d3a0*/  @P1 STG.E.U16 desc[UR16][R10.64], R89 ;  /* 0x000000590a001986 */ /* 0x0003e2000c101510 */
[----:B0-----:R-:W-:Y:S01]  /*2d3b0*/  ISETP.LT.AND P1, PT, R86, UR20, !P0 ;  /* 0x0000001456007c0c */ /* 0x001fe2000c721270 */
[----:B------:R-:W0:Y:S01]  /*2d3c0*/  LDCU UR20, c[0x0][0x398] ;  /* 0x00007300ff1477ac */ /* 0x000e220008000800 */
[----:B------:R-:W-:Y:S01]  /*2d3d0*/  ISETP.LT.AND P0, PT, R92, UR24, !P0 ;  /* 0x000000185c007c0c */ /* 0x000fe2000c701270 */
[----:B------:R-:W0:Y:S01]  /*2d3e0*/  LDCU UR24, c[0x0][0x39c] ;  /* 0x00007380ff1877ac */ /* 0x000e220008000800 */
[----:B-1----:R-:W-:-:S05]  /*2d3f0*/  IMAD.WIDE R10, R0, 0x2, R2 ;  /* 0x00000002000a7825 */ /* 0x002fca00078e0202 */
[----:B------:R1:W-:Y:S02]  /*2d400*/  @P2 STG.E.U16 desc[UR16][R10.64], R12 ;  /* 0x0000000c0a002986 */ /* 0x0003e4000c101510 */
[----:B-1----:R-:W-:Y:S01]  /*2d410*/  IMAD.WIDE R10, R0, 0x2, R6 ;  /* 0x00000002000a7825 */ /* 0x002fe200078e0206 */
[----:B------:R-:W-:-:S04]  /*2d420*/  PRMT R12, R69, 0x7632, R12 ;  /* 0x00007632450c7816 */ /* 0x000fc8000000000c */
[----:B------:R1:W-:Y:S02]  /*2d430*/  @P1 STG.E.U16 desc[UR16][R10.64], R69 ;  /* 0x000000450a001986 */ /* 0x0003e4000c101510 */
[----:B-1----:R-:W-:-:S05]  /*2d440*/  IMAD.WIDE R10, R0, 0x2, R4 ;  /* 0x00000002000a7825 */ /* 0x002fca00078e0204 */
[----:B------:R1:W-:Y:S02]  /*2d450*/  @P0 STG.E.U16 desc[UR16][R10.64], R12 ;  /* 0x0000000c0a000986 */ /* 0x0003e4000c101510 */
[----:B-1----:R-:W-:-:S05]  /*2d460*/  VIADD R10, R93, 0x2 ;  /* 0x000000025d0a7836 */ /* 0x002fca0000000000 */
[----:B----4-:R-:W-:Y:S01]  /*2d470*/  ISETP.GE.AND P0, PT, R10, UR4, PT ;  /* 0x000000040a007c0c */ /* 0x010fe2000bf06270 */
[----:B------:R-:W-:Y:S01]  /*2d480*/  VIADD R0, R0, UR7 ;  /* 0x0000000700007c36 */ /* 0x000fe20008000000 */
[----:B---3--:R-:W-:Y:S01]  /*2d490*/  PRMT R12, R90, 0x7632, R12 ;  /* 0x000076325a0c7816 */ /* 0x008fe2000000000c */
[----:B------:R-:W1:Y:S01]  /*2d4a0*/  LDCU UR4, c[0x0][0x39c] ;  /* 0x00007380ff0477ac */ /* 0x000e620008000800 */
[----:B------:R-:W-:Y:S01]  /*2d4b0*/  ISETP.LT.AND P1, PT, R66, UR22, !P0 ;  /* 0x0000001642007c0c */ /* 0x000fe2000c721270 */
[C---:B------:R-:W-:Y:S01]  /*2d4c0*/  IMAD.WIDE R10, R0.reuse, 0x2, R8 ;  /* 0x00000002000a7825 */ /* 0x040fe200078e0208 */
[----:B------:R-:W3:Y:S11]  /*2d4d0*/  LDCU UR22, c[0x0][0x39c] ;  /* 0x00007380ff1677ac */ /* 0x000ef60008000800 */
[----:B------:R4:W-:Y:S01]  /*2d4e0*/  @P1 STG.E.U16 desc[UR16][R10.64], R90 ;  /* 0x0000005a0a001986 */ /* 0x0009e2000c101510 */
[----:B------:R-:W-:Y:S01]  /*2d4f0*/  ISETP.LT.AND P1, PT, R87, UR10, !P0 ;  /* 0x0000000a57007c0c */ /* 0x000fe2000c721270 */
[----:B------:R-:W0:Y:S01]  /*2d500*/  LDCU UR10, c[0x0][0x398] ;  /* 0x00007300ff0a77ac */ /* 0x000e220008000800 */
[----:B----4-:R-:W-:-:S11]  /*2d510*/  IMAD.WIDE R10, R0, 0x2, R2 ;  /* 0x00000002000a7825 */ /* 0x010fd600078e0202 */
[----:B------:R4:W-:Y:S01]  /*2d520*/  @P1 STG.E.U16 desc[UR16][R10.64], R12 ;  /* 0x0000000c0a001986 */ /* 0x0009e2000c101510 */
[----:B------:R-:W-:Y:S01]  /*2d530*/  ISETP.LT.AND P1, PT, R86, UR14, !P0 ;  /* 0x0000000e56007c0c */ /* 0x000fe2000c721270 */
[----:B------:R-:W0:Y:S01]  /*2d540*/  LDCU UR14, c[0x0][0x398] ;  /* 0x00007300ff0e77ac */ /* 0x000e220008000800 */
[----:B------:R-:W-:Y:S02]  /*2d550*/  ISETP.LT.AND P0, PT, R92, UR18, !P0 ;  /* 0x000000125c007c0c */ /* 0x000fe4000c701270 */
[----:B------:R-:W-:Y:S01]  /*2d560*/  PRMT R69, R80, 0x7632, R69 ;  /* 0x0000763250457816 */ /* 0x000fe20000000045 */
[----:B------:R-:W0:Y:S01]  /*2d570*/  LDCU UR18, c[0x0][0x39c] ;  /* 0x00007380ff1277ac */ /* 0x000e220008000800 */
[----:B----4-:R-:W-:Y:S01]  /*2d580*/  IMAD.WIDE R10, R0, 0x2, R6 ;  /* 0x00000002000a7825 */ /* 0x010fe200078e0206 */
[----:B------:R-:W-:-:S06]  /*2d590*/  PRMT R12, R70, 0x7632, R12 ;  /* 0x00007632460c7816 */ /* 0x000fcc000000000c */
[----:B------:R4:W-:Y:S02]  /*2d5a0*/  @P1 STG.E.U16 desc[UR16][R10.64], R70 ;  /* 0x000000460a001986 */ /* 0x0009e4000c101510 */
[----:B----4-:R-:W-:-:S05]  /*2d5b0*/  IMAD.WIDE R10, R0, 0x2, R4 ;  /* 0x00000002000a7825 */ /* 0x010fca00078e0204 */
[----:B------:R4:W-:Y:S02]  /*2d5c0*/  @P0 STG.E.U16 desc[UR16][R10.64], R12 ;  /* 0x0000000c0a000986 */ /* 0x0009e4000c101510 */
[----:B----4-:R-:W-:-:S05]  /*2d5d0*/  VIADD R10, R93, 0x3 ;  /* 0x000000035d0a7836 */ /* 0x010fca0000000000 */
[----:B-1----:R-:W-:Y:S01]  /*2d5e0*/  ISETP.GE.AND P0, PT, R10, UR4, PT ;  /* 0x000000040a007c0c */ /* 0x002fe2000bf06270 */
[----:B------:R-:W1:Y:S03]  /*2d5f0*/  LDCU UR4, c[0x0][0x398] ;  /* 0x00007300ff0477ac */ /* 0x000e660008000800 */
[----:B------:R-:W-:Y:S01]  /*2d600*/  ISETP.LT.AND P1, PT, R66, UR30, !P0 ;  /* 0x0000001e42007c0c */ /* 0x000fe2000c721270 */
[----:B------:R-:W-:Y:S01]  /*2d610*/  VIADD R0, R0, UR7 ;  /* 0x0000000700007c36 */ /* 0x000fe20008000000 */
[----:B------:R-:W-:Y:S01]  /*2d620*/  PRMT R12, R91, 0x7632, R12 ;  /* 0x000076325b0c7816 */ /* 0x000fe2000000000c */
[----:B------:R-:W4:Y:S02]  /*2d630*/  LDCU UR30, c[0x0][0x398] ;  /* 0x00007300ff1e77ac */ /* 0x000f240008000800 */
[----:B------:R-:W-:-:S08]  /*2d640*/  IMAD.WIDE R10, R0, 0x2, R8 ;  /* 0x00000002000a7825 */ /* 0x000fd000078e0208 */
[----:B------:R0:W-:Y:S01]  /*2d650*/  @P1 STG.E.U16 desc[UR16][R10.64], R91 ;  /* 0x0000005b0a001986 */ /* 0x0001e2000c101510 */
[----:B-1----:R-:W-:Y:S01]  /*2d660*/  ISETP.LT.AND P1, PT, R87, UR4, !P0 ;  /* 0x0000000457007c0c */ /* 0x002fe2000c721270 */
[----:B------:R-:W1:Y:S01]  /*2d670*/  LDCU UR4, c[0x0][0x398] ;  /* 0x00007300ff0477ac */ /* 0x000e620008000800 */
[----:B0-----:R-:W-:-:S11]  /*2d680*/  IMAD.WIDE R10, R0, 0x2, R2 ;  /* 0x00000002000a7825 */ /* 0x001fd600078e0202 */
[----:B------:R0:W-:Y:S01]  /*2d690*/  @P1 STG.E.U16 desc[UR16][R10.64], R12 ;  /* 0x0000000c0a001986 */ /* 0x0001e2000c101510 */
[----:B--2---:R-:W-:Y:S01]  /*2d6a0*/  ISETP.LT.AND P1, PT, R86, UR8, !P0 ;  /* 0x0000000856007c0c */ /* 0x004fe2000c721270 */
[----:B------:R-:W2:Y:S01]  /*2d6b0*/  LDCU UR8, c[0x0][0x398] ;  /* 0x00007300ff0877ac */ /* 0x000ea20008000800 */
[----:B-1----:R-:W-:Y:S02]  /*2d6c0*/  ISETP.LT.AND P0, PT, R92, UR4, !P0 ;  /* 0x000000045c007c0c */ /* 0x002fe4000c701270 */
[----:B------:R-:W3:Y:S01]  /*2d6d0*/  LDL.LU R92, [R1+0x1050] ;  /* 0x00105000015c7983 */ /* 0x000ee20000300800 */
[----:B------:R-:W1:Y:S03]  /*2d6e0*/  LDCU UR4, c[0x0][0x39c] ;  /* 0x00007380ff0477ac */ /* 0x000e660008000800 */
[----:B------:R-:W4:Y:S01]  /*2d6f0*/  LDL.S16 R90, [R1+0x214] ;  /* 0x00021400015a7983 */ /* 0x000f220000100600 */
[----:B0-----:R-:W-:Y:S01]  /*2d700*/  IMAD.WIDE R10, R0, 0x2, R6 ;  /* 0x00000002000a7825 */ /* 0x001fe200078e0206 */
[----:B------:R-:W-:-:S02]  /*2d710*/  PRMT R12, R71, 0x7632, R12 ;  /* 0x00007632470c7816 */ /* 0x000fc4000000000c */
[----:B------:R-:W4:Y:S04]  /*2d720*/  LDL.LU.S16 R89, [R1+0x216] ;  /* 0x0002160001597983 */ /* 0x000f280000300600 */
[----:B------:R0:W-:Y:S04]  /*2d730*/  @P1 STG.E.U16 desc[UR16][R10.64], R71 ;  /* 0x000000470a001986 */ /* 0x0001e8000c101510 */
[----:B------:R-:W4:Y:S04]  /*2d740*/  LDL.S16 R91, [R1+0x218] ;  /* 0x00021800015b7983 */ /* 0x000f280000100600 */
[----:B------:R-:W4:Y:S01]  /*2d750*/  LDL.LU.S16 R70, [R1+0x21a] ;  /* 0x00021a0001467983 */ /* 0x000f220000300600 */
[----:B0-----:R-:W-:-:S05]  /*2d760*/  IMAD.WIDE R10, R0, 0x2, R4 ;  /* 0x00000002000a7825 */ /* 0x001fca00078e0204 */
[----:B------:R0:W-:Y:S02]  /*2d770*/  @P0 STG.E.U16 desc[UR16][R10.64], R12 ;  /* 0x0000000c0a000986 */ /* 0x0001e4000c101510 */
[----:B0-----:R-:W-:-:S05]  /*2d780*/  VIADD R10, R93, 0x4 ;  /* 0x000000045d0a7836 */ /* 0x001fca0000000000 */
[----:B-1----:R-:W-:Y:S01]  /*2d790*/  ISETP.GE.AND P0, PT, R10, UR4, PT ;  /* 0x000000040a007c0c */ /* 0x002fe2000bf06270 */
[----:B------:R-:W-:Y:S01]  /*2d7a0*/  VIADD R0, R0, UR7 ;  /* 0x0000000700007c36 */ /* 0x000fe20008000000 */
[----:B------:R-:W0:Y:S02]  /*2d7b0*/  LDCU UR4, c[0x0][0x398] ;  /* 0x00007300ff0477ac */ /* 0x000e240008000800 */
[----:B--2---:R-:W-:Y:S01]  /*2d7c0*/  ISETP.LT.AND P1, PT, R66, UR8, !P0 ;  /* 0x0000000842007c0c */ /* 0x004fe2000c721270 */
[----:B------:R-:W-:Y:S01]  /*2d7d0*/  IMAD.WIDE R10, R0, 0x2, R8 ;  /* 0x00000002000a7825 */ /* 0x000fe200078e0208 */
[----:B------:R-:W1:Y:S01]  /*2d7e0*/  LDCU UR8, c[0x0][0x398] ;  /* 0x00007300ff0877ac */ /* 0x000e620008000800 */
[----:B---3--:R-:W-:-:S10]  /*2d7f0*/  PRMT R12, R92, 0x7610, R12 ;  /* 0x000076105c0c7816 */ /* 0x008fd4000000000c */
[----:B------:R2:W-:Y:S02]  /*2d800*/  @P1 STG.E.U16 desc[UR16][R10.64], R12 ;  /* 0x0000000c0a001986 */ /* 0x0005e4000c101510 */
[----:B--2---:R-:W-:Y:S02]  /*2d810*/  PRMT R12, R92, 0x7632, R12 ;  /* 0x000076325c0c7816 */ /* 0x004fe4000000000c */
[----:B------:R-:W1:Y:S01]  /*2d820*/  LDL.LU R92, [R1+0x6b4] ;  /* 0x0006b400015c7983 */ /* 0x000e620000300800 */
[----:B------:R-:W-:Y:S01]  /*2d830*/  ISETP.LT.AND P2, PT, R87, UR10, !P0 ;  /* 0x0000000a57007c0c */ /* 0x000fe2000c741270 */
[----:B------:R-:W-:Y:S01]  /*2d840*/  IMAD.WIDE R10, R0, 0x2, R2 ;  /* 0x00000002000a7825 */ /* 0x000fe200078e0202 */
[----:B0-----:R-:W-:Y:S01]  /*2d850*/  ISETP.LT.AND P1, PT, R86, UR4, !P0 ;  /* 0x0000000456007c0c */ /* 0x001fe2000c721270 */
[----:B------:R-:W0:Y:S01]  /*2d860*/  LDCU UR4, c[0x0][0x39c] ;  /* 0x00007380ff0477ac */ /* 0x000e220008000800 */
[----:B------:R-:W2:Y:S09]  /*2d870*/  LDCU UR10, c[0x0][0x398] ;  /* 0x00007300ff0a77ac */ /* 0x000eb20008000800 */
[----:B------:R3:W-:Y:S02]  /*2d880*/  @P2 STG.E.U16 desc[UR16][R10.64], R12 ;  /* 0x0000000c0a002986 */ /* 0x0007e4000c101510 */
[----:B---3--:R-:W-:Y:S01]  /*2d890*/  IMAD.WIDE R10, R0, 0x2, R6 ;  /* 0x00000002000a7825 */ /* 0x008fe200078e0206 */
[----:B------:R-:W-:-:S04]  /*2d8a0*/  PRMT R12, R72, 0x7632, R12 ;  /* 0x00007632480c7816 */ /* 0x000fc8000000000c */
[----:B------:R3:W-:Y:S02]  /*2d8b0*/  @P1 STG.E.U16 desc[UR16][R10.64], R72 ;  /* 0x000000480a001986 */ /* 0x0007e4000c101510 */
[----:B---3--:R-:W-:-:S04]  /*2d8c0*/  IMAD.WIDE R10, R0, 0x2, R4 ;  /* 0x00000002000a7825 */ /* 0x008fc800078e0204 */
[----:B------:R-:W-:Y:S01]  /*2d8d0*/  VIADD R0, R0, UR7 ;  /* 0x0000000700007c36 */ /* 0x000fe20008000000 */
[----:B-1----:R-:W-:Y:S01]  /*2d8e0*/  ISETP.LT.AND P0, PT, R92, UR8, !P0 ;  /* 0x000000085c007c0c */ /* 0x002fe2000c701270 */
[----:B------:R-:W1:-:S12]  /*2d8f0*/  LDCU UR8, c[0x0][0x398] ;  /* 0x00007300ff0877ac */ /* 0x000e580008000800 */
[----:B------:R3:W-:Y:S02]  /*2d900*/  @P0 STG.E.U16 desc[UR16][R10.64], R12 ;  /* 0x0000000c0a000986 */ /* 0x0007e4000c101510 */
[----:B---3--:R-:W-:-:S05]  /*2d910*/  VIADD R10, R93, 0x5 ;  /* 0x000000055d0a7836 */ /* 0x008fca0000000000 */
[----:B0-----:R-:W-:Y:S01]  /*2d920*/  ISETP.GE.AND P0, PT, R10, UR4, PT ;  /* 0x000000040a007c0c */ /* 0x001fe2000bf06270 */
[----:B------:R-:W0:Y:S03]  /*2d930*/  LDCU UR4, c[0x0][0x398] ;  /* 0x00007300ff0477ac */ /* 0x000e260008000800 */
[----:B-1----:R-:W-:Y:S01]  /*2d940*/  ISETP.LT.AND P1, PT, R66, UR8, !P0 ;  /* 0x0000000842007c0c */ /* 0x002fe2000c721270 */
[----:B------:R-:W-:Y:S01]  /*2d950*/  IMAD.WIDE R10, R0, 0x2, R8 ;  /* 0x00000002000a7825 */ /* 0x000fe200078e0208 */
[----:B----4-:R-:W-:Y:S01]  /*2d960*/  PRMT R12, R90, 0x7610, R12 ;  /* 0x000076105a0c7816 */ /* 0x010fe2000000000c */
[----:B------:R-:W1:Y:S10]  /*2d970*/  LDCU UR8, c[0x0][0x398] ;  /* 0x00007300ff0877ac */ /* 0x000e740008000800 */
[----:B------:R3:W-:Y:S01]  /*2d980*/  @P1 STG.E.U16 desc[UR16][R10.64], R12 ;  /* 0x0000000c0a001986 */ /* 0x0007e2000c101510 */
[----:B0-----:R-:W-:Y:S01]  /*2d990*/  ISETP.LT.AND P1, PT, R87, UR4, !P0 ;  /* 0x0000000457007c0c */ /* 0x001fe2000c721270 */
[----:B------:R-:W0:Y:S01]  /*2d9a0*/  LDCU UR4, c[0x0][0x398] ;  /* 0x00007300ff0477ac */ /* 0x000e220008000800 */
[----:B---3--:R-:W-:Y:S01]  /*2d9b0*/  PRMT R12, R89, 0x7610, R12 ;  /* 0x00007610590c7816 */ /* 0x008fe2000000000c */
[----:B------:R-:W-:-:S10]  /*2d9c0*/  IMAD.WIDE R10, R0, 0x2, R2 ;  /* 0x00000002000a7825 */ /* 0x000fd400078e0202 */
[----:B------:R3:W-:Y:S01]  /*2d9d0*/  @P1 STG.E.U16 desc[UR16][R10.64], R12 ;  /* 0x0000000c0a001986 */ /* 0x0007e2000c101510 */
[----:B-1----:R-:W-:Y:S01]  /*2d9e0*/  ISETP.LT.AND P1, PT, R86, UR8, !P0 ;  /* 0x0000000856007c0c */ /* 0x002fe2000c721270 */
[----:B------:R-:W1:Y:S02]  /*2d9f0*/  LDCU UR8, c[0x0][0x398] ;  /* 0x00007300ff0877ac */ /* 0x000e640008000800 */
[----:B------:R-:W4:Y:S04]  /*2da00*/  LDL.LU R86, [R1+0x104c] ;  /* 0x00104c0001567983 */ /* 0x000f280000300800 */
[----:B------:R-:W4:Y:S01]  /*2da10*/  LDL.S16 R90, [R1+0x21c] ;  /* 0x00021c00015a7983 */ /* 0x000f220000100600 */
[----:B---3--:R-:W-:Y:S01]  /*2da20*/  IMAD.WIDE R10, R0, 0x2, R6 ;  /* 0x00000002000a7825 */ /* 0x008fe200078e0206 */
[----:B------:R-:W-:-:S04]  /*2da30*/  PRMT R12, R73, 0x7632, R12 ;  /* 0x00007632490c7816 */ /* 0x000fc8000000000c */
[----:B------:R3:W-:Y:S04]  /*2da40*/  @P1 STG.E.U16 desc[UR16][R10.64], R73 ;  /* 0x000000490a001986 */ /* 0x0007e8000c101510 */
[----:B---3--:R-:W3:Y:S01]  /*2da50*/  LDL.LU R73, [R1+0x6b8] ;  /* 0x0006b80001497983 */ /* 0x008ee20000300800 */
[----:B0-----:R-:W-:Y:S01]  /*2da60*/  ISETP.LT.AND P0, PT, R92, UR4, !P0 ;  /* 0x000000045c007c0c */ /* 0x001fe2000c701270 */
[----:B------:R-:W0:Y:S01]  /*2da70*/  LDCU UR4, c[0x0][0x39c] ;  /* 0x00007380ff0477ac */ /* 0x000e220008000800 */
[----:B------:R-:W-:-:S11]  /*2da80*/  IMAD.WIDE R10, R0, 0x2, R4 ;  /* 0x00000002000a7825 */ /* 0x000fd600078e0204 */
[----:B------:R0:W-:Y:S02]  /*2da90*/  @P0 STG.E.U16 desc[UR16][R10.64], R12 ;  /* 0x0000000c0a000986 */ /* 0x0001e4000c101510 */
[----:B0-----:R-:W-:-:S05]  /*2daa0*/  VIADD R10, R93, 0x6 ;  /* 0x000000065d0a7836 */ /* 0x001fca0000000000 */
[----:B------:R-:W-:Y:S01]  /*2dab0*/  ISETP.GE.AND P0, PT, R10, UR4, PT ;  /* 0x000000040a007c0c */ /* 0x000fe2000bf06270 */
[----:B------:R-:W3:Y:S03]  /*2dac0*/  LDCU UR4, c[0x0][0x398] ;  /* 0x00007300ff0477ac */ /* 0x000ee60008000800 */
[----:B--2---:R-:W-:Y:S01]  /*2dad0*/  ISETP.LT.AND P2, PT, R87, UR10, !P0 ;  /* 0x0000000a57007c0c */ /* 0x004fe2000c741270 */
[----:B------:R-:W-:Y:S01]  /*2dae0*/  VIADD R0, R0, UR7 ;  /* 0x0000000700007c36 */ /* 0x000fe20008000000 */
[----:B------:R-:W2:Y:S01]  /*2daf0*/  LDL.LU R87, [R1+0x1048] ;  /* 0x0010480001577983 */ /* 0x000ea20000300800 */
[----:B-1----:R-:W-:Y:S01]  /*2db00*/  ISETP.LT.AND P1, PT, R66, UR8, !P0 ;  /* 0x0000000842007c0c */ /* 0x002fe2000c721270 */
[----:B------:R-:W0:Y:S02]  /*2db10*/  LDCU UR8, c[0x0][0x398] ;  /* 0x00007300ff0877ac */ /* 0x000e240008000800 */
[----:B------:R-:W2:Y:S01]  /*2db20*/  LDL.LU.S16 R89, [R1+0x21e] ;  /* 0x00021e0001597983 */ /* 0x000ea20000300600 */
[----:B------:R-:W-:Y:S01]  /*2db30*/  PRMT R12, R91, 0x7610, R12 ;  /* 0x000076105b0c7816 */ /* 0x000fe2000000000c */
[----:B------:R-:W-:Y:S01]  /*2db40*/  IMAD.WIDE R10, R0, 0x2, R8 ;  /* 0x00000002000a7825 */ /* 0x000fe200078e0208 */
[----:B------:R-:W1:Y:S01]  /*2db50*/  LDCU UR10, c[0x0][0x398] ;  /* 0x00007300ff0a77ac */ /* 0x000e620008000800 */
[----:B------:R-:W2:Y:S06]  /*2db60*/  LDL.S16 R91, [R1+0x220] ;  /* 0x00022000015b7983 */ /* 0x000eac0000100600 */
[----:B------:R0:W-:Y:S02]  /*2db70*/  @P1 STG.E.U16 desc[UR16][R10.64], R12 ;  /* 0x0000000c0a001986 */ /* 0x0001e4000c101510 */
[----:B0-----:R-:W-:Y:S01]  /*2db80*/  PRMT R12, R70, 0x7610, R12 ;  /* 0x00007610460c7816 */ /* 0x001fe2000000000c */
[C---:B------:R-:W-:Y:S01]  /*2db90*/  IMAD.WIDE R10, R0.reuse, 0x2, R2 ;  /* 0x00000002000a7825 */ /* 0x040fe200078e0202 */
[----:B------:R-:W2:Y:S04]  /*2dba0*/  LDL.LU.S16 R70, [R1+0x222] ;  /* 0x0002220001467983 */ /* 0x000ea80000300600 */
[----:B------:R0:W-:Y:S02]  /*2dbb0*/  @P2 STG.E.U16 desc[UR16][R10.64], R12 ;  /* 0x0000000c0a002986 */ /* 0x0001e4000c101510 */
[----:B0-----:R-:W-:Y:S01]  /*2dbc0*/  IMAD.WIDE R10, R0, 0x2, R6 ;  /* 0x00000002000a7825 */ /* 0x001fe200078e0206 */
[----:B------:R-:W-:-:S02]  /*2dbd0*/  PRMT R12, R74, 0x7632, R12 ;  /* 0x000076324a0c7816 */ /* 0x000fc4000000000c */
[----:B---3--:R-:W-:Y:S01]  /*2dbe0*/  ISETP.LT.AND P1, PT, R73, UR4, !P0 ;  /* 0x0000000449007c0c */ /* 0x008fe2000c721270 */
[----:B------:R-:W0:-:S12]  /*2dbf0*/  LDCU UR4, c[0x0][0x39c] ;  /* 0x00007380ff0477ac */ /* 0x000e180008000800 */
[----:B------:R3:W-:Y:S04]  /*2dc00*/  @P1 STG.E.U16 desc[UR16][R10.64], R74 ;  /* 0x0000004a0a001986 */ /* 0x0007e8000c101510 */
[----:B---3--:R-:W3:Y:S01]  /*2dc10*/  LDL.LU R74, [R1+0x6bc] ;  /* 0x0006bc00014a7983 */ /* 0x008ee20000300800 */
[----:B------:R-:W-:Y:S01]  /*2dc20*/  ISETP.LT.AND P0, PT, R92, UR8, !P0 ;  /* 0x000000085c007c0c */ /* 0x000fe2000c701270 */
[----:B------:R-:W0:Y:S01]  /*2dc30*/  LDCU UR8, c[0x0][0x398] ;  /* 0x00007300ff0877ac */ /* 0x000e220008000800 */
[----:B------:R-:W-:-:S11]  /*2dc40*/  IMAD.WIDE R10, R0, 0x2, R4 ;  /* 0x00000002000a7825 */ /* 0x000fd600078e0204 */
[----:B------:R0:W-:Y:S02]  /*2dc50*/  @P0 STG.E.U16 desc[UR16][R10.64], R12 ;  /* 0x0000000c0a000986 */ /* 0x0001e4000c101510 */
[----:B0-----:R-:W-:-:S05]  /*2dc60*/  VIADD R10, R93, 0x7 ;  /* 0x000000075d0a7836 */ /* 0x001fca0000000000 */
[----:B------:R-:W-:Y:S01]  /*2dc70*/  ISETP.GE.AND P0, PT, R10, UR4, PT ;  /* 0x000000040a007c0c */ /* 0x000fe2000bf06270 */
[----:B------:R-:W-:Y:S01]  /*2dc80*/  VIADD R0, R0, UR7 ;  /* 0x0000000700007c36 */ /* 0x000fe20008000000 */
[----:B----4-:R-:W-:Y:S01]  /*2dc90*/  PRMT R12, R90, 0x7610, R12 ;  /* 0x000076105a0c7816 */ /* 0x010fe2000000000c */
[----:B------:R-:W3:Y:S01]  /*2dca0*/  LDCU UR4, c[0x0][0x398] ;  /* 0x00007300ff0477ac */ /* 0x000ee20008000800 */
[----:B------:R-:W-:Y:S01]  /*2dcb0*/  ISETP.LT.AND P1, PT, R66, UR8, !P0 ;  /* 0x0000000842007c0c */ /* 0x000fe2000c721270 */
[----:B------:R-:W-:Y:S01]  /*2dcc0*/  IMAD.WIDE R10, R0, 0x2, R8 ;  /* 0x00000002000a7825 */ /* 0x000fe200078e0208 */
[----:B------:R-:W4:Y:S01]  /*2dcd0*/  LDL.S16 R90, [R1+0x224] ;  /* 0x00022400015a7983 */ /* 0x000f220000100600 */
[----:B------:R-:W0:Y:S10]  /*2dce0*/  LDCU UR8, c[0x0][0x398] ;  /* 0x00007300ff0877ac */ /* 0x000e340008000800 */
[----:B------:R2:W-:Y:S02]  /*2dcf0*/  @P1 STG.E.U16 desc[UR16][R10.64], R12 ;  /* 0x0000000c0a001986 */ /* 0x0005e4000c101510 */
[----:B--2---:R-:W-:-:S02]  /*2dd00*/  PRMT R12, R89, 0x7610, R12 ;  /* 0x00007610590c7816 */ /* 0x004fc4000000000c */
[----:B------:R-:W2:Y:S01]  /*2dd10*/  LDL.LU.S16 R89, [R1+0x226] ;  /* 0x0002260001597983 */ /* 0x000ea20000300600 */
[----:B------:R-:W-:Y:S01]  /*2dd20*/  IMAD.WIDE R10, R0, 0x2, R2 ;  /* 0x00000002000a7825 */ /* 0x000fe200078e0202 */
[----:B---3--:R-:W-:Y:S01]  /*2dd30*/  ISETP.LT.AND P1, PT, R74, UR4, !P0 ;  /* 0x000000044a007c0c */ /* 0x008fe2000c721270 */
[----:B------:R-:W3:-:S12]  /*2dd40*/  LDCU UR4, c[0x0][0x398] ;  /* 0x00007300ff0477ac */ /* 0x000ed80008000800 */
[----:B------:R1:W-:Y:S01]  /*2dd50*/  @P1 STG.E.U16 desc[UR16][R10.64], R12 ;  /* 0x0000000c0a001986 */ /* 0x0003e2000c101510 */
[----:B0-----:R-:W-:Y:S01]  /*2dd60*/  ISETP.LT.AND P1, PT, R73, UR8, !P0 ;  /* 0x0000000849007c0c */ /* 0x001fe2000c721270 */
[----:B------:R-:W0:Y:S01]  /*2dd70*/  LDCU UR8, c[0x0][0x398] ;  /* 0x00007300ff0877ac */ /* 0x000e220008000800 */
[----:B---3--:R-:W-:Y:S01]  /*2dd80*/  ISETP.LT.AND P0, PT, R92, UR4, !P0 ;  /* 0x000000045c007c0c */ /* 0x008fe2000c701270 */
[----:B------:R-:W3:Y:S01]  /*2dd90*/  LDCU UR4, c[0x0][0x39c] ;  /* 0x00007380ff0477ac */ /* 0x000ee20008000800 */
[----:B-1----:R-:W-:Y:S01]  /*2dda0*/  IMAD.WIDE R10, R0, 0x2, R6 ;  /* 0x00000002000a7825 */ /* 0x002fe200078e0206 */
[----:B------:R-:W-:-:S08]  /*2ddb0*/  PRMT R12, R75, 0x7632, R12 ;  /* 0x000076324b0c7816 */ /* 0x000fd0000000000c */
[----:B------:R1:W-:Y:S02]  /*2ddc0*/  @P1 STG.E.U16 desc[UR16][R10.64], R75 ;  /* 0x0000004b0a001986 */ /* 0x0003e4000c101510 */
[----:B-1----:R-:W-:-:S05]  /*2ddd0*/  IMAD.WIDE R10, R0, 0x2, R4 ;  /* 0x00000002000a7825 */ /* 0x002fca00078e0204 */
[----:B------:R1:W-:Y:S02]  /*2dde0*/  @P0 STG.E.U16 desc[UR16][R10.64], R12 ;  /* 0x0000000c0a000986 */ /* 0x0003e4000c101510 */
[----:B-1----:R-:W-:-:S05]  /*2ddf0*/  VIADD R10, R93, 0x8 ;  /* 0x000000085d0a7836 */ /* 0x002fca0000000000 */
[----:B---3--:R-:W-:Y:S01]  /*2de00*/  ISETP.GE.AND P0, PT, R10, UR4, PT ;  /* 0x000000040a007c0c */ /* 0x008fe2000bf06270 */
[----:B------:R-:W1:Y:S03]  /*2de10*/  LDCU UR4, c[0x0][0x398] ;  /* 0x00007300ff0477ac */ /* 0x000e660008000800 */
[----:B0-----:R-:W-:Y:S01]  /*2de20*/  ISETP.LT.AND P1, PT, R66, UR8, !P0 ;  /* 0x0000000842007c0c */ /* 0x001fe2000c721270 */
[----:B------:R-:W0:Y:S01]  /*2de30*/  LDCU UR8, c[0x0][0x398] ;  /* 0x00007300ff0877ac */ /* 0x000e220008000800 */
[----:B------:R-:W-:Y:S01]  /*2de40*/  VIADD R0, R0, UR7 ;  /* 0x0000000700007c36 */ /* 0x000fe20008000000 */
[----:B------:R-:W-:Y:S02]  /*2de50*/  ISETP.LT.AND P2, PT, R74, UR10, !P0 ;  /* 0x0000000a4a007c0c */ /* 0x000fe4000c741270 */
[----:B------:R-:W-:Y:S01]  /*2de60*/  PRMT R12, R91, 0x7610, R12 ;  /* 0x000076105b0c7816 */ /* 0x000fe2000000000c */
[----:B------:R-:W-:Y:S01]  /*2de70*/  IMAD.WIDE R10, R0, 0x2, R8 ;  /* 0x00000002000a7825 */ /* 0x000fe200078e0208 */
[----:B------:R-:W3:Y:S01]  /*2de80*/  LDL.S16 R91, [R1+0x228] ;  /* 0x00022800015b7983 */ /* 0x000ee20000100600 */
[----:B------:R-:W2:Y:S05]  /*2de90*/  LDCU UR10, c[0x0][0x398] ;  /* 0x00007300ff0a77ac */ /* 0x000eaa0008000800 */
[----:B------:R4:W-:Y:S01]  /*2dea0*/  @P1 STG.E.U16 desc[UR16][R10.64], R12 ;  /* 0x0000000c0a001986 */ /* 0x0009e2000c101510 */
[----:B-1----:R-:W-:Y:S01]  /*2deb0*/  ISETP.LT.AND P1, PT, R73, UR4, !P0 ;  /* 0x0000000449007c0c */ /* 0x002fe2000c721270 */
[----:B------:R-:W1:Y:S01]  /*2dec0*/  LDCU UR4, c[0x0][0x39c] ;  /* 0x00007380ff0477ac */ /* 0x000e620008000800 */
[----:B0-----:R-:W-:Y:S01]  /*2ded0*/  ISETP.LT.AND P0, PT, R92, UR8, !P0 ;  /* 0x000000085c007c0c */ /* 0x001fe2000c701270 */
[----:B------:R-:W0:Y:S01]  /*2dee0*/  LDCU UR8, c[0x0][0x398] ;  /* 0x00007300ff0877ac */ /* 0x000e220008000800 */
[----:B----4-:R-:W-:Y:S01]  /*2def0*/  PRMT R12, R70, 0x7610, R12 ;  /* 0x00007610460c7816 */ /* 0x010fe2000000000c */
[C---:B------:R-:W-:Y:S01]  /*2df00*/  IMAD.WIDE R10, R0.reuse, 0x2, R2 ;  /* 0x00000002000a7825 */ /* 0x040fe200078e0202 */
[----:B------:R-:W4:Y:S04]  /*2df10*/  LDL.LU.S16 R70, [R1+0x22a] ;  /* 0x00022a0001467983 */ /* 0x000f280000300600 */
[----:B------:R0:W-:Y:S02]  /*2df20*/  @P2 STG.E.U16 desc[UR16][R10.64], R12 ;  /* 0x0000000c0a002986 */ /* 0x0001e4000c101510 */
[----:B0-----:R-:W-:Y:S01]  /*2df30*/  IMAD.WIDE R10, R0, 0x2, R6 ;  /* 0x00000002000a7825 */ /* 0x001fe200078e0206 */
[----:B------:R-:W-:-:S04]  /*2df40*/  PRMT R12, R76, 0x7632, R12 ;  /* 0x000076324c0c7816 */ /* 0x000fc8000000000c */
[----:B------:R0:W-:Y:S02]  /*2df50*/  @P1 STG.E.U16 desc[UR16][R10.64], R76 ;  /* 0x0000004c0a001986 */ /* 0x0001e4000c101510 */
[----:B0-----:R-:W-:-:S05]  /*2df60*/  IMAD.WIDE R10, R0, 0x2, R4 ;  /* 0x00000002000a7825 */ /* 0x001fca00078e0204 */
[----:B------:R0:W-:Y:S02]  /*2df70*/  @P0 STG.E.U16 desc[UR16][R10.64], R12 ;  /* 0x0000000c0a000986 */ /* 0x0001e4000c101510 */
[----:B0-----:R-:W-:-:S05]  /*2df80*/  VIADD R10, R93, 0x9 ;  /* 0x000000095d0a7836 */ /* 0x001fca0000000000 */
[----:B-1----:R-:W-:Y:S01]  /*2df90*/  ISETP.GE.AND P0, PT, R10, UR4, PT ;  /* 0x000000040a007c0c */ /* 0x002fe2000bf06270 */
[----:B------:R-:W-:Y:S01]  /*2dfa0*/  VIADD R0, R0, UR7 ;  /* 0x0000000700007c36 */ /* 0x000fe20008000000 */
[----:B------:R-:W-:Y:S01]  /*2dfb0*/  PRMT R12, R90, 0x7610, R12 ;  /* 0x000076105a0c7816 */ /* 0x000fe2000000000c */
[----:B------:R-:W0:Y:S01]  /*2dfc0*/  LDCU UR4, c[0x0][0x398] ;  /* 0x00007300ff0477ac */ /* 0x000e220008000800 */
[----:B------:R-:W-:Y:S01]  /*2dfd0*/  ISETP.LT.AND P1, PT, R66, UR8, !P0 ;  /* 0x0000000842007c0c */ /* 0x000fe2000c721270 */
[----:B------:R-:W-:Y:S01]  /*2dfe0*/  IMAD.WIDE R10, R0, 0x2, R8 ;  /* 0x00000002000a7825 */ /* 0x000fe200078e0208 */
[----:B------:R-:W5:Y:S01]  /*2dff0*/  LDL.S16 R90, [R1+0x22c] ;  /* 0x00022c00015a7983 */ /* 0x000f620000100600 */
[----:B------:R-:W1:Y:S10]  /*2e000*/  LDCU UR8, c[0x0][0x398] ;  /* 0x00007300ff0877ac */ /* 0x000e740008000800 */
[----:B------:R2:W-:Y:S02]  /*2e010*/  @P1 STG.E.U16 desc[UR16][R10.64], R12 ;  /* 0x0000000c0a001986 */ /* 0x0005e4000c101510 */
[----:B--2---:R-:W-:-:S02]  /*2e020*/  PRMT R12, R89, 0x7610, R12 ;  /* 0x00007610590c7816 */ /* 0x004fc4000000000c */
[----:B------:R-:W2:Y:S01]  /*2e030*/  LDL.LU.S16 R89, [R1+0x22e] ;  /* 0x00022e0001597983 */ /* 0x000ea20000300600 */
[----:B0-----:R-:W-:Y:S01]  /*2e040*/  ISETP.LT.AND P1, PT, R74, UR4, !P0 ;  /* 0x000000044a007c0c */ /* 0x001fe2000c721270 */
[----:B------:R-:W0:Y:S01]  /*2e050*/  LDCU UR4, c[0x0][0x398] ;  /* 0x00007300ff0477ac */ /* 0x000e220008000800 */
[----:B------:R-:W-:-:S11]  /*2e060*/  IMAD.WIDE R10, R0, 0x2, R2 ;  /* 0x00000002000a7825 */ /* 0x000fd600078e0202 */
[----:B------:R0:W-:Y:S01]  /*2e070*/  @P1 STG.E.U16 desc[UR16][R10.64], R12 ;  /* 0x0000000c0a001986 */ /* 0x0001e2000c101510 */
[----:B-1----:R-:W-:Y:S01]  /*2e080*/  ISETP.LT.AND P1, PT, R73, UR8, !P0 ;  /* 0x0000000849007c0c */ /* 0x002fe2000c721270 */
[----:B------:R-:W1:Y:S01]  /*2e090*/  LDCU UR8, c[0x0][0x398] ;  /* 0x00007300ff0877ac */ /* 0x000e620008000800 */
[----:B0-----:R-:W-:Y:S01]  /*2e0a0*/  ISETP.LT.AND P0, PT, R92, UR4, !P0 ;  /* 0x000000045c007c0c */ /* 0x001fe2000c701270 */
[----:B------:R-:W0:Y:S01]  /*2e0b0*/  LDCU UR4, c[0x0][0x398] ;  /* 0x00007300ff0477ac */ /* 0x000e220008000800 */
[----:B------:R-:W-:Y:S01]  /*2e0c0*/  IMAD.WIDE R10, R0, 0x2, R6 ;  /* 0x00000002000a7825 */ /* 0x000fe200078e0206 */
[----:B------:R-:W-:-:S08]  /*2e0d0*/  PRMT R12, R77, 0x7632, R12 ;  /* 0x000076324d0c7816 */ /* 0x000fd0000000000c */
[----:B------:R0:W-:Y:S02]  /*2e0e0*/  @P1 STG.E.U16 desc[UR16][R10.64], R77 ;  /* 0x0000004d0a001986 */ /* 0x0001e4000c101510 */
[----:B0-----:R-:W-:-:S05]  /*2e0f0*/  IMAD.WIDE R10, R0, 0x2, R4 ;  /* 0x00000002000a7825 */ /* 0x001fca00078e0204 */
[----:B------:R0:W-:Y:S02]  /*2e100*/  @P0 STG.E.U16 desc[UR16][R10.64], R12 ;  /* 0x0000000c0a000986 */ /* 0x0001e4000c101510 */
[----:B0-----:R-:W-:-:S05]  /*2e110*/  VIADD R10, R93, 0xa ;  /* 0x0000000a5d0a7836 */ /* 0x001fca0000000000 */
[----:B------:R-:W-:Y:S01]  /*2e120*/  ISETP.GE.AND P1, PT, R10, UR24, PT ;  /* 0x000000180a007c0c */ /* 0x000fe2000bf26270 */
[----:B------:R-:W-:Y:S01]  /*2e130*/  VIADD R0, R0, UR7 ;  /* 0x0000000700007c36 */ /* 0x000fe20008000000 */
[----:B------:R-:W0:Y:S02]  /*2e140*/  LDCU UR24, c[0x0][0x398] ;  /* 0x00007300ff1877ac */ /* 0x000e240008000800 */
[----:B------:R-:W-:Y:S01]  /*2e150*/  ISETP.LT.AND P0, PT, R66, UR40, !P1 ;  /* 0x0000002842007c0c */ /* 0x000fe2000cf01270 */
[----:B------:R-:W-:Y:S01]  /*2e160*/  IMAD.WIDE R10, R0, 0x2, R8 ;  /* 0x00000002000a7825 */ /* 0x000fe200078e0208 */
[----:B---3--:R-:W-:Y:S01]  /*2e170*/  PRMT R12, R91, 0x7610, R12 ;  /* 0x000076105b0c7816 */ /* 0x008fe2000000000c */
[----:B------:R-:W3:Y:S01]  /*2e180*/  LDCU UR40, c[0x0][0x39c] ;  /* 0x00007380ff2877ac */ /* 0x000ee20008000800 */
[----:B------:R-:W3:Y:S09]  /*2e190*/  LDL.S16 R91, [R1+0x230] ;  /* 0x00023000015b7983 */ /* 0x000ef20000100600 */
[----:B------:R4:W-:Y:S02]  /*2e1a0*/  @P0 STG.E.U16 desc[UR16][R10.64], R12 ;  /* 0x0000000c0a000986 */ /* 0x0009e4000c101510 */
[----:B----4-:R-:W-:-:S02]  /*2e1b0*/  PRMT R12, R70, 0x7610, R12 ;  /* 0x00007610460c7816 */ /* 0x010fc4000000000c */
[----:B------:R-:W4:Y:S01]  /*2e1c0*/  LDL.LU.S16 R70, [R1+0x232] ;  /* 0x0002320001467983 */ /* 0x000f220000300600 */
[----:B-----5:R-:W-:-:S03]  /*2e1d0*/  PRMT R15, R90, 0x7610, R15 ;  /* 0x000076105a0f7816 */ /* 0x020fc6000000000f */
[----:B------:R-:W5:Y:S01]  /*2e1e0*/  LDL.S16 R90, [R1+0x234] ;  /* 0x00023400015a7983 */ /* 0x000f620000100600 */
[----:B--2---:R-:W-:-:S03]  /*2e1f0*/  PRMT R14, R89, 0x7610, R14 ;  /* 0x00007610590e7816 */ /* 0x004fc6000000000e */
[----:B------:R-:W2:Y:S01]  /*2e200*/  LDL.LU.S16 R89, [R1+0x236] ;  /* 0x0002360001597983 */ /* 0x000ea20000300600 */
[----:B------:R-:W-:Y:S01]  /*2e210*/  ISETP.LT.AND P0, PT, R74, UR30, !P1 ;  /* 0x0000001e4a007c0c */ /* 0x000fe2000cf01270 */
[----:B------:R-:W-:Y:S01]  /*2e220*/  VIADD R10, R93, 0xb ;  /* 0x0000000b5d0a7836 */ /* 0x000fe20000000000 */
[----:B------:R-:W-:Y:S01]  /*2e230*/  ISETP.LT.AND P2, PT, R73, UR42, !P1 ;  /* 0x0000002a49007c0c */ /* 0x000fe2000cf41270 */
[----:B------:R-:W0:Y:S03]  /*2e240*/  LDCU UR30, c[0x0][0x398] ;  /* 0x00007300ff1e77ac */ /* 0x000e260008000800 */
[----:B------:R-:W-:Y:S01]  /*2e250*/  ISETP.GE.AND P5, PT, R10, UR43, PT ;  /* 0x0000002b0a007c0c */ /* 0x000fe2000bfa6270 */
[----:B------:R-:W-:Y:S01]  /*2e260*/  IMAD.WIDE R10, R0, 0x2, R2 ;  /* 0x00000002000a7825 */ /* 0x000fe200078e0202 */
[----:B------:R-:W-:Y:S01]  /*2e270*/  ISETP.LT.AND P1, PT, R92, UR38, !P1 ;  /* 0x000000265c007c0c */ /* 0x000fe2000cf21270 */
[----:B------:R-:W0:Y:S04]  /*2e280*/  LDCU UR42, c[0x0][0x398] ;  /* 0x00007300ff2a77ac */ /* 0x000e280008000800 */
[----:B------:R0:W-:Y:S01]  /*2e290*/  @P0 STG.E.U16 desc[UR16][R10.64], R12 ;  /* 0x0000000c0a000986 */ /* 0x0001e2000c101510 */
[----:B-1----:R-:W-:Y:S01]  /*2e2a0*/  ISETP.LT.AND P6, PT, R66, UR8, !P5 ;  /* 0x0000000842007c0c */ /* 0x002fe2000efc1270 */
[----:B------:R-:W1:Y:S01]  /*2e2b0*/  LDCU UR8, c[0x0][0x39c] ;  /* 0x00007380ff0877ac */ /* 0x000e620008000800 */
[----:B------:R-:W-:Y:S01]  /*2e2c0*/  ISETP.LT.AND P4, PT, R74, UR47, !P5 ;  /* 0x0000002f4a007c0c */ /* 0x000fe2000ef81270 */
[----:B------:R-:W1:Y:S01]  /*2e2d0*/  LDCU UR43, c[0x0][0x398] ;  /* 0x00007300ff2b77ac */ /* 0x000e620008000800 */
[----:B------:R-:W1:Y:S01]  /*2e2e0*/  LDCU UR38, c[0x0][0x398] ;  /* 0x00007300ff2677ac */ /* 0x000e620008000800 */
[----:B0-----:R-:W-:Y:S01]  /*2e2f0*/  IMAD.WIDE R10, R0, 0x2, R6 ;  /* 0x00000002000a7825 */ /* 0x001fe200078e0206 */
[----:B------:R-:W0:Y:S03]  /*2e300*/  LDCU UR47, c[0x0][0x398] ;  /* 0x00007300ff2f77ac */ /* 0x000e260008000800 */
[----:B------:R-:W-:Y:S01]  /*2e310*/  VIADD R12, R93, 0xc ;  /* 0x0000000c5d0c7836 */ /* 0x000fe20000000000 */
[----:B------:R1:W-:Y:S01]  /*2e320*/  @P2 STG.E.U16 desc[UR16][R10.64], R78 ;  /* 0x0000004e0a002986 */ /* 0x0003e2000c101510 */
[----:B------:R-:W-:Y:S01]  /*2e330*/  ISETP.LT.AND P2, PT, R73, UR32, !P5 ;  /* 0x0000002049007c0c */ /* 0x000fe2000ef41270 */
[----:B------:R-:W0:Y:S02]  /*2e340*/  LDCU UR32, c[0x0][0x398] ;  /* 0x00007300ff2077ac */ /* 0x000e240008000800 */
[----:B------:R-:W-:Y:S01]  /*2e350*/  ISETP.GE.AND P0, PT, R12, UR77, PT ;  /* 0x0000004d0c007c0c */ /* 0x000fe2000bf06270 */
[----:B-1----:R-:W-:Y:S01]  /*2e360*/  IMAD.WIDE R10, R0, 0x2, R4 ;  /* 0x00000002000a7825 */ /* 0x002fe200078e0204 */
[----:B------:R-:W-:Y:S01]  /*2e370*/  ISETP.LT.AND P5, PT, R92, UR36, !P5 ;  /* 0x000000245c007c0c */ /* 0x000fe2000efa1270 */
[----:B------:R-:W1:Y:S02]  /*2e380*/  LDCU UR36, c[0x0][0x398] ;  /* 0x00007300ff2477ac */ /* 0x000e640008000800 */
[----:B------:R-:W-:Y:S01]  /*2e390*/  VIADD R0, R0, UR7 ;  /* 0x0000000700007c36 */ /* 0x000fe20008000000 */
[----:B------:R0:W-:Y:S01]  /*2e3a0*/  @P1 STG.E.U16 desc[UR16][R10.64], R13 ;  /* 0x0000000d0a001986 */ /* 0x0001e2000c101510 */
[----:B------:R-:W1:Y:S02]  /*2e3b0*/  LDCU UR77, c[0x0][0x398] ;  /* 0x00007300ff4d77ac */ /* 0x000e640008000800 */
[----:B0-----:R-:W-:-:S04]  /*2e3c0*/  IMAD.WIDE R12, R0, 0x2, R8 ;  /* 0x00000002000c7825 */ /* 0x001fc800078e0208 */
[C---:B------:R-:W-:Y:S01]  /*2e3d0*/  IMAD.WIDE R10, R0.reuse, 0x2, R2 ;  /* 0x00000002000a7825 */ /* 0x040fe200078e0202 */
[----:B------:R-:W-:Y:S04]  /*2e3e0*/  @P6 STG.E.U16 desc[UR16][R12.64], R15 ;  /* 0x0000000f0c006986 */ /* 0x000fe8000c101510 */
[----:B------:R0:W-:Y:S02]  /*2e3f0*/  @P4 STG.E.U16 desc[UR16][R10.64], R14 ;  /* 0x0000000e0a004986 */ /* 0x0001e4000c101510 */
[----:B0-----:R-:W-:-:S04]  /*2e400*/  IMAD.WIDE R10, R0, 0x2, R6 ;  /* 0x00000002000a7825 */ /* 0x001fc800078e0206 */
[C---:B------:R-:W-:Y:S01]  /*2e410*/  IMAD.WIDE R14, R0.reuse, 0x2, R4 ;  /* 0x00000002000e7825 */ /* 0x040fe200078e0204 */
[----:B------:R0:W-:Y:S02]  /*2e420*/  @P2 STG.E.U16 desc[UR16][R10.64], R79 ;  /* 0x0000004f0a002986 */ /* 0x0001e4000c101510 */
[----:B0-----:R-:W-:Y:S01]  /*2e430*/  PRMT R11, R79, 0x7632, R11 ;  /* 0x000076324f0b7816 */ /* 0x001fe2000000000b */
[----:B------:R-:W-:-:S04]  /*2e440*/  VIADD R10, R0, UR7 ;  /* 0x00000007000a7c36 */ /* 0x000fc80008000000 */
[----:B------:R4:W-:Y:S01]  /*2e450*/  @P5 STG.E.U16 desc[UR16][R14.64], R11 ;  /* 0x0000000b0e005986 */ /* 0x0009e2000c101510 */
[----:B---3--:R-:W-:-:S03]  /*2e460*/  PRMT R0, R91, 0x7610, R0 ;  /* 0x000076105b007816 */ /* 0x008fc60000000000 */
[----:B------:R-:W3:Y:S01]  /*2e470*/  LDL.S16 R91, [R1+0x238] ;  /* 0x00023800015b7983 */ /* 0x000ee20000100600 */
[----:B----4-:R-:W-:-:S03]  /*2e480*/  PRMT R11, R70, 0x7610, R11 ;  /* 0x00007610460b7816 */ /* 0x010fc6000000000b */
[----:B------:R-:W4:Y:S01]  /*2e490*/  LDL.LU.S16 R70, [R1+0x23a] ;  /* 0x00023a0001467983 */ /* 0x000f220000300600 */
[----:B-----5:R-:W-:-:S03]  /*2e4a0*/  PRMT R68, R90, 0x7610, R68 ;  /* 0x000076105a447816 */ /* 0x020fc60000000044 */
[----:B------:R-:W5:Y:S01]  /*2e4b0*/  LDL.S16 R90, [R1+0x23c] ;  /* 0x00023c00015a7983 */ /* 0x000f620000100600 */
[----:B--2---:R-:W-:-:S03]  /*2e4c0*/  PRMT R67, R89, 0x7610, R67 ;  /* 0x0000761059437816 */ /* 0x004fc60000000043 */
[----:B------:R-:W2:Y:S01]  /*2e4d0*/  LDL.LU.S16 R89, [R1+0x23e] ;  /* 0x00023e0001597983 */ /* 0x000ea20000300600 */
[----:B------:R-:W-:Y:S01]  /*2e4e0*/  ISETP.LT.AND P3, PT, R66, UR76, !P0 ;  /* 0x0000004c42007c0c */ /* 0x000fe2000c761270 */
[----:B------:R-:W-:Y:S01]  /*2e4f0*/  VIADD R12, R93, 0xd ;  /* 0x0000000d5d0c7836 */ /* 0x000fe20000000000 */
[----:B------:R-:W-:Y:S02]  /*2e500*/  ISETP.LT.AND P6, PT, R74, UR51, !P0 ;  /* 0x000000334a007c0c */ /* 0x000fe4000c7c1270 */
[----:B------:R-:W-:Y:S01]  /*2e510*/  ISETP.LT.AND P1, PT, R73, UR58, !P0 ;  /* 0x0000003a49007c0c */ /* 0x000fe2000c721270 */
[----:B------:R-:W-:Y:S01]  /*2e520*/  IMAD.WIDE R14, R10, 0x2, R2 ;  /* 0x000000020a0e7825 */ /* 0x000fe200078e0202 */
[----:B------:R-:W-:Y:S01]  /*2e530*/  ISETP.GE.AND P4, PT, R12, UR12, PT ;  /* 0x0000000c0c007c0c */ /* 0x000fe2000bf86270 */
[----:B------:R-:W0:Y:S02]  /*2e540*/  LDCU UR76, c[0x0][0x39c] ;  /* 0x00007380ff4c77ac */ /* 0x000e240008000800 */
[----:B------:R-:W-:Y:S01]  /*2e550*/  IMAD.WIDE R12, R10, 0x2, R8 ;  /* 0x000000020a0c7825 */ /* 0x000fe200078e0208 */
[----:B------:R-:W-:Y:S01]  /*2e560*/  ISETP.LT.AND P0, PT, R92, UR63, !P0 ;  /* 0x0000003f5c007c0c */ /* 0x000fe2000c701270 */
[----:B------:R-:W0:Y:S03]  /*2e570*/  LDCU UR51, c[0x0][0x398] ;  /* 0x00007300ff3377ac */ /* 0x000e260008000800 */
[----:B------:R1:W-:Y:S01]  /*2e580*/  @P3 STG.E.U16 desc[UR16][R12.64], R0 ;  /* 0x000000000c003986 */ /* 0x0003e2000c101510 */
[----:B------:R-:W-:Y:S01]  /*2e590*/  ISETP.LT.AND P2, PT, R66, UR55, !P4 ;  /* 0x0000003742007c0c */ /* 0x000fe2000e741270 */
[----:B------:R-:W0:Y:S01]  /*2e5a0*/  LDCU UR58, c[0x0][0x398] ;  /* 0x00007300ff3a77ac */ /* 0x000e220008000800 */
[----:B------:R-:W-:Y:S01]  /*2e5b0*/  ISETP.LT.AND P5, PT, R74, UR50, !P4 ;  /* 0x000000324a007c0c */ /* 0x000fe2000e7a1270 */
[----:B------:R0:W-:Y:S01]  /*2e5c0*/  @P6 STG.E.U16 desc[UR16][R14.64], R11 ;  /* 0x0000000b0e006986 */ /* 0x0001e2000c101510 */
[----:B------:R-:W2:Y:S01]  /*2e5d0*/  LDCU UR63, c[0x0][0x398] ;  /* 0x00007300ff3f77ac */ /* 0x000ea20008000800 */
[----:B------:R-:W2:Y:S01]  /*2e5e0*/  LDCU UR12, c[0x0][0x398] ;  /* 0x00007300ff0c77ac */ /* 0x000ea20008000800 */
[----:B-1----:R-:W-:-:S02]  /*2e5f0*/  VIADD R0, R93, 0xe ;  /* 0x0000000e5d007836 */ /* 0x002fc40000000000 */
[----:B------:R-:W-:Y:S01]  /*2e600*/  IMAD.WIDE R12, R10, 0x2, R6 ;  /* 0x000000020a0c7825 */ /* 0x000fe200078e0206 */
[----:B------:R-:W-:Y:S01]  /*2e610*/  ISETP.LT.AND P3, PT, R73, UR10, !P4 ;  /* 0x0000000a49007c0c */ /* 0x000fe2000e761270 */
[----:B------:R-:W1:Y:S01]  /*2e620*/  LDCU UR55, c[0x0][0x39c] ;  /* 0x00007380ff3777ac */ /* 0x000e620008000800 */
[----:B------:R-:W-:Y:S01]  /*2e630*/  ISETP.GE.AND P6, PT, R0, UR22, PT ;  /* 0x0000001600007c0c */ /* 0x000fe2000bfc6270 */
[C---:B------:R-:W-:Y:S01]  /*2e640*/  VIADD R0, R10.reuse, UR7 ;  /* 0x000000070a007c36 */ /* 0x040fe20008000000 */
[----:B------:R1:W-:Y:S01]  /*2e650*/  @P1 STG.E.U16 desc[UR16][R12.64], R80 ;  /* 0x000000500c001986 */ /* 0x0003e2000c101510 */
[----:B0-----:R-:W-:Y:S01]  /*2e660*/  IMAD.WIDE R14, R10, 0x2, R4 ;  /* 0x000000020a0e7825 */ /* 0x001fe200078e0204 */
[----:B------:R-:W-:Y:S01]  /*2e670*/  ISETP.LT.AND P4, PT, R92, UR56, !P4 ;  /* 0x000000385c007c0c */ /* 0x000fe2000e781270 */
[----:B------:R-:W0:Y:S02]  /*2e680*/  LDCU UR50, c[0x0][0x398] ;  /* 0x00007300ff3277ac */ /* 0x000e240008000800 */
[C---:B------:R-:W-:Y:S01]  /*2e690*/  IMAD.WIDE R10, R0.reuse, 0x2, R2 ;  /* 0x00000002000a7825 */ /* 0x040fe200078e0202 */
[----:B------:R0:W-:Y:S01]  /*2e6a0*/  @P0 STG.E.U16 desc[UR16][R14.64], R69 ;  /* 0x000000450e000986 */ /* 0x0001e2000c101510 */
[----:B------:R-:W2:Y:S01]  /*2e6b0*/  LDCU UR10, c[0x0][0x398] ;  /* 0x00007300ff0a77ac */ /* 0x000ea20008000800 */
[----:B------:R-:W2:Y:S01]  /*2e6c0*/  LDCU UR22, c[0x0][0x398] ;  /* 0x00007300ff1677ac */ /* 0x000ea20008000800 */
[----:B-1----:R-:W-:Y:S01]  /*2e6d0*/  IMAD.WIDE R12, R0, 0x2, R8 ;  /* 0x00000002000c7825 */ /* 0x002fe200078e0208 */
[----:B------:R-:W-:Y:S01]  /*2e6e0*/  ISETP.LT.AND P1, PT, R66, UR72, !P6 ;  /* 0x0000004842007c0c */ /* 0x000fe2000f721270 */
[----:B------:R-:W1:Y:S03]  /*2e6f0*/  LDCU UR56, c[0x0][0x398] ;  /* 0x00007300ff3877ac */ /* 0x000e660008000800 */
[----:B------:R5:W-:Y:S01]  /*2e700*/  @P2 STG.E.U16 desc[UR16][R12.64], R68 ;  /* 0x000000440c002986 */ /* 0x000be2000c101510 */
[----:B0-----:R-:W-:Y:S01]  /*2e710*/  IMAD.WIDE R14, R0, 0x2, R4 ;  /* 0x00000002000e7825 */ /* 0x001fe200078e0204 */
[----:B------:R-:W-:Y:S01]  /*2e720*/  ISETP.LT.AND P0, PT, R74, UR53, !P6 ;  /* 0x000000354a007c0c */ /* 0x000fe2000f701270 */
[----:B------:R-:W0:Y:S01]  /*2e730*/  LDCU UR72, c[0x0][0x39c] ;  /* 0x00007380ff4877ac */ /* 0x000e220008000800 */
[----:B------:R0:W-:Y:S01]  /*2e740*/  @P5 STG.E.U16 desc[UR16][R10.64], R67 ;  /* 0x000000430a005986 */ /* 0x0001e2000c101510 */
[----:B-----5:R-:W-:Y:S01]  /*2e750*/  PRMT R68, R90, 0x7610, R68 ;  /* 0x000076105a447816 */ /* 0x020fe20000000044 */
[----:B0-----:R-:W-:-:S04]  /*2e760*/  IMAD.WIDE R10, R0, 0x2, R6 ;  /* 0x00000002000a7825 */ /* 0x001fc800078e0206 */
[----:B------:R-:W-:Y:S01]  /*2e770*/  VIADD R12, R93, 0xf ;  /* 0x0000000f5d0c7836 */ /* 0x000fe20000000000 */
[----:B------:R0:W-:Y:S01]  /*2e780*/  @P3 STG.E.U16 desc[UR16][R10.64], R81 ;  /* 0x000000510a003986 */ /* 0x0001e2000c101510 */
[----:B------:R-:W-:Y:S01]  /*2e790*/  ISETP.LT.AND P2, PT, R73, UR49, !P6 ;  /* 0x0000003149007c0c */ /* 0x000fe2000f741270 */
[----:B------:R-:W5:Y:S01]  /*2e7a0*/  LDCU UR53, c[0x0][0x398] ;  /* 0x00007300ff3577ac */ /* 0x000f620008000800 */
[----:B0-----:R-:W-:Y:S01]  /*2e7b0*/  PRMT R11, R81, 0x7632, R11 ;  /* 0x00007632510b7816 */ /* 0x001fe2000000000b */
[----:B------:R-:W-:Y:S01]  /*2e7c0*/  VIADD R10, R0, UR7 ;  /* 0x00000007000a7c36 */ /* 0x000fe20008000000 */
[----:B---3--:R-:W-:Y:S01]  /*2e7d0*/  PRMT R0, R91, 0x7610, R0 ;  /* 0x000076105b007816 */ /* 0x008fe20000000000 */
[----:B------:R-:W0:Y:S01]  /*2e7e0*/  LDCU UR49, c[0x0][0x398] ;  /* 0x00007300ff3177ac */ /* 0x000e220008000800 */
[----:B------:R-:W3:Y:S04]  /*2e7f0*/  LDL.S16 R91, [R1+0x240] ;  /* 0x00024000015b7983 */ /* 0x000ee80000100600 */
[----:B------:R4:W-:Y:S01]  /*2e800*/  @P4 STG.E.U16 desc[UR16][R14.64], R11 ;  /* 0x0000000b0e004986 */ /* 0x0009e2000c101510 */
[----:B--2---:R-:W-:-:S02]  /*2e810*/  PRMT R67, R89, 0x7610, R67 ;  /* 0x0000761059437816 */ /* 0x004fc40000000043 */
[----:B----4-:R-:W-:Y:S02]  /*2e820*/  PRMT R11, R70, 0x7610, R11 ;  /* 0x00007610460b7816 */ /* 0x010fe4000000000b */
[----:B------:R-:W2:Y:S04]  /*2e830*/  LDL.LU.S16 R70, [R1+0x242] ;  /* 0x0002420001467983 */ /* 0x000ea80000300600 */
[----:B------:R-:W4:Y:S04]  /*2e840*/  LDL.S16 R90, [R1+0x244] ;  /* 0x00024400015a7983 */ /* 0x000f280000100600 */
[----:B------:R-:W5:Y:S01]  /*2e850*/  LDL.LU.S16 R89, [R1+0x246] ;  /* 0x0002460001597983 */ /* 0x000f620000300600 */
[----:B------:R-:W-:Y:S01]  /*2e860*/  ISETP.GE.AND P5, PT, R12, UR70, PT ;  /* 0x000000460c007c0c */ /* 0x000fe2000bfa6270 */
[----:B------:R-:W-:Y:S01]  /*2e870*/  IMAD.WIDE R12, R10, 0x2, R8 ;  /* 0x000000020a0c7825 */ /* 0x000fe200078e0208 */
[----:B------:R-:W-:Y:S01]  /*2e880*/  ISETP.LT.AND P6, PT, R92, UR54, !P6 ;  /* 0x000000365c007c0c */ /* 0x000fe2000f7c1270 */
[----:B------:R-:W0:Y:S02]  /*2e890*/  LDCU UR54, c[0x0][0x398] ;  /* 0x00007300ff3677ac */ /* 0x000e240008000800 */
[----:B------:R-:W-:Y:S01]  /*2e8a0*/  IMAD.WIDE R14, R10, 0x2, R2 ;  /* 0x000000020a0e7825 */ /* 0x000fe200078e0202 */
[----:B------:R1:W-:Y:S01]  /*2e8b0*/  @P1 STG.E.U16 desc[UR16][R12.64], R0 ;  /* 0x000000000c001986 */ /* 0x0003e2000c101510 */
[----:B------:R-:W-:Y:S01]  /*2e8c0*/  ISETP.LT.AND P3, PT, R66, UR48, !P5 ;  /* 0x0000003042007c0c */ /* 0x000fe2000ef61270 */
[----:B------:R-:W0:Y:S01]  /*2e8d0*/  LDCU UR48, c[0x0][0x39c] ;  /* 0x00007380ff3077ac */ /* 0x000e220008000800 */
[----:B------:R-:W-:Y:S01]  /*2e8e0*/  ISETP.LT.AND P4, PT, R74, UR34, !P5 ;  /* 0x000000224a007c0c */ /* 0x000fe2000ef81270 */
[----:B------:R0:W-:Y:S01]  /*2e8f0*/  @P0 STG.E.U16 desc[UR16][R14.64], R11 ;  /* 0x0000000b0e000986 */ /* 0x0001e2000c101510 */
[----:B------:R-:W-:Y:S01]  /*2e900*/  PRMT R69, R82, 0x7632, R69 ;  /* 0x0000763252457816 */ /* 0x000fe20000000045 */
        /* <DEDUP_REMOVED lines=13> */
[----:B------:R-:W2:Y:S02]  /*2e9e0*/  LDCU UR18, c[0x0][0x398] ;  /* 0x00007300ff1277ac */ /* 0x000ea40008000800 */
[----:B-1----:R-:W-:Y:S01]  /*2e9f0*/  IMAD.WIDE R12, R0, 0x2, R8 ;  /* 0x00000002000c7825 */ /* 0x002fe200078e0208 */
[----:B------:R-:W-:Y:S01]  /*2ea00*/  ISETP.LT.AND P2, PT, R66, UR75, !P0 ;  /* 0x0000004b42007c0c */ /* 0x000fe2000c741270 */
[----:B------:R-:W1:Y:S03]  /*2ea10*/  LDCU UR75, c[0x0][0x39c] ;  /* 0x00007380ff4b77ac */ /* 0x000e660008000800 */
[----:B------:R-:W-:Y:S01]  /*2ea20*/  @P3 STG.E.U16 desc[UR16][R12.64], R68 ;  /* 0x000000440c003986 */ /* 0x000fe2000c101510 */
[----:B------:R-:W1:Y:S03]  /*2ea30*/  LDCU UR45, c[0x0][0x398] ;  /* 0x00007300ff2d77ac */ /* 0x000e660008000800 */
[----:B------:R1:W-:Y:S01]  /*2ea40*/  @P4 STG.E.U16 desc[UR16][R10.64], R67 ;  /* 0x000000430a004986 */ /* 0x0003e2000c101510 */
[----:B0-----:R-:W-:-:S04]  /*2ea50*/  IMAD.WIDE R14, R0, 0x2, R4 ;  /* 0x00000002000e7825 */ /* 0x001fc800078e0204 */
[----:B-1----:R-:W-:-:S05]  /*2ea60*/  IMAD.WIDE R10, R0, 0x2, R6 ;  /* 0x00000002000a7825 */ /* 0x002fca00078e0206 */
[----:B------:R0:W-:Y:S02]  /*2ea70*/  @P1 STG.E.U16 desc[UR16][R10.64], R83 ;  /* 0x000000530a001986 */ /* 0x0001e4000c101510 */
[----:B0-----:R-:W-:Y:S01]  /*2ea80*/  PRMT R11, R83, 0x7632, R11 ;  /* 0x00007632530b7816 */ /* 0x001fe2000000000b */
[----:B------:R-:W-:-:S04]  /*2ea90*/  VIADD R10, R0, UR7 ;  /* 0x00000007000a7c36 */ /* 0x000fc80008000000 */
[----:B------:R2:W-:Y:S01]  /*2eaa0*/  @P5 STG.E.U16 desc[UR16][R14.64], R11 ;  /* 0x0000000b0e005986 */ /* 0x0005e2000c101510 */
[----:B---3--:R-:W-:-:S03]  /*2eab0*/  PRMT R0, R91, 0x7610, R0 ;  /* 0x000076105b007816 */ /* 0x008fc60000000000 */
[----:B------:R-:W3:Y:S01]  /*2eac0*/  LDL.S16 R91, [R1+0x248] ;  /* 0x00024800015b7983 */ /* 0x000ee20000100600 */
[----:B--2---:R-:W-:-:S03]  /*2ead0*/  PRMT R11, R70, 0x7610, R11 ;  /* 0x00007610460b7816 */ /* 0x004fc6000000000b */
[----:B------:R-:W2:Y:S01]  /*2eae0*/  LDL.LU.S16 R70, [R1+0x24a] ;  /* 0x00024a0001467983 */ /* 0x000ea20000300600 */
[----:B----4-:R-:W-:-:S03]  /*2eaf0*/  PRMT R68, R90, 0x7610, R68 ;  /* 0x000076105a447816 */ /* 0x010fc60000000044 */
[----:B------:R-:W4:Y:S01]  /*2eb00*/  LDL.S16 R90, [R1+0x24c] ;  /* 0x00024c00015a7983 */ /* 0x000f220000100600 */
[----:B-----5:R-:W-:-:S03]  /*2eb10*/  PRMT R67, R89, 0x7610, R67 ;  /* 0x0000761059437816 */ /* 0x020fc60000000043 */
[----:B------:R-:W5:Y:S01]  /*2eb20*/  LDL.LU.S16 R89, [R1+0x24e] ;  /* 0x00024e0001597983 */ /* 0x000f620000300600 */
[----:B------:R-:W-:Y:S01]  /*2eb30*/  VIADD R12, R93, 0x11 ;  /* 0x000000115d0c7836 */ /* 0x000fe20000000000 */
[----:B------:R-:W-:Y:S02]  /*2eb40*/  ISETP.LT.AND P6, PT, R74, UR20, !P0 ;  /* 0x000000144a007c0c */ /* 0x000fe4000c7c1270 */
[----:B------:R-:W-:Y:S01]  /*2eb50*/  ISETP.LT.AND P3, PT, R73, UR71, !P0 ;  /* 0x0000004749007c0c */ /* 0x000fe2000c761270 */
[----:B------:R-:W-:Y:S01]  /*2eb60*/  IMAD.WIDE R14, R10, 0x2, R2 ;  /* 0x000000020a0e7825 */ /* 0x000fe200078e0202 */
[----:B------:R-:W-:Y:S01]  /*2eb70*/  ISETP.GE.AND P4, PT, R12, UR65, PT ;  /* 0x000000410c007c0c */ /* 0x000fe2000bf86270 */
[----:B------:R-:W2:Y:S01]  /*2eb80*/  LDL.S16 R71, [R1+0x250] ;  /* 0x0002500001477983 */ /* 0x000ea20000100600 */
[----:B------:R-:W-:Y:S01]  /*2eb90*/  ISETP.LT.AND P0, PT, R92, UR46, !P0 ;  /* 0x0000002e5c007c0c */ /* 0x000fe2000c701270 */
[----:B------:R-:W-:Y:S01]  /*2eba0*/  IMAD.WIDE R12, R10, 0x2, R8 ;  /* 0x000000020a0c7825 */ /* 0x000fe200078e0208 */
[----:B------:R-:W-:Y:S01]  /*2ebb0*/  ISETP.LT.AND P1, PT, R66, UR74, !P4 ;  /* 0x0000004a42007c0c */ /* 0x000fe2000e721270 */
[----:B------:R-:W0:Y:S03]  /*2ebc0*/  LDCU UR20, c[0x0][0x398] ;  /* 0x00007300ff1477ac */ /* 0x000e260008000800 */
[----:B------:R1:W-:Y:S01]  /*2ebd0*/  @P2 STG.E.U16 desc[UR16][R12.64], R0 ;  /* 0x000000000c002986 */ /* 0x0003e2000c101510 */
[----:B------:R-:W-:Y:S01]  /*2ebe0*/  ISETP.LT.AND P5, PT, R74, UR39, !P4 ;  /* 0x000000274a007c0c */ /* 0x000fe2000e7a1270 */
[----:B------:R-:W0:Y:S02]  /*2ebf0*/  LDCU UR71, c[0x0][0x398] ;  /* 0x00007300ff4777ac */ /* 0x000e240008000800 */
[----:B------:R0:W-:Y:S01]  /*2ec00*/  @P6 STG.E.U16 desc[UR16][R14.64], R11 ;  /* 0x0000000b0e006986 */ /* 0x0001e2000c101510 */
[----:B------:R-:W-:Y:S01]  /*2ec10*/  PRMT R69, R84, 0x7632, R69 ;  /* 0x0000763254457816 */ /* 0x000fe20000000045 */
        /* <DEDUP_REMOVED lines=17> */
[----:B------:R-:W-:-:S02]  /*2ed30*/  ISETP.LT.AND P3, PT, R66, UR35, !P6 ;  /* 0x0000002342007c0c */ /* 0x000fc4000f761270 */
[----:B------:R-:W-:Y:S01]  /*2ed40*/  ISETP.LT.AND P0, PT, R74, UR66, !P6 ;  /* 0x000000424a007c0c */ /* 0x000fe2000f701270 */
[----:B------:R-:W1:Y:S01]  /*2ed50*/  LDCU UR35, c[0x0][0x39c] ;  /* 0x00007380ff2377ac */ /* 0x000e620008000800 */
[----:B------:R-:W-:Y:S01]  /*2ed60*/  @P1 STG.E.U16 desc[UR16][R12.64], R68 ;  /* 0x000000440c001986 */ /* 0x000fe2000c101510 */
[----:B0-----:R-:W-:Y:S01]  /*2ed70*/  IMAD.WIDE R14, R0, 0x2, R4 ;  /* 0x00000002000e7825 */ /* 0x001fe200078e0204 */
[----:B------:R-:W-:Y:S01]  /*2ed80*/  PRMT R69, R86, 0x7632, R69 ;  /* 0x0000763256457816 */ /* 0x000fe20000000045 */
[----:B------:R-:W0:Y:S01]  /*2ed90*/  LDCU UR64, c[0x0][0x398] ;  /* 0x00007300ff4077ac */ /* 0x000e220008000800 */
[----:B------:R5:W-:Y:S01]  /*2eda0*/  @P5 STG.E.U16 desc[UR16][R10.64], R67 ;  /* 0x000000430a005986 */ /* 0x000be2000c101510 */
[----:B------:R-:W0:Y:S01]  /*2edb0*/  LDCU UR66, c[0x0][0x398] ;  /* 0x00007300ff4277ac */ /* 0x000e220008000800 */
[----:B-----5:R-:W-:Y:S02]  /*2edc0*/  PRMT R67, R89, 0x7610, R67 ;  /* 0x0000761059437816 */ /* 0x020fe40000000043 */
[----:B------:R-:W5:Y:S01]  /*2edd0*/  LDL.LU.S16 R89, [R1+0x252] ;  /* 0x0002520001597983 */ /* 0x000f620000300600 */
[----:B------:R-:W-:-:S04]  /*2ede0*/  IMAD.WIDE R10, R0, 0x2, R6 ;  /* 0x00000002000a7825 */ /* 0x000fc800078e0206 */
[----:B------:R-:W-:Y:S01]  /*2edf0*/  VIADD R12, R93, 0x13 ;  /* 0x000000135d0c7836 */ /* 0x000fe20000000000 */
[----:B------:R0:W-:Y:S01]  /*2ee00*/  @P2 STG.E.U16 desc[UR16][R10.64], R85 ;  /* 0x000000550a002986 */ /* 0x0001e2000c101510 */
[----:B------:R-:W-:Y:S01]  /*2ee10*/  ISETP.LT.AND P1, PT, R73, UR68, !P6 ;  /* 0x0000004449007c0c */ /* 0x000fe2000f721270 */
[----:B------:R-:W1:Y:S02]  /*2ee20*/  LDCU UR68, c[0x0][0x398] ;  /* 0x00007300ff4477ac */ /* 0x000e640008000800 */
[----:B------:R-:W-:Y:S01]  /*2ee30*/  ISETP.GE.AND P5, PT, R12, UR62, PT ;  /* 0x0000003e0c007c0c */ /* 0x000fe2000bfa6270 */
[----:B------:R-:W5:Y:S01]  /*2ee40*/  LDL.S16 R72, [R1+0x150] ;  /* 0x0001500001487983 */ /* 0x000f620000100600 */
[----:B0-----:R-:W-:Y:S01]  /*2ee50*/  VIADD R10, R0, UR7 ;  /* 0x00000007000a7c36 */ /* 0x001fe20008000000 */
[----:B------:R-:W-:Y:S01]  /*2ee60*/  PRMT R11, R85, 0x7632, R11 ;  /* 0x00007632550b7816 */ /* 0x000fe2000000000b */
[----:B------:R-:W0:Y:S01]  /*2ee70*/  LDCU UR62, c[0x0][0x398] ;  /* 0x00007300ff3e77ac */ /* 0x000e220008000800 */
[----:B---3--:R-:W-:Y:S01]  /*2ee80*/  PRMT R0, R91, 0x7610, R0 ;  /* 0x000076105b007816 */ /* 0x008fe20000000000 */
[----:B------:R-:W-:Y:S01]  /*2ee90*/  IMAD.WIDE R12, R10, 0x2, R8 ;  /* 0x000000020a0c7825 */ /* 0x000fe200078e0208 */
[----:B------:R-:W-:Y:S01]  /*2eea0*/  ISETP.LT.AND P6, PT, R92, UR26, !P6 ;  /* 0x0000001a5c007c0c */ /* 0x000fe2000f7c1270 */
[----:B------:R2:W-:Y:S01]  /*2eeb0*/  @P4 STG.E.U16 desc[UR16][R14.64], R11 ;  /* 0x0000000b0e004986 */ /* 0x0005e2000c101510 */
[----:B------:R-:W-:Y:S01]  /*2eec0*/  ISETP.LT.AND P2, PT, R66, UR60, !P5 ;  /* 0x0000003c42007c0c */ /* 0x000fe2000ef41270 */
[----:B------:R-:W3:Y:S02]  /*2eed0*/  LDCU UR60, c[0x0][0x39c] ;  /* 0x00007380ff3c77ac */ /* 0x000ee40008000800 */
[----:B------:R0:W-:Y:S01]  /*2eee0*/  @P3 STG.E.U16 desc[UR16][R12.64], R0 ;  /* 0x000000000c003986 */ /* 0x0001e2000c101510 */
[----:B------:R-:W-:Y:S01]  /*2eef0*/  ISETP.LT.AND P4, PT, R74, UR73, !P5 ;  /* 0x000000494a007c0c */ /* 0x000fe2000ef81270 */
[----:B------:R-:W1:Y:S01]  /*2ef00*/  LDCU UR26, c[0x0][0x398] ;  /* 0x00007300ff1a77ac */ /* 0x000e620008000800 */
[----:B----4-:R-:W-:Y:S01]  /*2ef10*/  PRMT R68, R90, 0x7610, R68 ;  /* 0x000076105a447816 */ /* 0x010fe20000000044 */
[----:B------:R-:W4:Y:S01]  /*2ef20*/  LDL.LU.S16 R91, [R1+0x152] ;  /* 0x00015200015b7983 */ /* 0x000f220000300600 */
[----:B--2---:R-:W-:Y:S01]  /*2ef30*/  PRMT R11, R70, 0x7610, R11 ;  /* 0x00007610460b7816 */ /* 0x004fe2000000000b */
[----:B------:R-:W-:-:S04]  /*2ef40*/  IMAD.WIDE R14, R10, 0x2, R2 ;  /* 0x000000020a0e7825 */ /* 0x000fc800078e0202 */
[----:B0-----:R-:W-:Y:S01]  /*2ef50*/  VIADD R0, R93, 0x14 ;  /* 0x000000145d007836 */ /* 0x001fe20000000000 */
[----:B------:R0:W-:Y:S01]  /*2ef60*/  @P0 STG.E.U16 desc[UR16][R14.64], R11 ;  /* 0x0000000b0e000986 */ /* 0x0001e2000c101510 */
[----:B------:R-:W-:Y:S01]  /*2ef70*/  IMAD.WIDE R12, R10, 0x2, R6 ;  /* 0x000000020a0c7825 */ /* 0x000fe200078e0206 */
[----:B------:R-:W-:Y:S01]  /*2ef80*/  ISETP.LT.AND P3, PT, R73, UR67, !P5 ;  /* 0x0000004349007c0c */ /* 0x000fe2000ef61270 */
[----:B------:R-:W2:Y:S01]  /*2ef90*/  LDCU UR73, c[0x0][0x398] ;  /* 0x00007300ff4977ac */ /* 0x000ea20008000800 */
[----:B------:R-:W-:Y:S01]  /*2efa0*/  ISETP.GE.AND P0, PT, R0, UR59, PT ;  /* 0x0000003b00007c0c */ /* 0x000fe2000bf06270 */
[C---:B------:R-:W-:Y:S01]  /*2efb0*/  VIADD R0, R10.reuse, UR7 ;  /* 0x000000070a007c36 */ /* 0x040fe20008000000 */
[----:B------:R1:W-:Y:S04]  /*2efc0*/  @P1 STG.E.U16 desc[UR16][R12.64], R86 ;  /* 0x000000560c001986 */ /* 0x0003e8000c101510 */
[----:B------:R-:W2:Y:S01]  /*2efd0*/  LDL.S16 R70, [R1+0x254] ;  /* 0x0002540001467983 */ /* 0x000ea20000100600 */
[----:B0-----:R-:W-:Y:S01]  /*2efe0*/  IMAD.WIDE R14, R10, 0x2, R4 ;  /* 0x000000020a0e7825 */ /* 0x001fe200078e0204 */
[----:B------:R-:W-:-:S02]  /*2eff0*/  ISETP.LT.AND P5, PT, R92, UR14, !P5 ;  /* 0x0000000e5c007c0c */ /* 0x000fc4000efa1270 */
[----:B------:R-:W3:Y:S01]  /*2f000*/  LDL.LU.S16 R90, [R1+0x256] ;  /* 0x00025600015a7983 */ /* 0x000ee20000300600 */
[----:B------:R-:W0:Y:S01]  /*2f010*/  LDCU UR67, c[0x0][0x398] ;  /* 0x00007300ff4377ac */ /* 0x000e220008000800 */
[C---:B------:R-:W-:Y:S01]  /*2f020*/  IMAD.WIDE R10, R0.reuse, 0x2, R2 ;  /* 0x00000002000a7825 */ /* 0x040fe200078e0202 */
[----:B------:R-:W0:Y:S03]  /*2f030*/  LDCU UR59, c[0x0][0x398] ;  /* 0x00007300ff3b77ac */ /* 0x000e260008000800 */
[----:B-1----:R-:W-:Y:S01]  /*2f040*/  IMAD.WIDE R12, R0, 0x2, R8 ;  /* 0x00000002000c7825 */ /* 0x002fe200078e0208 */
[----:B------:R1:W-:Y:S01]  /*2f050*/  @P6 STG.E.U16 desc[UR16][R14.64], R69 ;  /* 0x000000450e006986 */ /* 0x0003e2000c101510 */
[----:B------:R-:W-:Y:S01]  /*2f060*/  ISETP.LT.AND P1, PT, R66, UR4, !P0 ;  /* 0x0000000442007c0c */ /* 0x000fe2000c721270 */
[----:B------:R-:W0:Y:S02]  /*2f070*/  LDCU UR4, c[0x0][0x39c] ;  /* 0x00007380ff0477ac */ /* 0x000e240008000800 */
[----:B------:R-:W-:Y:S01]  /*2f080*/  @P2 STG.E.U16 desc[UR16][R12.64], R68 ;  /* 0x000000440c002986 */ /* 0x000fe2000c101510 */
[----:B------:R-:W0:Y:S03]  /*2f090*/  LDCU UR14, c[0x0][0x398] ;  /* 0x00007300ff0e77ac */ /* 0x000e260008000800 */
[----:B------:R0:W-:Y:S01]  /*2f0a0*/  @P4 STG.E.U16 desc[UR16][R10.64], R67 ;  /* 0x000000430a004986 */ /* 0x0001e2000c101510 */
[----:B-1----:R-:W-:-:S04]  /*2f0b0*/  IMAD.WIDE R14, R0, 0x2, R4 ;  /* 0x00000002000e7825 */ /* 0x002fc800078e0204 */
[----:B0-----:R-:W-:-:S05]  /*2f0c0*/  IMAD.WIDE R10, R0, 0x2, R6 ;  /* 0x00000002000a7825 */ /* 0x001fca00078e0206 */
[----:B------:R0:W-:Y:S02]  /*2f0d0*/  @P3 STG.E.U16 desc[UR16][R10.64], R87 ;  /* 0x000000570a003986 */ /* 0x0001e4000c101510 */
[----:B0-----:R-:W-:Y:S01]  /*2f0e0*/  VIADD R10, R0, UR7 ;  /* 0x00000007000a7c36 */ /* 0x001fe20008000000 */
[----:B------:R-:W-:Y:S02]  /*2f0f0*/  PRMT R0, R71, 0x7610, R0 ;  /* 0x0000761047007816 */ /* 0x000fe40000000000 */
[----:B------:R-:W3:Y:S01]  /*2f100*/  LDL.S16 R71, [R1+0x154] ;  /* 0x0001540001477983 */ /* 0x000ee20000100600 */
[----:B-----5:R-:W-:-:S03]  /*2f110*/  PRMT R67, R89, 0x7610, R67 ;  /* 0x0000761059437816 */ /* 0x020fc60000000043 */
[----:B------:R-:W5:Y:S01]  /*2f120*/  LDL.LU.S16 R89, [R1+0x156] ;  /* 0x0001560001597983 */ /* 0x000f620000300600 */
[----:B------:R-:W-:Y:S01]  /*2f130*/  VIADD R12, R93, 0x15 ;  /* 0x000000155d0c7836 */ /* 0x000fe20000000000 */
[----:B------:R-:W-:Y:S01]  /*2f140*/  ISETP.LT.AND P6, PT, R74, UR33, !P0 ;  /* 0x000000214a007c0c */ /* 0x000fe2000c7c1270 */
[----:B------:R-:W0:Y:S01]  /*2f150*/  LDCU UR33, c[0x0][0x398] ;  /* 0x00007300ff2177ac */ /* 0x000e220008000800 */
[----:B------:R-:W-:Y:S02]  /*2f160*/  PRMT R11, R87, 0x7632, R11 ;  /* 0x00007632570b7816 */ /* 0x000fe4000000000b */
[----:B------:R-:W-:Y:S01]  /*2f170*/  ISETP.GE.AND P4, PT, R12, UR57, PT ;  /* 0x000000390c007c0c */ /* 0x000fe2000bf86270 */
[----:B------:R-:W-:Y:S01]  /*2f180*/  IMAD.WIDE R12, R10, 0x2, R8 ;  /* 0x000000020a0c7825 */ /* 0x000fe200078e0208 */
[----:B------:R-:W-:Y:S01]  /*2f190*/  ISETP.LT.AND P2, PT, R73, UR31, !P0 ;  /* 0x0000001f49007c0c */ /* 0x000fe2000c741270 */
[----:B------:R1:W-:Y:S01]  /*2f1a0*/  @P5 STG.E.U16 desc[UR16][R14.64], R11 ;  /* 0x0000000b0e005986 */ /* 0x0003e2000c101510 */
[----:B------:R-:W-:Y:S01]  /*2f1b0*/  ISETP.LT.AND P0, PT, R92, UR41, !P0 ;  /* 0x000000295c007c0c */ /* 0x000fe2000c701270 */
[----:B------:R-:W0:Y:S02]  /*2f1c0*/  LDCU UR31, c[0x0][0x398] ;  /* 0x00007300ff1f77ac */ /* 0x000e240008000800 */
[----:B------:R0:W-:Y:S01]  /*2f1d0*/  @P1 STG.E.U16 desc[UR16][R12.64], R0 ;  /* 0x000000000c001986 */ /* 0x0001e2000c101510 */
[----:B------:R-:W-:Y:S01]  /*2f1e0*/  ISETP.LT.AND P3, PT, R66, UR44, !P4 ;  /* 0x0000002c42007c0c */ /* 0x000fe2000e761270 */
[----:B------:R-:W2:Y:S01]  /*2f1f0*/  LDCU UR44, c[0x0][0x39c] ;  /* 0x00007380ff2c77ac */ /* 0x000ea20008000800 */
[----:B------:R-:W-:Y:S01]  /*2f200*/  ISETP.LT.AND P5, PT, R74, UR69, !P4 ;  /* 0x000000454a007c0c */ /* 0x000fe2000e7a1270 */
[----:B------:R-:W2:Y:S01]  /*2f210*/  LDCU UR41, c[0x0][0x398] ;  /* 0x00007300ff2977ac */ /* 0x000ea20008000800 */
[----:B-1----:R-:W-:Y:S01]  /*2f220*/  IMAD.WIDE R14, R10, 0x2, R2 ;  /* 0x000000020a0e7825 */ /* 0x002fe200078e0202 */
[----:B------:R-:W1:Y:S03]  /*2f230*/  LDCU UR57, c[0x0][0x398] ;  /* 0x00007300ff3977ac */ /* 0x000e660008000800 */
[----:B0-----:R-:W-:Y:S01]  /*2f240*/  VIADD R0, R93, 0x16 ;  /* 0x000000165d007836 */ /* 0x001fe20000000000 */
[----:B------:R-:W-:Y:S01]  /*2f250*/  PRMT R11, R72, 0x7610, R11 ;  /* 0x00007610480b7816 */ /* 0x000fe2000000000b */
[----:B------:R-:W-:Y:S01]  /*2f260*/  IMAD.WIDE R12, R10, 0x2, R6 ;  /* 0x000000020a0c7825 */ /* 0x000fe200078e0206 */
[----:B------:R0:W-:Y:S01]  /*2f270*/  @P6 STG.E.U16 desc[UR16][R14.64], R67 ;  /* 0x000000430e006986 */ /* 0x0001e2000c101510 */
[----:B----4-:R-:W-:Y:S01]  /*2f280*/  PRMT R69, R91, 0x7610, R69 ;  /* 0x000076105b457816 */ /* 0x010fe20000000045 */
[----:B------:R-:W4:Y:S01]  /*2f290*/  LDCU UR69, c[0x0][0x398] ;  /* 0x00007300ff4577ac */ /* 0x000f220008000800 */
[----:B------:R-:W-:Y:S01]  /*2f2a0*/  ISETP.GE.AND P6, PT, R0, UR40, PT ;  /* 0x0000002800007c0c */ /* 0x000fe2000bfc6270 */
[C---:B------:R-:W-:Y:S01]  /*2f2b0*/  VIADD R0, R10.reuse, UR7 ;  /* 0x000000070a007c36 */ /* 0x040fe20008000000 */
[----:B------:R-:W4:Y:S01]  /*2f2c0*/  LDL.S16 R91, [R1+0x258] ;  /* 0x00025800015b7983 */ /* 0x000f220000100600 */
[----:B------:R-:W-:Y:S01]  /*2f2d0*/  ISETP.LT.AND P1, PT, R73, UR24, !P4 ;  /* 0x0000001849007c0c */ /* 0x000fe2000e721270 */
[----:B------:R-:W1:Y:S02]  /*2f2e0*/  LDCU UR24, c[0x0][0x398] ;  /* 0x00007300ff1877ac */ /* 0x000e640008000800 */
[----:B------:R2:W-:Y:S01]  /*2f2f0*/  @P2 STG.E.U16 desc[UR16][R12.64], R11 ;  /* 0x0000000b0c002986 */ /* 0x0005e2000c101510 */
[----:B0-----:R-:W-:Y:S01]  /*2f300*/  IMAD.WIDE R14, R10, 0x2, R4 ;  /* 0x000000020a0e7825 */ /* 0x001fe200078e0204 */
[----:B------:R-:W0:Y:S04]  /*2f310*/  LDCU UR40, c[0x0][0x398] ;  /* 0x00007300ff2877ac */ /* 0x000e280008000800 */
[----:B------:R-:W-:Y:S01]  /*2f320*/  @P0 STG.E.U16 desc[UR16][R14.64], R69 ;  /* 0x000000450e000986 */ /* 0x000fe2000c101510 */
[----:B--2---:R-:W-:Y:S01]  /*2f330*/  PRMT R68, R70, 0x7610, R68 ;  /* 0x0000761046447816 */ /* 0x004fe20000000044 */
[----:B------:R-:W-:Y:S01]  /*2f340*/  IMAD.WIDE R12, R0, 0x2, R8 ;  /* 0x00000002000c7825 */ /* 0x000fe200078e0208 */
[----:B---3--:R-:W-:-:S03]  /*2f350*/  PRMT R67, R90, 0x7610, R67 ;  /* 0x000076105a437816 */ /* 0x008fc60000000043 */
[C---:B------:R-:W-:Y:S01]  /*2f360*/  IMAD.WIDE R10, R0.reuse, 0x2, R2 ;  /* 0x00000002000a7825 */ /* 0x040fe200078e0202 */
[----:B------:R-:W2:Y:S04]  /*2f370*/  LDL.LU.S16 R90, [R1+0x25a] ;  /* 0x00025a00015a7983 */ /* 0x000ea80000300600 */
[----:B------:R-:W-:Y:S04]  /*2f380*/  @P3 STG.E.U16 desc[UR16][R12.64], R68 ;  /* 0x000000440c003986 */ /* 0x000fe8000c101510 */
[----:B------:R3:W-:Y:S04]  /*2f390*/  @P5 STG.E.U16 desc[UR16][R10.64], R67 ;  /* 0x000000430a005986 */ /* 0x0007e8000c101510 */
[----:B------:R-:W2:Y:S04]  /*2f3a0*/  LDL.S16 R72, [R1+0x158] ;  /* 0x0001580001487983 */ /* 0x000ea80000100600 */
[----:B------:R-:W2:Y:S01]  /*2f3b0*/  LDL.LU.S16 R70, [R1+0x15a] ;  /* 0x00015a0001467983 */ /* 0x000ea20000300600 */
[----:B---3--:R-:W-:Y:S01]  /*2f3c0*/  IMAD.WIDE R10, R0, 0x2, R6 ;  /* 0x00000002000a7825 */ /* 0x008fe200078e0206 */
[----:B------:R-:W-:-:S02]  /*2f3d0*/  PRMT R13, R71, 0x7610, R13 ;  /* 0x00007610470d7816 */ /* 0x000fc4000000000d */
[----:B------:R-:W3:Y:S04]  /*2f3e0*/  LDL.S16 R71, [R1+0x25c] ;  /* 0x00025c0001477983 */ /* 0x000ee80000100600 */
[----:B------:R5:W-:Y:S02]  /*2f3f0*/  @P1 STG.E.U16 desc[UR16][R10.64], R13 ;  /* 0x0000000d0a001986 */ /* 0x000be4000c101510 */
[----:B-----5:R-:W-:Y:S02]  /*2f400*/  PRMT R11, R89, 0x7610, R11 ;  /* 0x00007610590b7816 */ /* 0x020fe4000000000b */
[----:B------:R-:W5:Y:S01]  /*2f410*/  LDL.LU.S16 R89, [R1+0x25e] ;  /* 0x00025e0001597983 */ /* 0x000f620000300600 */
[----:B------:R-:W-:Y:S01]  /*2f420*/  ISETP.LT.AND P4, PT, R92, UR61, !P4 ;  /* 0x0000003d5c007c0c */ /* 0x000fe2000e781270 */
[----:B------:R-:W-:-:S02]  /*2f430*/  VIADD R10, R0, UR7 ;  /* 0x00000007000a7c36 */ /* 0x000fc40008000000 */
[----:B------:R-:W-:Y:S01]  /*2f440*/  IMAD.WIDE R14, R0, 0x2, R4 ;  /* 0x00000002000e7825 */ /* 0x000fe200078e0204 */
[----:B------:R-:W-:Y:S01]  /*2f450*/  ISETP.LT.AND P2, PT, R66, UR30, !P6 ;  /* 0x0000001e42007c0c */ /* 0x000fe2000f741270 */
[----:B------:R-:W0:Y:S01]  /*2f460*/  LDCU UR30, c[0x0][0x39c] ;  /* 0x00007380ff1e77ac */ /* 0x000e220008000800 */
[----:B------:R-:W-:Y:S01]  /*2f470*/  ISETP.LT.AND P0, PT, R74, UR42, !P6 ;  /* 0x0000002a4a007c0c */ /* 0x000fe2000f701270 */
[----:B------:R-:W-:Y:S01]  /*2f480*/  VIADD R12, R93, 0x17 ;  /* 0x000000175d0c7836 */ /* 0x000fe20000000000 */
[----:B------:R-:W-:Y:S01]  /*2f490*/  ISETP.LT.AND P3, PT, R73, UR43, !P6 ;  /* 0x0000002b49007c0c */ /* 0x000fe2000f761270 */
[----:B------:R-:W0:Y:S03]  /*2f4a0*/  LDCU UR61, c[0x0][0x398] ;  /* 0x00007300ff3d77ac */ /* 0x000e260008000800 */
[----:B------:R-:W-:Y:S01]  /*2f4b0*/  ISETP.GE.AND P5, PT, R12, UR8, PT ;  /* 0x000000080c007c0c */ /* 0x000fe2000bfa6270 */
[C---:B------:R-:W-:Y:S01]  /*2f4c0*/  IMAD.WIDE R12, R10.reuse, 0x2, R8 ;  /* 0x000000020a0c7825 */ /* 0x040fe200078e0208 */
[----:B------:R0:W-:Y:S01]  /*2f4d0*/  @P4 STG.E.U16 desc[UR16][R14.64], R11 ;  /* 0x0000000b0e004986 */ /* 0x0001e2000c101510 */
[----:B----4-:R-:W-:Y:S01]  /*2f4e0*/  PRMT R0, R91, 0x7610, R0 ;  /* 0x000076105b007816 */ /* 0x010fe20000000000 */
[----:B------:R-:W4:Y:S02]  /*2f4f0*/  LDCU UR42, c[0x0][0x398] ;  /* 0x00007300ff2a77ac */ /* 0x000f240008000800 */
[----:B------:R-:W4:Y:S01]  /*2f500*/  LDL.S16 R91, [R1+0x15c] ;  /* 0x00015c00015b7983 */ /* 0x000f220000100600 */
[----:B0-----:R-:W-:Y:S01]  /*2f510*/  IMAD.WIDE R14, R10, 0x2, R2 ;  /* 0x000000020a0e7825 */ /* 0x001fe200078e0202 */
[----:B--2---:R-:W-:Y:S01]  /*2f520*/  PRMT R67, R90, 0x7610, R67 ;  /* 0x000076105a437816 */ /* 0x004fe20000000043 */
[----:B------:R-:W0:Y:S01]  /*2f530*/  LDCU UR43, c[0x0][0x398] ;  /* 0x00007300ff2b77ac */ /* 0x000e220008000800 */
[----:B------:R-:W2:Y:S01]  /*2f540*/  LDL.LU.S16 R90, [R1+0x15e] ;  /* 0x00015e00015a7983 */ /* 0x000ea20000300600 */
[----:B------:R-:W-:Y:S01]  /*2f550*/  PRMT R69, R70, 0x7610, R69 ;  /* 0x0000761046457816 */ /* 0x000fe20000000045 */
[----:B------:R-:W0:Y:S02]  /*2f560*/  LDCU UR8, c[0x0][0x398] ;  /* 0x00007300ff0877ac */ /* 0x000e240008000800 */
[----:B------:R-:W2:Y:S04]  /*2f570*/  LDL.S16 R70, [R1+0x260] ;  /* 0x0002600001467983 */ /* 0x000ea80000100600 */
[----:B------:R-:W-:Y:S04]  /*2f580*/  @P2 STG.E.U16 desc[UR16][R12.64], R0 ;  /* 0x000000000c002986 */ /* 0x000fe8000c101510 */
[----:B------:R5:W-:Y:S02]  /*2f590*/  @P0 STG.E.U16 desc[UR16][R14.64], R67 ;  /* 0x000000430e000986 */ /* 0x000be4000c101510 */
[----:B-----5:R-:W-:-:S02]  /*2f5a0*/  PRMT R67, R89, 0x7610, R67 ;  /* 0x0000761059437816 */ /* 0x020fc40000000043 */
[----:B------:R-:W5:Y:S01]  /*2f5b0*/  LDL.LU.S16 R89, [R1+0x262] ;  /* 0x0002620001597983 */ /* 0x000f620000300600 */
[----:B------:R-:W-:Y:S01]  /*2f5c0*/  VIADD R0, R93, 0x18 ;  /* 0x000000185d007836 */ /* 0x000fe20000000000 */
[----:B------:R-:W-:Y:S02]  /*2f5d0*/  ISETP.LT.AND P6, PT, R92, UR38, !P6 ;  /* 0x000000265c007c0c */ /* 0x000fe4000f7c1270 */
[----:B------:R-:W-:Y:S01]  /*2f5e0*/  ISETP.LT.AND P1, PT, R66, UR47, !P5 ;  /* 0x0000002f42007c0c */ /* 0x000fe2000ef21270 */
[----:B------:R-:W-:Y:S01]  /*2f5f0*/  IMAD.WIDE R12, R10, 0x2, R6 ;  /* 0x000000020a0c7825 */ /* 0x000fe200078e0206 */
[----:B------:R-:W-:Y:S01]  /*2f600*/  ISETP.LT.AND P4, PT, R74, UR32, !P5 ;  /* 0x000000204a007c0c */ /* 0x000fe2000ef81270 */
[----:B------:R-:W0:Y:S01]  /*2f610*/  LDCU UR47, c[0x0][0x39c] ;  /* 0x00007380ff2f77ac */ /* 0x000e220008000800 */
[----:B------:R-:W-:Y:S02]  /*2f620*/  PRMT R11, R72, 0x7610, R11 ;  /* 0x00007610480b7816 */ /* 0x000fe4000000000b */
[----:B------:R-:W-:Y:S01]  /*2f630*/  ISETP.GE.AND P0, PT, R0, UR76, PT ;  /* 0x0000004c00007c0c */ /* 0x000fe2000bf06270 */
[C---:B------:R-:W-:Y:S01]  /*2f640*/  VIADD R0, R10.reuse, UR7 ;  /* 0x000000070a007c36 */ /* 0x040fe20008000000 */
[----:B------:R-:W-:Y:S01]  /*2f650*/  ISETP.LT.AND P2, PT, R73, UR36, !P5 ;  /* 0x0000002449007c0c */ /* 0x000fe2000ef41270 */
[----:B------:R0:W-:Y:S01]  /*2f660*/  @P3 STG.E.U16 desc[UR16][R12.64], R11 ;  /* 0x0000000b0c003986 */ /* 0x0001e2000c101510 */
[----:B------:R-:W-:Y:S01]  /*2f670*/  IMAD.WIDE R14, R10, 0x2, R4 ;  /* 0x000000020a0e7825 */ /* 0x000fe200078e0204 */
[----:B---3--:R-:W-:Y:S01]  /*2f680*/  PRMT R68, R71, 0x7610, R68 ;  /* 0x0000761047447816 */ /* 0x008fe20000000044 */
[----:B------:R-:W3:Y:S01]  /*2f690*/  LDCU UR38, c[0x0][0x398] ;  /* 0x00007300ff2677ac */ /* 0x000ee20008000800 */
[----:B------:R-:W3:Y:S01]  /*2f6a0*/  LDL.S16 R72, [R1+0x160] ;  /* 0x0001600001487983 */ /* 0x000ee20000100600 */
[----:B------:R-:W1:Y:S03]  /*2f6b0*/  LDCU UR32, c[0x0][0x398] ;  /* 0x00007300ff2077ac */ /* 0x000e660008000800 */
[----:B------:R-:W-:Y:S01]  /*2f6c0*/  @P6 STG.E.U16 desc[UR16][R14.64], R69 ;  /* 0x000000450e006986 */ /* 0x000fe2000c101510 */
[----:B------:R-:W1:Y:S01]  /*2f6d0*/  LDCU UR36, c[0x0][0x398] ;  /* 0x00007300ff2477ac */ /* 0x000e620008000800 */
[----:B0-----:R-:W-:-:S02]  /*2f6e0*/  IMAD.WIDE R12, R0, 0x2, R8 ;  /* 0x00000002000c7825 */ /* 0x001fc400078e0208 */
[----:B------:R-:W3:Y:S01]  /*2f6f0*/  LDL.LU.S16 R71, [R1+0x162] ;  /* 0x0001620001477983 */ /* 0x000ee20000300600 */
[----:B------:R-:W0:Y:S01]  /*2f700*/  LDCU UR76, c[0x0][0x398] ;  /* 0x00007300ff4c77ac */ /* 0x000e220008000800 */
[----:B------:R-:W-:Y:S02]  /*2f710*/  IMAD.WIDE R10, R0, 0x2, R2 ;  /* 0x00000002000a7825 */ /* 0x000fe400078e0202 */
[----:B------:R4:W-:Y:S04]  /*2f720*/  @P1 STG.E.U16 desc[UR16][R12.64], R68 ;  /* 0x000000440c001986 */ /* 0x0009e8000c101510 */
[----:B------:R0:W-:Y:S01]  /*2f730*/  @P4 STG.E.U16 desc[UR16][R10.64], R67 ;  /* 0x000000430a004986 */ /* 0x0001e2000c101510 */
[----:B----4-:R-:W-:-:S03]  /*2f740*/  PRMT R13, R91, 0x7610, R13 ;  /* 0x000076105b0d7816 */ /* 0x010fc6000000000d */
[----:B------:R-:W4:Y:S01]  /*2f750*/  LDL.S16 R91, [R1+0x264] ;  /* 0x00026400015b7983 */ /* 0x000f220000100600 */
[----:B0-----:R-:W-:-:S05]  /*2f760*/  IMAD.WIDE R10, R0, 0x2, R6 ;  /* 0x00000002000a7825 */ /* 0x001fca00078e0206 */
[----:B------:R2:W-:Y:S01]  /*2f770*/  @P2 STG.E.U16 desc[UR16][R10.64], R13 ;  /* 0x0000000d0a002986 */ /* 0x0005e2000c101510 */
[----:B------:R-:W-:Y:S01]  /*2f780*/  IMAD.WIDE R14, R0, 0x2, R4 ;  /* 0x00000002000e7825 */ /* 0x000fe200078e0204 */
[----:B--2---:R-:W-:Y:S02]  /*2f790*/  PRMT R11, R90, 0x7610, R11 ;  /* 0x000076105a0b7816 */ /* 0x004fe4000000000b */
[----:B------:R-:W2:Y:S01]  /*2f7a0*/  LDL.LU.S16 R90, [R1+0x266] ;  /* 0x00026600015a7983 */ /* 0x000ea20000300600 */
[----:B------:R-:W-:Y:S01]  /*2f7b0*/  VIADD R10, R0, UR7 ;  /* 0x00000007000a7c36 */ /* 0x000fe20008000000 */
[----:B------:R-:W-:Y:S02]  /*2f7c0*/  PRMT R0, R70, 0x7610, R0 ;  /* 0x0000761046007816 */ /* 0x000fe40000000000 */
[----:B------:R-:W2:Y:S01]  /*2f7d0*/  LDL.S16 R70, [R1+0x164] ;  /* 0x0001640001467983 */ /* 0x000ea20000100600 */
[----:B-----5:R-:W-:-:S03]  /*2f7e0*/  PRMT R67, R89, 0x7610, R67 ;  /* 0x0000761059437816 */ /* 0x020fc60000000043 */
[----:B------:R-:W5:Y:S01]  /*2f7f0*/  LDL.LU.S16 R89, [R1+0x166] ;  /* 0x0001660001597983 */ /* 0x000f620000300600 */
[----:B------:R-:W-:Y:S02]  /*2f800*/  ISETP.LT.AND P5, PT, R92, UR77, !P5 ;  /* 0x0000004d5c007c0c */ /* 0x000fe4000efa1270 */
[----:B------:R-:W-:Y:S01]  /*2f810*/  ISETP.LT.AND P3, PT, R66, UR51, !P0 ;  /* 0x0000003342007c0c */ /* 0x000fe2000c761270 */
[----:B------:R-:W-:Y:S01]  /*2f820*/  VIADD R12, R93, 0x19 ;  /* 0x000000195d0c7836 */ /* 0x000fe20000000000 */
[----:B------:R-:W-:Y:S01]  /*2f830*/  ISETP.LT.AND P6, PT, R74, UR58, !P0 ;  /* 0x0000003a4a007c0c */ /* 0x000fe2000c7c1270 */
[----:B------:R-:W0:Y:S03]  /*2f840*/  LDCU UR51, c[0x0][0x39c] ;  /* 0x00007380ff3377ac */ /* 0x000e260008000800 */
[----:B------:R-:W-:Y:S01]  /*2f850*/  ISETP.GE.AND P4, PT, R12, UR55, PT ;  /* 0x000000370c007c0c */ /* 0x000fe2000bf86270 */
[----:B------:R-:W-:Y:S01]  /*2f860*/  IMAD.WIDE R12, R10, 0x2, R8 ;  /* 0x000000020a0c7825 */ /* 0x000fe200078e0208 */
[----:B------:R-:W-:Y:S01]  /*2f870*/  ISETP.LT.AND P1, PT, R73, UR63, !P0 ;  /* 0x0000003f49007c0c */ /* 0x000fe2000c721270 */
[----:B------:R-:W0:Y:S02]  /*2f880*/  LDCU UR77, c[0x0][0x398] ;  /* 0x00007300ff4d77ac */ /* 0x000e240008000800 */
[----:B------:R1:W-:Y:S01]  /*2f890*/  @P5 STG.E.U16 desc[UR16][R14.64], R11 ;  /* 0x0000000b0e005986 */ /* 0x0003e2000c101510 */
[----:B------:R-:W-:Y:S01]  /*2f8a0*/  ISETP.LT.AND P0, PT, R92, UR12, !P0 ;  /* 0x0000000c5c007c0c */ /* 0x000fe2000c701270 */
[----:B------:R-:W0:Y:S02]  /*2f8b0*/  LDCU UR58, c[0x0][0x398] ;  /* 0x00007300ff3a77ac */ /* 0x000e240008000800 */
[----:B------:R0:W-:Y:S01]  /*2f8c0*/  @P3 STG.E.U16 desc[UR16][R12.64], R0 ;  /* 0x000000000c003986 */ /* 0x0001e2000c101510 */
[----:B------:R-:W-:Y:S01]  /*2f8d0*/  ISETP.LT.AND P2, PT, R66, UR50, !P4 ;  /* 0x0000003242007c0c */ /* 0x000fe2000e741270 */
[----:B------:R-:W2:Y:S01]  /*2f8e0*/  LDCU UR63, c[0x0][0x398] ;  /* 0x00007300ff3f77ac */ /* 0x000ea20008000800 */
[----:B------:R-:W-:-:S02]  /*2f8f0*/  ISETP.LT.AND P5, PT, R74, UR10, !P4 ;  /* 0x0000000a4a007c0c */ /* 0x000fc4000e7a1270 */
[----:B---3--:R-:W-:Y:S01]  /*2f900*/  PRMT R69, R71, 0x7610, R69 ;  /* 0x0000761047457816 */ /* 0x008fe20000000045 */
[----:B------:R-:W3:Y:S01]  /*2f910*/  LDCU UR50, c[0x0][0x39c] ;  /* 0x00007380ff3277ac */ /* 0x000ee20008000800 */
[----:B-1----:R-:W-:Y:S01]  /*2f920*/  IMAD.WIDE R14, R10, 0x2, R2 ;  /* 0x000000020a0e7825 */ /* 0x002fe200078e0202 */
[----:B------:R-:W-:Y:S01]  /*2f930*/  PRMT R11, R72, 0x7610, R11 ;  /* 0x00007610480b7816 */ /* 0x000fe2000000000b */
[----:B------:R-:W3:Y:S01]  /*2f940*/  LDL.S16 R71, [R1+0x268] ;  /* 0x0002680001477983 */ /* 0x000ee20000100600 */
[----:B------:R-:W1:Y:S01]  /*2f950*/  LDCU UR12, c[0x0][0x398] ;  /* 0x00007300ff0c77ac */ /* 0x000e620008000800 */
[----:B0-----:R-:W-:Y:S02]  /*2f960*/  VIADD R0, R93, 0x1a ;  /* 0x0000001a5d007836 */ /* 0x001fe40000000000 */
[----:B------:R-:W-:Y:S01]  /*2f970*/  IMAD.WIDE R12, R10, 0x2, R6 ;  /* 0x000000020a0c7825 */ /* 0x000fe200078e0206 */
[----:B------:R0:W-:Y:S01]  /*2f980*/  @P6 STG.E.U16 desc[UR16][R14.64], R67 ;  /* 0x000000430e006986 */ /* 0x0001e2000c101510 */
[----:B------:R-:W-:Y:S01]  /*2f990*/  ISETP.LT.AND P3, PT, R73, UR56, !P4 ;  /* 0x0000003849007c0c */ /* 0x000fe2000e761270 */
[----:B------:R-:W1:Y:S01]  /*2f9a0*/  LDCU UR55, c[0x0][0x398] ;  /* 0x00007300ff3777ac */ /* 0x000e620008000800 */
[----:B------:R-:W-:Y:S01]  /*2f9b0*/  ISETP.GE.AND P6, PT, R0, UR72, PT ;  /* 0x0000004800007c0c */ /* 0x000fe2000bfc6270 */
[C---:B------:R-:W-:Y:S01]  /*2f9c0*/  VIADD R0, R10.reuse, UR7 ;  /* 0x000000070a007c36 */ /* 0x040fe20008000000 */
[----:B------:R1:W-:Y:S01]  /*2f9d0*/  @P1 STG.E.U16 desc[UR16][R12.64], R11 ;  /* 0x0000000b0c001986 */ /* 0x0003e2000c101510 */
[----:B------:R-:W1:Y:S01]  /*2f9e0*/  LDCU UR10, c[0x0][0x398] ;  /* 0x00007300ff0a77ac */ /* 0x000e620008000800 */
[----:B----4-:R-:W-:Y:S01]  /*2f9f0*/  PRMT R68, R91, 0x7610, R68 ;  /* 0x000076105b447816 */ /* 0x010fe20000000044 */
[----:B------:R-:W4:Y:S01]  /*2fa00*/  LDCU UR56, c[0x0][0x398] ;  /* 0x00007300ff3877ac */ /* 0x000f220008000800 */
[----:B0-----:R-:W-:Y:S01]  /*2fa10*/  IMAD.WIDE R14, R10, 0x2, R4 ;  /* 0x000000020a0e7825 */ /* 0x001fe200078e0204 */
[----:B--2---:R-:W-:-:S03]  /*2fa20*/  PRMT R67, R90, 0x7610, R67 ;  /* 0x000076105a437816 */ /* 0x004fc60000000043 */
[----:B-1----:R-:W-:Y:S01]  /*2fa30*/  IMAD.WIDE R12, R0, 0x2, R8 ;  /* 0x00000002000c7825 */ /* 0x002fe200078e0208 */
[----:B------:R-:W2:Y:S01]  /*2fa40*/  LDL.LU.S16 R90, [R1+0x26a] ;  /* 0x00026a00015a7983 */ /* 0x000ea20000300600 */
[----:B------:R-:W-:Y:S01]  /*2fa50*/  ISETP.LT.AND P4, PT, R92, UR22, !P4 ;  /* 0x000000165c007c0c */ /* 0x000fe2000e781270 */
[----:B------:R-:W0:Y:S01]  /*2fa60*/  LDCU UR22, c[0x0][0x398] ;  /* 0x00007300ff1677ac */ /* 0x000e220008000800 */
[----:B------:R-:W-:Y:S01]  /*2fa70*/  IMAD.WIDE R10, R0, 0x2, R2 ;  /* 0x00000002000a7825 */ /* 0x000fe200078e0202 */
[----:B------:R-:W-:Y:S01]  /*2fa80*/  @P0 STG.E.U16 desc[UR16][R14.64], R69 ;  /* 0x000000450e000986 */ /* 0x000fe2000c101510 */
[----:B------:R-:W1:Y:S03]  /*2fa90*/  LDCU UR72, c[0x0][0x398] ;  /* 0x00007300ff4877ac */ /* 0x000e660008000800 */
[----:B------:R0:W-:Y:S04]  /*2faa0*/  @P2 STG.E.U16 desc[UR16][R12.64], R68 ;  /* 0x000000440c002986 */ /* 0x0001e8000c101510 */
[----:B------:R1:W-:Y:S04]  /*2fab0*/  @P5 STG.E.U16 desc[UR16][R10.64], R67 ;  /* 0x000000430a005986 */ /* 0x0003e8000c101510 */
[----:B------:R-:W4:Y:S01]  /*2fac0*/  LDL.S16 R72, [R1+0x168] ;  /* 0x0001680001487983 */ /* 0x000f220000100600 */
[----:B0-----:R-:W-:-:S03]  /*2fad0*/  PRMT R13, R70, 0x7610, R13 ;  /* 0x00007610460d7816 */ /* 0x001fc6000000000d */
[----:B------:R-:W4:Y:S01]  /*2fae0*/  LDL.LU.S16 R91, [R1+0x16a] ;  /* 0x00016a00015b7983 */ /* 0x000f220000300600 */
[----:B-1----:R-:W-:-:S03]  /*2faf0*/  IMAD.WIDE R10, R0, 0x2, R6 ;  /* 0x00000002000a7825 */ /* 0x002fc600078e0206 */
[----:B------:R-:W4:Y:S04]  /*2fb00*/  LDL.S16 R70, [R1+0x26c] ;  /* 0x00026c0001467983 */ /* 0x000f280000100600 */
[----:B------:R5:W-:Y:S02]  /*2fb10*/  @P3 STG.E.U16 desc[UR16][R10.64], R13 ;  /* 0x0000000d0a003986 */ /* 0x000be4000c101510 */
[----:B-----5:R-:W-:Y:S02]  /*2fb20*/  PRMT R11, R89, 0x7610, R11 ;  /* 0x00007610590b7816 */ /* 0x020fe4000000000b */
[----:B------:R-:W5:Y:S01]  /*2fb30*/  LDL.LU.S16 R89, [R1+0x26e] ;  /* 0x00026e0001597983 */ /* 0x000f620000300600 */
[C---:B------:R-:W-:Y:S02]  /*2fb40*/  VIADD R10, R0.reuse, UR7 ;  /* 0x00000007000a7c36 */ /* 0x040fe40008000000 */
[----:B------:R-:W-:Y:S01]  /*2fb50*/  IMAD.WIDE R14, R0, 0x2, R4 ;  /* 0x00000002000e7825 */ /* 0x000fe200078e0204 */
[----:B------:R-:W-:Y:S01]  /*2fb60*/  ISETP.LT.AND P1, PT, R66, UR53, !P6 ;  /* 0x0000003542007c0c */ /* 0x000fe2000f721270 */
[----:B------:R-:W0:Y:S01]  /*2fb70*/  LDCU UR53, c[0x0][0x39c] ;  /* 0x00007380ff3577ac */ /* 0x000e220008000800 */
[----:B------:R-:W-:Y:S01]  /*2fb80*/  ISETP.LT.AND P0, PT, R74, UR49, !P6 ;  /* 0x000000314a007c0c */ /* 0x000fe2000f701270 */
[----:B------:R-:W-:Y:S01]  /*2fb90*/  VIADD R12, R93, 0x1b ;  /* 0x0000001b5d0c7836 */ /* 0x000fe20000000000 */
[----:B------:R1:W-:Y:S01]  /*2fba0*/  @P4 STG.E.U16 desc[UR16][R14.64], R11 ;  /* 0x0000000b0e004986 */ /* 0x0003e2000c101510 */
[----:B------:R-:W-:Y:S01]  /*2fbb0*/  ISETP.LT.AND P2, PT, R73, UR54, !P6 ;  /* 0x0000003649007c0c */ /* 0x000fe2000f741270 */
[----:B------:R-:W0:Y:S02]  /*2fbc0*/  LDCU UR49, c[0x0][0x398] ;  /* 0x00007300ff3177ac */ /* 0x000e240008000800 */
[----:B------:R-:W-:Y:S01]  /*2fbd0*/  ISETP.GE.AND P5, PT, R12, UR48, PT ;  /* 0x000000300c007c0c */ /* 0x000fe2000bfa6270 */
[----:B------:R-:W-:Y:S01]  /*2fbe0*/  IMAD.WIDE R12, R10, 0x2, R8 ;  /* 0x000000020a0c7825 */ /* 0x000fe200078e0208 */
[----:B---3--:R-:W-:-:S03]  /*2fbf0*/  PRMT R0, R71, 0x7610, R0 ;  /* 0x0000761047007816 */ /* 0x008fc60000000000 */
[----:B-1----:R-:W-:Y:S01]  /*2fc00*/  IMAD.WIDE R14, R10, 0x2, R2 ;  /* 0x000000020a0e7825 */ /* 0x002fe200078e0202 */
[----:B------:R-:W3:Y:S01]  /*2fc10*/  LDL.S16 R71, [R1+0x16c] ;  /* 0x00016c0001477983 */ /* 0x000ee20000100600 */
[----:B--2---:R-:W-:Y:S01]  /*2fc20*/  PRMT R67, R90, 0x7610, R67 ;  /* 0x000076105a437816 */ /* 0x004fe20000000043 */
[----:B------:R-:W1:Y:S02]  /*2fc30*/  LDCU UR54, c[0x0][0x398] ;  /* 0x00007300ff3677ac */ /* 0x000e640008000800 */
[----:B------:R-:W2:Y:S01]  /*2fc40*/  LDL.LU.S16 R90, [R1+0x16e] ;  /* 0x00016e00015a7983 */ /* 0x000ea20000300600 */
[----:B----4-:R-:W-:Y:S01]  /*2fc50*/  PRMT R69, R91, 0x7610, R69 ;  /* 0x000076105b457816 */ /* 0x010fe20000000045 */
[----:B------:R-:W4:Y:S02]  /*2fc60*/  LDCU UR48, c[0x0][0x398] ;  /* 0x00007300ff3077ac */ /* 0x000f240008000800 */
[----:B------:R-:W4:Y:S04]  /*2fc70*/  LDL.S16 R91, [R1+0x270] ;  /* 0x00027000015b7983 */ /* 0x000f280000100600 */
        /* <DEDUP_REMOVED lines=16> */
[----:B------:R-:W-:Y:S01]  /*2fd80*/  PRMT R68, R70, 0x7610, R68 ;  /* 0x0000761046447816 */ /* 0x000fe20000000044 */
[----:B------:R-:W1:Y:S01]  /*2fd90*/  LDCU UR70, c[0x0][0x398] ;  /* 0x00007300ff4677ac */ /* 0x000e620008000800 */
[----:B------:R-:W5:Y:S01]  /*2fda0*/  LDL.S16 R72, [R1+0x170] ;  /* 0x0001700001487983 */ /* 0x000f620000100600 */
[----:B------:R-:W1:Y:S03]  /*2fdb0*/  LDCU UR52, c[0x0][0x398] ;  /* 0x00007300ff3477ac */ /* 0x000e660008000800 */
[----:B------:R-:W-:Y:S01]  /*2fdc0*/  @P6 STG.E.U16 desc[UR16][R14.64], R69 ;  /* 0x000000450e006986 */ /* 0x000fe2000c101510 */
[----:B------:R-:W1:Y:S01]  /*2fdd0*/  LDCU UR45, c[0x0][0x398] ;  /* 0x00007300ff2d77ac */ /* 0x000e620008000800 */
[----:B0-----:R-:W-:-:S02]  /*2fde0*/  IMAD.WIDE R12, R0, 0x2, R8 ;  /* 0x00000002000c7825 */ /* 0x001fc400078e0208 */
[----:B------:R-:W5:Y:S01]  /*2fdf0*/  LDL.LU.S16 R70, [R1+0x172] ;  /* 0x0001720001467983 */ /* 0x000f620000300600 */
[----:B------:R-:W0:Y:S01]  /*2fe00*/  LDCU UR75, c[0x0][0x398] ;  /* 0x00007300ff4b77ac */ /* 0x000e220008000800 */
[----:B------:R-:W-:Y:S02]  /*2fe10*/  IMAD.WIDE R10, R0, 0x2, R2 ;  /* 0x00000002000a7825 */ /* 0x000fe400078e0202 */
[----:B------:R3:W-:Y:S04]  /*2fe20*/  @P3 STG.E.U16 desc[UR16][R12.64], R68 ;  /* 0x000000440c003986 */ /* 0x0007e8000c101510 */
[----:B------:R0:W-:Y:S01]  /*2fe30*/  @P4 STG.E.U16 desc[UR16][R10.64], R67 ;  /* 0x000000430a004986 */ /* 0x0001e2000c101510 */
[----:B---3--:R-:W-:-:S03]  /*2fe40*/  PRMT R13, R71, 0x7610, R13 ;  /* 0x00007610470d7816 */ /* 0x008fc6000000000d */
[----:B------:R-:W3:Y:S01]  /*2fe50*/  LDL.S16 R71, [R1+0x274] ;  /* 0x0002740001477983 */ /* 0x000ee20000100600 */
[----:B0-----:R-:W-:-:S05]  /*2fe60*/  IMAD.WIDE R10, R0, 0x2, R6 ;  /* 0x00000002000a7825 */ /* 0x001fca00078e0206 */
[----:B------:R2:W-:Y:S01]  /*2fe70*/  @P1 STG.E.U16 desc[UR16][R10.64], R13 ;  /* 0x0000000d0a001986 */ /* 0x0005e2000c101510 */
[----:B------:R-:W-:Y:S01]  /*2fe80*/  IMAD.WIDE R14, R0, 0x2, R4 ;  /* 0x00000002000e7825 */ /* 0x000fe200078e0204 */
[----:B--2---:R-:W-:Y:S02]  /*2fe90*/  PRMT R11, R90, 0x7610, R11 ;  /* 0x000076105a0b7816 */ /* 0x004fe4000000000b */
[----:B------:R-:W2:Y:S01]  /*2fea0*/  LDL.LU.S16 R90, [R1+0x276] ;  /* 0x00027600015a7983 */ /* 0x000ea20000300600 */
[----:B------:R-:W-:Y:S01]  /*2feb0*/  VIADD R10, R0, UR7 ;  /* 0x00000007000a7c36 */ /* 0x000fe20008000000 */
[----:B----4-:R-:W-:Y:S02]  /*2fec0*/  PRMT R0, R91, 0x7610, R0 ;  /* 0x000076105b007816 */ /* 0x010fe40000000000 */
[----:B------:R-:W4:Y:S01]  /*2fed0*/  LDL.S16 R91, [R1+0x174] ;  /* 0x00017400015b7983 */ /* 0x000f220000100600 */
        /* <DEDUP_REMOVED lines=18> */
[----:B------:R-:W-:Y:S01]  /*30000*/  PRMT R69, R70, 0x7610, R69 ;  /* 0x0000761046457816 */ /* 0x000fe20000000045 */
[----:B------:R-:W2:Y:S01]  /*30010*/  LDCU UR39, c[0x0][0x39c] ;  /* 0x00007380ff2777ac */ /* 0x000ea20008000800 */
[----:B-1----:R-:W-:Y:S01]  /*30020*/  IMAD.WIDE R14, R10, 0x2, R2 ;  /* 0x000000020a0e7825 */ /* 0x002fe200078e0202 */
[----:B------:R-:W-:Y:S01]  /*30030*/  PRMT R11, R72, 0x7610, R11 ;  /* 0x00007610480b7816 */ /* 0x000fe2000000000b */
[----:B------:R-:W5:Y:S01]  /*30040*/  LDL.S16 R70, [R1+0x278] ;  /* 0x0002780001467983 */ /* 0x000f620000100600 */
        /* <DEDUP_REMOVED lines=10> */
[----:B---3--:R-:W-:Y:S01]  /*300f0*/  PRMT R68, R71, 0x7610, R68 ;  /* 0x0000761047447816 */ /* 0x008fe20000000044 */
[----:B------:R-:W3:Y:S01]  /*30100*/  LDCU UR64, c[0x0][0x398] ;  /* 0x00007300ff4077ac */ /* 0x000ee20008000800 */
        /* <DEDUP_REMOVED lines=11> */
[----:B------:R-:W3:Y:S01]  /*301c0*/  LDL.S16 R72, [R1+0x178] ;  /* 0x0001780001487983 */ /* 0x000ee20000100600 */
[----:B----4-:R-:W-:-:S03]  /*301d0*/  PRMT R13, R91, 0x7610, R13 ;  /* 0x000076105b0d7816 */ /* 0x010fc6000000000d */
[----:B------:R-:W4:Y:S01]  /*301e0*/  LDL.LU.S16 R71, [R1+0x17a] ;  /* 0x00017a0001477983 */ /* 0x000f220000300600 */
[----:B0-----:R-:W-:-:S03]  /*301f0*/  IMAD.WIDE R10, R0, 0x2, R6 ;  /* 0x00000002000a7825 */ /* 0x001fc600078e0206 */
[----:B------:R-:W3:Y:S04]  /*30200*/  LDL.S16 R91, [R1+0x27c] ;  /* 0x00027c00015b7983 */ /* 0x000ee80000100600 */
        /* <DEDUP_REMOVED lines=14> */
[----:B------:R-:W-:-:S03]  /*302f0*/  PRMT R0, R70, 0x7610, R0 ;  /* 0x0000761046007816 */ /* 0x000fc60000000000 */
[----:B0-----:R-:W-:Y:S01]  /*30300*/  IMAD.WIDE R14, R10, 0x2, R2 ;  /* 0x000000020a0e7825 */ /* 0x001fe200078e0202 */
[----:B------:R-:W3:Y:S01]  /*30310*/  LDL.S16 R70, [R1+0x17c] ;  /* 0x00017c0001467983 */ /* 0x000ee20000100600 */
[----:B--2---:R-:W-:Y:S01]  /*30320*/  PRMT R67, R90, 0x7610, R67 ;  /* 0x000076105a437816 */ /* 0x004fe20000000043 */
[----:B------:R-:W0:Y:S02]  /*30330*/  LDCU UR26, c[0x0][0x398] ;  /* 0x00007300ff1a77ac */ /* 0x000e240008000800 */
        /* <DEDUP_REMOVED lines=14> */
[----:B---3--:R-:W-:Y:S02]  /*30420*/  PRMT R11, R72, 0x7610, R11 ;  /* 0x00007610480b7816 */ /* 0x008fe4000000000b */
[----:B------:R-:W-:Y:S01]  /*30430*/  ISETP.GE.AND P0, PT, R0, UR4, PT ;  /* 0x0000000400007c0c */ /* 0x000fe2000bf06270 */
[C---:B------:R-:W-:Y:S01]  /*30440*/  VIADD R0, R10.reuse, UR7 ;  /* 0x000000070a007c36 */ /* 0x040fe20008000000 */
[----:B------:R-:W-:Y:S01]  /*30450*/  ISETP.LT.AND P3, PT, R73, UR14, !P5 ;  /* 0x0000000e49007c0c */ /* 0x000fe2000ef61270 */
[----:B------:R3:W-:Y:S01]  /*30460*/  @P1 STG.E.U16 desc[UR16][R12.64], R11 ;  /* 0x0000000b0c001986 */ /* 0x0007e2000c101510 */
[----:B------:R-:W-:Y:S01]  /*30470*/  IMAD.WIDE R14, R10, 0x2, R4 ;  /* 0x000000020a0e7825 */ /* 0x000fe200078e0204 */
[----:B------:R-:W-:Y:S01]  /*30480*/  PRMT R68, R91, 0x7610, R68 ;  /* 0x000076105b447816 */ /* 0x000fe20000000044 */
[----:B------:R-:W0:Y:S01]  /*30490*/  LDCU UR62, c[0x0][0x398] ;  /* 0x00007300ff3e77ac */ /* 0x000e220008000800 */
[----:B------:R-:W5:Y:S01]  /*304a0*/  LDL.S16 R72, [R1+0x180] ;  /* 0x0001800001487983 */ /* 0x000f620000100600 */
[----:B------:R-:W0:Y:S03]  /*304b0*/  LDCU UR67, c[0x0][0x398] ;  /* 0x00007300ff4377ac */ /* 0x000e260008000800 */
[----:B------:R-:W-:Y:S01]  /*304c0*/  @P6 STG.E.U16 desc[UR16][R14.64], R69 ;  /* 0x000000450e006986 */ /* 0x000fe2000c101510 */
[----:B------:R-:W0:Y:S01]  /*304d0*/  LDCU UR14, c[0x0][0x398] ;  /* 0x00007300ff0e77ac */ /* 0x000e220008000800 */
[----:B---3--:R-:W-:-:S02]  /*304e0*/  IMAD.WIDE R12, R0, 0x2, R8 ;  /* 0x00000002000c7825 */ /* 0x008fc400078e0208 */
[----:B------:R-:W3:Y:S01]  /*304f0*/  LDL.LU.S16 R91, [R1+0x182] ;  /* 0x00018200015b7983 */ /* 0x000ee20000300600 */
[----:B------:R-:W0:Y:S01]  /*30500*/  LDCU UR4, c[0x0][0x398] ;  /* 0x00007300ff0477ac */ /* 0x000e220008000800 */
[----:B------:R-:W-:Y:S02]  /*30510*/  IMAD.WIDE R10, R0, 0x2, R2 ;  /* 0x00000002000a7825 */ /* 0x000fe400078e0202 */
[----:B------:R1:W-:Y:S04]  /*30520*/  @P2 STG.E.U16 desc[UR16][R12.64], R68 ;  /* 0x000000440c002986 */ /* 0x0003e8000c101510 */
[----:B------:R0:W-:Y:S01]  /*30530*/  @P4 STG.E.U16 desc[UR16][R10.64], R67 ;  /* 0x000000430a004986 */ /* 0x0001e2000c101510 */
[----:B-1----:R-:W-:-:S03]  /*30540*/  PRMT R13, R70, 0x7610, R13 ;  /* 0x00007610460d7816 */ /* 0x002fc6000000000d */
        /* <DEDUP_REMOVED lines=19> */
[----:B------:R-:W1:Y:S02]  /*30680*/  LDCU UR59, c[0x0][0x398] ;  /* 0x00007300ff3b77ac */ /* 0x000e640008000800 */
[----:B------:R0:W-:Y:S01]  /*30690*/  @P5 STG.E.U16 desc[UR16][R14.64], R11 ;  /* 0x0000000b0e005986 */ /* 0x0001e2000c101510 */
[----:B------:R-:W-:Y:S01]  /*306a0*/  ISETP.LT.AND P0, PT, R92, UR57, !P0 ;  /* 0x000000395c007c0c */ /* 0x000fe2000c701270 */
[----:B------:R-:W1:Y:S02]  /*306b0*/  LDCU UR31, c[0x0][0x398] ;  /* 0x00007300ff1f77ac */ /* 0x000e640008000800 */
[----:B------:R3:W-:Y:S01]  /*306c0*/  @P1 STG.E.U16 desc[UR16][R12.64], R0 ;  /* 0x000000000c001986 */ /* 0x0007e2000c101510 */
[----:B------:R-:W-:Y:S01]  /*306d0*/  ISETP.LT.AND P3, PT, R66, UR69, !P4 ;  /* 0x0000004542007c0c */ /* 0x000fe2000e761270 */
[----:B------:R-:W1:Y:S01]  /*306e0*/  LDCU UR41, c[0x0][0x398] ;  /* 0x00007300ff2977ac */ /* 0x000e620008000800 */
[----:B------:R-:W-:-:S02]  /*306f0*/  ISETP.LT.AND P5, PT, R74, UR24, !P4 ;  /* 0x000000184a007c0c */ /* 0x000fc4000e7a1270 */
[----:B---3--:R-:W-:Y:S01]  /*30700*/  PRMT R69, R91, 0x7610, R69 ;  /* 0x000076105b457816 */ /* 0x008fe20000000045 */
[----:B------:R-:W3:Y:S01]  /*30710*/  LDCU UR69, c[0x0][0x39c] ;  /* 0x00007380ff4577ac */ /* 0x000ee20008000800 */
[----:B0-----:R-:W-:Y:S01]  /*30720*/  IMAD.WIDE R14, R10, 0x2, R2 ;  /* 0x000000020a0e7825 */ /* 0x001fe200078e0202 */
[----:B------:R-:W-:Y:S01]  /*30730*/  PRMT R11, R72, 0x7610, R11 ;  /* 0x00007610480b7816 */ /* 0x000fe2000000000b */
[----:B------:R-:W3:Y:S01]  /*30740*/  LDL.S16 R91, [R1+0x288] ;  /* 0x00028800015b7983 */ /* 0x000ee20000100600 */
[----:B------:R-:W0:Y:S01]  /*30750*/  LDCU UR57, c[0x0][0x398] ;  /* 0x00007300ff3977ac */ /* 0x000e220008000800 */
[----:B------:R-:W-:Y:S02]  /*30760*/  VIADD R0, R93, 0x22 ;  /* 0x000000225d007836 */ /* 0x000fe40000000000 */
[----:B------:R-:W-:Y:S01]  /*30770*/  IMAD.WIDE R12, R10, 0x2, R6 ;  /* 0x000000020a0c7825 */ /* 0x000fe200078e0206 */
[----:B------:R1:W-:Y:S01]  /*30780*/  @P6 STG.E.U16 desc[UR16][R14.64], R67 ;  /* 0x000000430e006986 */ /* 0x0003e2000c101510 */
[----:B------:R-:W-:Y:S01]  /*30790*/  ISETP.LT.AND P1, PT, R73, UR61, !P4 ;  /* 0x0000003d49007c0c */ /* 0x000fe2000e721270 */
[----:B------:R-:W0:Y:S01]  /*307a0*/  LDCU UR44, c[0x0][0x398] ;  /* 0x00007300ff2c77ac */ /* 0x000e220008000800 */
[----:B------:R-:W-:Y:S01]  /*307b0*/  ISETP.GE.AND P6, PT, R0, UR30, PT ;  /* 0x0000001e00007c0c */ /* 0x000fe2000bfc6270 */
[----:B------:R-:W-:Y:S01]  /*307c0*/  VIADD R0, R10, UR7 ;  /* 0x000000070a007c36 */ /* 0x000fe20008000000 */
[----:B------:R0:W-:Y:S01]  /*307d0*/  @P2 STG.E.U16 desc[UR16][R12.64], R11 ;  /* 0x0000000b0c002986 */ /* 0x0001e2000c101510 */
[----:B------:R-:W0:Y:S01]  /*307e0*/  LDCU UR24, c[0x0][0x398] ;  /* 0x00007300ff1877ac */ /* 0x000e220008000800 */
[----:B------:R-:W-:Y:S01]  /*307f0*/  PRMT R68, R70, 0x7610, R68 ;  /* 0x0000761046447816 */ /* 0x000fe20000000044 */
[----:B------:R-:W0:Y:S01]  /*30800*/  LDCU UR61, c[0x0][0x398] ;  /* 0x00007300ff3d77ac */ /* 0x000e220008000800 */
[----:B-1----:R-:W-:Y:S01]  /*30810*/  IMAD.WIDE R14, R10, 0x2, R4 ;  /* 0x000000020a0e7825 */ /* 0x002fe200078e0204 */
[----:B--2---:R-:W-:-:S03]  /*30820*/  PRMT R67, R90, 0x7610, R67 ;  /* 0x000076105a437816 */ /* 0x004fc60000000043 */
[----:B0-----:R-:W-:Y:S01]  /*30830*/  IMAD.WIDE R12, R0, 0x2, R8 ;  /* 0x00000002000c7825 */ /* 0x001fe200078e0208 */
        /* <DEDUP_REMOVED lines=8> */
[----:B------:R-:W2:Y:S01]  /*308c0*/  LDL.S16 R72, [R1+0x188] ;  /* 0x0001880001487983 */ /* 0x000ea20000100600 */
[----:B----4-:R-:W-:-:S03]  /*308d0*/  PRMT R13, R71, 0x7610, R13 ;  /* 0x00007610470d7816 */ /* 0x010fc6000000000d */
[----:B------:R-:W4:Y:S01]  /*308e0*/  LDL.LU.S16 R70, [R1+0x18a] ;  /* 0x00018a0001467983 */ /* 0x000f220000300600 */
[----:B0-----:R-:W-:-:S03]  /*308f0*/  IMAD.WIDE R10, R0, 0x2, R6 ;  /* 0x00000002000a7825 */ /* 0x001fc600078e0206 */
        /* <DEDUP_REMOVED lines=204> */
[C---:B------:R-:W-:Y:S01]  /*315c0*/  VIADD R0, R10.reuse, UR7 ;  /* 0x000000070a007c36 */ /* 0x040fe20008000000 */
        /* <DEDUP_REMOVED lines=111> */
[----:B------:R-:W-:Y:S01]  /*31cc0*/  VIADD R0, R10, UR7 ;  /* 0x000000070a007c36 */ /* 0x000fe20008000000 */
        /* <DEDUP_REMOVED lines=142> */
[----:B--2---:R-:W-:Y:S01]  /*325b0*/  PRMT R67, R90, 0x7610, R67 ;  /* 0x000076105a437816 */ /* 0x004fe20000000043 */
[----:B------:R-:W2:Y:S01]  /*325c0*/  LDCU UR70, c[0x0][0x398] ;  /* 0x00007300ff4677ac */ /* 0x000ea20008000800 */
[----:B---3--:R-:W-:-:S02]  /*325d0*/  PRMT R0, R71, 0x7610, R0 ;  /* 0x0000761047007816 */ /* 0x008fc40000000000 */
[----:B------:R-:W3:Y:S01]  /*325e0*/  LDL.S16 R71, [R1+0x1cc] ;  /* 0x0001cc0001477983 */ /* 0x000ee20000100600 */
[----:B------:R-:W-:-:S03]  /*325f0*/  ISETP.GE.AND P2, PT, R12, UR52, PT ;  /* 0x000000340c007c0c */ /* 0x000fc6000bf46270 */
[----:B------:R-:W2:Y:S01]  /*32600*/  LDL.LU.S16 R90, [R1+0x1ce] ;  /* 0x0001ce00015a7983 */ /* 0x000ea20000300600 */
[C---:B------:R-:W-:Y:S01]  /*32610*/  IMAD.WIDE R12, R10.reuse, 0x2, R8 ;  /* 0x000000020a0c7825 */ /* 0x040fe200078e0208 */
[----:B------:R-:W-:Y:S01]  /*32620*/  ISETP.LT.AND P5, PT, R73, UR48, !P6 ;  /* 0x0000003049007c0c */ /* 0x000fe2000f7a1270 */
[----:B------:R-:W1:Y:S02]  /*32630*/  LDCU UR48, c[0x0][0x398] ;  /* 0x00007300ff3077ac */ /* 0x000e640008000800 */
[----:B0-----:R-:W-:Y:S01]  /*32640*/  IMAD.WIDE R14, R10, 0x2, R2 ;  /* 0x000000020a0e7825 */ /* 0x001fe200078e0202 */
[----:B------:R-:W-:Y:S01]  /*32650*/  @P4 STG.E.U16 desc[UR16][R12.64], R0 ;  /* 0x000000000c004986 */ /* 0x000fe2000c101510 */
[----:B------:R-:W0:Y:S01]  /*32660*/  LDCU UR52, c[0x0][0x398] ;  /* 0x00007300ff3477ac */ /* 0x000e220008000800 */
[----:B----4-:R-:W-:Y:S02]  /*32670*/  PRMT R69, R91, 0x7610, R69 ;  /* 0x000076105b457816 */ /* 0x010fe40000000045 */
[----:B------:R-:W4:Y:S04]  /*32680*/  LDL.S16 R91, [R1+0x2d0] ;  /* 0x0002d000015b7983 */ /* 0x000f280000100600 */
        /* <DEDUP_REMOVED lines=19> */
[----:B------:R1:W-:Y:S01]  /*327c0*/  @P6 STG.E.U16 desc[UR16][R14.64], R69 ;  /* 0x000000450e006986 */ /* 0x0003e2000c101510 */
[----:B------:R-:W2:Y:S01]  /*327d0*/  LDCU UR75, c[0x0][0x398] ;  /* 0x00007300ff4b77ac */ /* 0x000ea20008000800 */
[----:B0-----:R-:W-:-:S02]  /*327e0*/  IMAD.WIDE R12, R0, 0x2, R8 ;  /* 0x00000002000c7825 */ /* 0x001fc400078e0208 */
[----:B------:R-:W5:Y:S01]  /*327f0*/  LDL.LU.S16 R70, [R1+0x1d2] ;  /* 0x0001d20001467983 */ /* 0x000f620000300600 */
[----:B------:R-:W0:Y:S01]  /*32800*/  LDCU UR71, c[0x0][0x398] ;  /* 0x00007300ff4777ac */ /* 0x000e220008000800 */
[C---:B------:R-:W-:Y:S02]  /*32810*/  IMAD.WIDE R10, R0.reuse, 0x2, R2 ;  /* 0x00000002000a7825 */ /* 0x040fe400078e0202 */
[----:B------:R-:W-:Y:S04]  /*32820*/  @P3 STG.E.U16 desc[UR16][R12.64], R68 ;  /* 0x000000440c003986 */ /* 0x000fe8000c101510 */
[----:B------:R0:W-:Y:S01]  /*32830*/  @P1 STG.E.U16 desc[UR16][R10.64], R67 ;  /* 0x000000430a001986 */ /* 0x0001e2000c101510 */
[----:B-1----:R-:W-:-:S04]  /*32840*/  IMAD.WIDE R14, R0, 0x2, R4 ;  /* 0x00000002000e7825 */ /* 0x002fc800078e0204 */
[----:B0-----:R-:W-:Y:S01]  /*32850*/  IMAD.WIDE R10, R0, 0x2, R6 ;  /* 0x00000002000a7825 */ /* 0x001fe200078e0206 */
[----:B---3--:R-:W-:Y:S02]  /*32860*/  PRMT R13, R71, 0x7610, R13 ;  /* 0x00007610470d7816 */ /* 0x008fe4000000000d */
[----:B------:R-:W3:Y:S04]  /*32870*/  LDL.S16 R71, [R1+0x2d8] ;  /* 0x0002d80001477983 */ /* 0x000ee80000100600 */
[----:B------:R2:W-:Y:S02]  /*32880*/  @P4 STG.E.U16 desc[UR16][R10.64], R13 ;  /* 0x0000000d0a004986 */ /* 0x0005e4000c101510 */
[----:B--2---:R-:W-:Y:S02]  /*32890*/  PRMT R11, R90, 0x7610, R11 ;  /* 0x000076105a0b7816 */ /* 0x004fe4000000000b */
[----:B------:R-:W2:Y:S01]  /*328a0*/  LDL.LU.S16 R90, [R1+0x2da] ;  /* 0x0002da00015a7983 */ /* 0x000ea20000300600 */
[----:B------:R-:W-:Y:S01]  /*328b0*/  VIADD R10, R0, UR7 ;  /* 0x00000007000a7c36 */ /* 0x000fe20008000000 */
[----:B----4-:R-:W-:-:S02]  /*328c0*/  PRMT R0, R91, 0x7610, R0 ;  /* 0x000076105b007816 */ /* 0x010fc40000000000 */
[----:B------:R-:W4:Y:S01]  /*328d0*/  LDL.S16 R91, [R1+0x1d4] ;  /* 0x0001d400015b7983 */ /* 0x000f220000100600 */
[----:B-----5:R-:W-:-:S03]  /*328e0*/  PRMT R67, R89, 0x7610, R67 ;  /* 0x0000761059437816 */ /* 0x020fc60000000043 */
[----:B------:R-:W5:Y:S01]  /*328f0*/  LDL.LU.S16 R89, [R1+0x1d6] ;  /* 0x0001d60001597983 */ /* 0x000f620000300600 */
[----:B------:R-:W-:Y:S02]  /*32900*/  ISETP.LT.AND P2, PT, R92, UR20, !P2 ;  /* 0x000000145c007c0c */ /* 0x000fe4000d741270 */
[----:B------:R-:W-:Y:S01]  /*32910*/  ISETP.LT.AND P5, PT, R66, UR46, !P0 ;  /* 0x0000002e42007c0c */ /* 0x000fe2000c7a1270 */
[----:B------:R-:W-:Y:S01]  /*32920*/  VIADD R12, R93, 0x35 ;  /* 0x000000355d0c7836 */ /* 0x000fe20000000000 */
[----:B------:R-:W-:Y:S01]  /*32930*/  ISETP.LT.AND P6, PT, R74, UR65, !P0 ;  /* 0x000000414a007c0c */ /* 0x000fe2000c7c1270 */
[----:B------:R-:W0:Y:S01]  /*32940*/  LDCU UR46, c[0x0][0x39c] ;  /* 0x00007380ff2e77ac */ /* 0x000e220008000800 */
[----:B------:R-:W-:Y:S02]  /*32950*/  ISETP.LT.AND P1, PT, R73, UR74, !P0 ;  /* 0x0000004a49007c0c */ /* 0x000fe4000c721270 */
[----:B------:R-:W-:Y:S01]  /*32960*/  ISETP.LT.AND P3, PT, R92, UR39, !P0 ;  /* 0x000000275c007c0c */ /* 0x000fe2000c761270 */
[----:B------:R-:W1:Y:S01]  /*32970*/  LDCU UR20, c[0x0][0x398] ;  /* 0x00007300ff1477ac */ /* 0x000e620008000800 */
[----:B------:R-:W-:Y:S01]  /*32980*/  ISETP.GE.AND P0, PT, R12, UR28, PT ;  /* 0x0000001c0c007c0c */ /* 0x000fe2000bf06270 */
[----:B------:R-:W-:-:S02]  /*32990*/  IMAD.WIDE R12, R10, 0x2, R8 ;  /* 0x000000020a0c7825 */ /* 0x000fc400078e0208 */
[----:B------:R0:W-:Y:S01]  /*329a0*/  @P2 STG.E.U16 desc[UR16][R14.64], R11 ;  /* 0x0000000b0e002986 */ /* 0x0001e2000c101510 */
[----:B------:R-:W-:Y:S01]  /*329b0*/  ISETP.LT.AND P4, PT, R66, UR64, !P0 ;  /* 0x0000004042007c0c */ /* 0x000fe2000c781270 */
[----:B------:R-:W1:Y:S02]  /*329c0*/  LDCU UR65, c[0x0][0x398] ;  /* 0x00007300ff4177ac */ /* 0x000e640008000800 */
[----:B------:R0:W-:Y:S01]  /*329d0*/  @P5 STG.E.U16 desc[UR16][R12.64], R0 ;  /* 0x000000000c005986 */ /* 0x0001e2000c101510 */
[----:B------:R-:W-:Y:S01]  /*329e0*/  ISETP.LT.AND P2, PT, R74, UR37, !P0 ;  /* 0x000000254a007c0c */ /* 0x000fe2000c741270 */
[----:B------:R-:W1:Y:S01]  /*329f0*/  LDCU UR74, c[0x0][0x398] ;  /* 0x00007300ff4a77ac */ /* 0x000e620008000800 */
[----:B------:R-:W-:Y:S01]  /*32a00*/  PRMT R69, R70, 0x7610, R69 ;  /* 0x0000761046457816 */ /* 0x000fe20000000045 */
[----:B------:R-:W1:Y:S01]  /*32a10*/  LDCU UR64, c[0x0][0x39c] ;  /* 0x00007380ff4077ac */ /* 0x000e620008000800 */
[----:B0-----:R-:W-:Y:S01]  /*32a20*/  IMAD.WIDE R14, R10, 0x2, R2 ;  /* 0x000000020a0e7825 */ /* 0x001fe200078e0202 */
[----:B------:R-:W-:Y:S01]  /*32a30*/  PRMT R11, R72, 0x7610, R11 ;  /* 0x00007610480b7816 */ /* 0x000fe2000000000b */
[----:B------:R-:W5:Y:S01]  /*32a40*/  LDL.S16 R70, [R1+0x2e0] ;  /* 0x0002e00001467983 */ /* 0x000f620000100600 */
[----:B------:R-:W0:Y:S01]  /*32a50*/  LDCU UR39, c[0x0][0x398] ;  /* 0x00007300ff2777ac */ /* 0x000e220008000800 */
[----:B------:R-:W-:-:S02]  /*32a60*/  VIADD R0, R93, 0x36 ;  /* 0x000000365d007836 */ /* 0x000fc40000000000 */
        /* <DEDUP_REMOVED lines=8> */
[----:B-1----:R-:W-:Y:S01]  /*32af0*/  IMAD.WIDE R14, R10, 0x2, R4 ;  /* 0x000000020a0e7825 */ /* 0x002fe200078e0204 */
[----:B---3--:R-:W-:-:S03]  /*32b00*/  PRMT R68, R71, 0x7610, R68 ;  /* 0x0000761047447816 */ /* 0x008fc60000000044 */
[----:B0-----:R-:W-:Y:S01]  /*32b10*/  IMAD.WIDE R12, R0, 0x2, R8 ;  /* 0x00000002000c7825 */ /* 0x001fe200078e0208 */
[----:B------:R0:W-:Y:S01]  /*32b20*/  @P3 STG.E.U16 desc[UR16][R14.64], R69 ;  /* 0x000000450e003986 */ /* 0x0001e2000c101510 */
[----:B--2---:R-:W-:Y:S02]  /*32b30*/  PRMT R67, R90, 0x7610, R67 ;  /* 0x000076105a437816 */ /* 0x004fe40000000043 */
[----:B------:R-:W-:Y:S01]  /*32b40*/  IMAD.WIDE R10, R0, 0x2, R2 ;  /* 0x00000002000a7825 */ /* 0x000fe200078e0202 */
[----:B------:R-:W2:Y:S01]  /*32b50*/  LDL.LU.S16 R90, [R1+0x2e2] ;  /* 0x0002e200015a7983 */ /* 0x000ea20000300600 */
[----:B------:R-:W-:Y:S01]  /*32b60*/  ISETP.LT.AND P0, PT, R92, UR66, !P0 ;  /* 0x000000425c007c0c */ /* 0x000fe2000c701270 */
[----:B------:R-:W1:Y:S02]  /*32b70*/  LDCU UR35, c[0x0][0x398] ;  /* 0x00007300ff2377ac */ /* 0x000e640008000800 */
[----:B------:R4:W-:Y:S01]  /*32b80*/  @P4 STG.E.U16 desc[UR16][R12.64], R68 ;  /* 0x000000440c004986 */ /* 0x0009e2000c101510 */
[----:B0-----:R-:W-:Y:S01]  /*32b90*/  IMAD.WIDE R14, R0, 0x2, R4 ;  /* 0x00000002000e7825 */ /* 0x001fe200078e0204 */
[----:B------:R-:W-:Y:S01]  /*32ba0*/  ISETP.LT.AND P1, PT, R66, UR26, !P6 ;  /* 0x0000001a42007c0c */ /* 0x000fe2000f721270 */
[----:B------:R-:W0:Y:S01]  /*32bb0*/  LDCU UR26, c[0x0][0x39c] ;  /* 0x00007380ff1a77ac */ /* 0x000e220008000800 */
[----:B------:R3:W-:Y:S01]  /*32bc0*/  @P2 STG.E.U16 desc[UR16][R10.64], R67 ;  /* 0x000000430a002986 */ /* 0x0007e2000c101510 */
[----:B------:R-:W-:Y:S01]  /*32bd0*/  ISETP.LT.AND P3, PT, R74, UR62, !P6 ;  /* 0x0000003e4a007c0c */ /* 0x000fe2000f761270 */
[----:B------:R-:W0:Y:S02]  /*32be0*/  LDCU UR66, c[0x0][0x398] ;  /* 0x00007300ff4277ac */ /* 0x000e240008000800 */
[----:B------:R-:W2:Y:S01]  /*32bf0*/  LDL.S16 R72, [R1+0x1d8] ;  /* 0x0001d80001487983 */ /* 0x000ea20000100600 */
[----:B------:R-:W0:Y:S01]  /*32c00*/  LDCU UR68, c[0x0][0x398] ;  /* 0x00007300ff4477ac */ /* 0x000e220008000800 */
[----:B----4-:R-:W-:-:S02]  /*32c10*/  PRMT R13, R91, 0x7610, R13 ;  /* 0x000076105b0d7816 */ /* 0x010fc4000000000d */
[----:B------:R-:W4:Y:S01]  /*32c20*/  LDL.LU.S16 R71, [R1+0x1da] ;  /* 0x0001da0001477983 */ /* 0x000f220000300600 */
[----:B------:R-:W-:Y:S01]  /*32c30*/  VIADD R12, R93, 0x37 ;  /* 0x000000375d0c7836 */ /* 0x000fe20000000000 */
[----:B------:R-:W-:Y:S01]  /*32c40*/  ISETP.LT.AND P4, PT, R73, UR60, !P6 ;  /* 0x0000003c49007c0c */ /* 0x000fe2000f781270 */
[----:B---3--:R-:W-:Y:S01]  /*32c50*/  IMAD.WIDE R10, R0, 0x2, R6 ;  /* 0x00000002000a7825 */ /* 0x008fe200078e0206 */
[----:B------:R-:W3:Y:S01]  /*32c60*/  LDL.S16 R91, [R1+0x2e8] ;  /* 0x0002e800015b7983 */ /* 0x000ee20000100600 */
[----:B------:R-:W0:Y:S03]  /*32c70*/  LDCU UR62, c[0x0][0x398] ;  /* 0x00007300ff3e77ac */ /* 0x000e260008000800 */
[----:B------:R5:W-:Y:S01]  /*32c80*/  @P5 STG.E.U16 desc[UR16][R10.64], R13 ;  /* 0x0000000d0a005986 */ /* 0x000be2000c101510 */
[----:B------:R-:W-:Y:S01]  /*32c90*/  ISETP.GE.AND P2, PT, R12, UR67, PT ;  /* 0x000000430c007c0c */ /* 0x000fe2000bf46270 */
[----:B------:R-:W0:Y:S01]  /*32ca0*/  LDCU UR60, c[0x0][0x398] ;  /* 0x00007300ff3c77ac */ /* 0x000e220008000800 */
[----:B-----5:R-:W-:Y:S01]  /*32cb0*/  PRMT R11, R89, 0x7610, R11 ;  /* 0x00007610590b7816 */ /* 0x020fe2000000000b */
[----:B------:R-:W-:Y:S01]  /*32cc0*/  VIADD R10, R0, UR7 ;  /* 0x00000007000a7c36 */ /* 0x000fe20008000000 */
[----:B------:R-:W5:Y:S01]  /*32cd0*/  LDL.LU.S16 R89, [R1+0x2ea] ;  /* 0x0002ea0001597983 */ /* 0x000f620000300600 */
[----:B--2---:R-:W-:Y:S01]  /*32ce0*/  PRMT R67, R90, 0x7610, R67 ;  /* 0x000076105a437816 */ /* 0x004fe20000000043 */
[----:B------:R-:W2:Y:S01]  /*32cf0*/  LDCU UR67, c[0x0][0x398] ;  /* 0x00007300ff4377ac */ /* 0x000ea20008000800 */
[----:B------:R-:W-:-:S02]  /*32d00*/  PRMT R0, R70, 0x7610, R0 ;  /* 0x0000761046007816 */ /* 0x000fc40000000000 */
[----:B------:R-:W2:Y:S04]  /*32d10*/  LDL.S16 R70, [R1+0x1dc] ;  /* 0x0001dc0001467983 */ /* 0x000ea80000100600 */
[----:B------:R-:W2:Y:S01]  /*32d20*/  LDL.LU.S16 R90, [R1+0x1de] ;  /* 0x0001de00015a7983 */ /* 0x000ea20000300600 */
[----:B------:R-:W-:-:S03]  /*32d30*/  IMAD.WIDE R12, R10, 0x2, R8 ;  /* 0x000000020a0c7825 */ /* 0x000fc600078e0208 */
[----:B------:R0:W-:Y:S01]  /*32d40*/  @P0 STG.E.U16 desc[UR16][R14.64], R11 ;  /* 0x0000000b0e000986 */ /* 0x0001e2000c101510 */
[----:B----4-:R-:W-:-:S03]  /*32d50*/  PRMT R69, R71, 0x7610, R69 ;  /* 0x0000761047457816 */ /* 0x010fc60000000045 */
[----:B------:R-:W4:Y:S01]  /*32d60*/  LDL.S16 R71, [R1+0x2f0] ;  /* 0x0002f00001477983 */ /* 0x000f220000100600 */
[----:B0-----:R-:W-:-:S03]  /*32d70*/  IMAD.WIDE R14, R10, 0x2, R2 ;  /* 0x000000020a0e7825 */ /* 0x001fc600078e0202 */
[----:B------:R-:W-:Y:S04]  /*32d80*/  @P1 STG.E.U16 desc[UR16][R12.64], R0 ;  /* 0x000000000c001986 */ /* 0x000fe8000c101510 */
[----:B------:R5:W-:Y:S02]  /*32d90*/  @P3 STG.E.U16 desc[UR16][R14.64], R67 ;  /* 0x000000430e003986 */ /* 0x000be4000c101510 */
[----:B-----5:R-:W-:Y:S02]  /*32da0*/  PRMT R67, R89, 0x7610, R67 ;  /* 0x0000761059437816 */ /* 0x020fe40000000043 */
[----:B------:R-:W5:Y:S01]  /*32db0*/  LDL.LU.S16 R89, [R1+0x2f2] ;  /* 0x0002f20001597983 */ /* 0x000f620000300600 */
[----:B------:R-:W-:Y:S01]  /*32dc0*/  VIADD R0, R93, 0x38 ;  /* 0x000000385d007836 */ /* 0x000fe20000000000 */
[----:B------:R-:W-:-:S02]  /*32dd0*/  ISETP.LT.AND P6, PT, R92, UR73, !P6 ;  /* 0x000000495c007c0c */ /* 0x000fc4000f7c1270 */
        /* <DEDUP_REMOVED lines=14> */
[----:B------:R1:W-:Y:S01]  /*32ec0*/  @P6 STG.E.U16 desc[UR16][R14.64], R69 ;  /* 0x000000450e006986 */ /* 0x0003e2000c101510 */
[----:B------:R-:W2:Y:S01]  /*32ed0*/  LDCU UR4, c[0x0][0x398] ;  /* 0x00007300ff0477ac */ /* 0x000ea20008000800 */
[----:B0-----:R-:W-:-:S02]  /*32ee0*/  IMAD.WIDE R12, R0, 0x2, R8 ;  /* 0x00000002000c7825 */ /* 0x001fc400078e0208 */
[----:B------:R-:W3:Y:S01]  /*32ef0*/  LDL.LU.S16 R91, [R1+0x1e2] ;  /* 0x0001e200015b7983 */ /* 0x000ee20000300600 */
[----:B------:R-:W0:Y:S01]  /*32f00*/  LDCU UR31, c[0x0][0x398] ;  /* 0x00007300ff1f77ac */ /* 0x000e220008000800 */
[C---:B------:R-:W-:Y:S02]  /*32f10*/  IMAD.WIDE R10, R0.reuse, 0x2, R2 ;  /* 0x00000002000a7825 */ /* 0x040fe400078e0202 */
[----:B------:R-:W-:Y:S04]  /*32f20*/  @P5 STG.E.U16 desc[UR16][R12.64], R68 ;  /* 0x000000440c005986 */ /* 0x000fe8000c101510 */
[----:B------:R0:W-:Y:S01]  /*32f30*/  @P0 STG.E.U16 desc[UR16][R10.64], R67 ;  /* 0x000000430a000986 */ /* 0x0001e2000c101510 */
[----:B-1----:R-:W-:-:S04]  /*32f40*/  IMAD.WIDE R14, R0, 0x2, R4 ;  /* 0x00000002000e7825 */ /* 0x002fc800078e0204 */
[----:B0-----:R-:W-:Y:S01]  /*32f50*/  IMAD.WIDE R10, R0, 0x2, R6 ;  /* 0x00000002000a7825 */ /* 0x001fe200078e0206 */
[----:B--2---:R-:W-:Y:S02]  /*32f60*/  PRMT R13, R70, 0x7610, R13 ;  /* 0x00007610460d7816 */ /* 0x004fe4000000000d */
[----:B------:R-:W2:Y:S04]  /*32f70*/  LDL.S16 R70, [R1+0x2f4] ;  /* 0x0002f40001467983 */ /* 0x000ea80000100600 */
[----:B------:R0:W-:Y:S02]  /*32f80*/  @P1 STG.E.U16 desc[UR16][R10.64], R13 ;  /* 0x0000000d0a001986 */ /* 0x0001e4000c101510 */
[----:B0-----:R-:W-:Y:S02]  /*32f90*/  PRMT R11, R90, 0x7610, R11 ;  /* 0x000076105a0b7816 */ /* 0x001fe4000000000b */
        /* <DEDUP_REMOVED lines=38> */
[----:B--2---:R-:W-:-:S03]  /*33200*/  PRMT R68, R70, 0x7610, R68 ;  /* 0x0000761046447816 */ /* 0x004fc60000000044 */
[----:B0-----:R-:W-:Y:S01]  /*33210*/  IMAD.WIDE R12, R0, 0x2, R8 ;  /* 0x00000002000c7825 */ /* 0x001fe200078e0208 */
[----:B------:R-:W2:Y:S01]  /*33220*/  LDL.LU.S16 R70, [R1+0x2fe] ;  /* 0x0002fe0001467983 */ /* 0x000ea20000300600 */
[----:B------:R-:W-:Y:S02]  /*33230*/  PRMT R67, R90, 0x7610, R67 ;  /* 0x000076105a437816 */ /* 0x000fe40000000043 */
[----:B------:R-:W-:Y:S01]  /*33240*/  IMAD.WIDE R10, R0, 0x2, R2 ;  /* 0x00000002000a7825 */ /* 0x000fe200078e0202 */
[----:B------:R0:W-:Y:S01]  /*33250*/  @P3 STG.E.U16 desc[UR16][R14.64], R69 ;  /* 0x000000450e003986 */ /* 0x0001e2000c101510 */
[----:B------:R-:W-:Y:S01]  /*33260*/  ISETP.LT.AND P0, PT, R92, UR42, !P0 ;  /* 0x0000002a5c007c0c */ /* 0x000fe2000c701270 */
[----:B------:R-:W1:Y:S02]  /*33270*/  LDCU UR30, c[0x0][0x398] ;  /* 0x00007300ff1e77ac */ /* 0x000e640008000800 */
[----:B------:R4:W-:Y:S01]  /*33280*/  @P1 STG.E.U16 desc[UR16][R12.64], R68 ;  /* 0x000000440c001986 */ /* 0x0009e2000c101510 */
[----:B------:R-:W1:Y:S03]  /*33290*/  LDCU UR43, c[0x0][0x398] ;  /* 0x00007300ff2b77ac */ /* 0x000e660008000800 */
[----:B------:R1:W-:Y:S04]  /*332a0*/  @P2 STG.E.U16 desc[UR16][R10.64], R67 ;  /* 0x000000430a002986 */ /* 0x0003e8000c101510 */
[----:B------:R-:W3:Y:S01]  /*332b0*/  LDL.S16 R72, [R1+0x1e8] ;  /* 0x0001e80001487983 */ /* 0x000ee20000100600 */
[----:B0-----:R-:W-:Y:S01]  /*332c0*/  IMAD.WIDE R14, R0, 0x2, R4 ;  /* 0x00000002000e7825 */ /* 0x001fe200078e0204 */
[----:B------:R-:W-:Y:S01]  /*332d0*/  ISETP.LT.AND P5, PT, R66, UR38, !P6 ;  /* 0x0000002642007c0c */ /* 0x000fe2000f7a1270 */
[----:B------:R-:W0:Y:S01]  /*332e0*/  LDCU UR38, c[0x0][0x39c] ;  /* 0x00007380ff2677ac */ /* 0x000e220008000800 */
[----:B----4-:R-:W-:Y:S01]  /*332f0*/  PRMT R13, R71, 0x7610, R13 ;  /* 0x00007610470d7816 */ /* 0x010fe2000000000d */
[----:B------:R-:W4:Y:S01]  /*33300*/  LDL.LU.S16 R90, [R1+0x1ea] ;  /* 0x0001ea00015a7983 */ /* 0x000f220000300600 */
[----:B------:R-:W-:Y:S01]  /*33310*/  ISETP.LT.AND P3, PT, R74, UR8, !P6 ;  /* 0x000000084a007c0c */ /* 0x000fe2000f761270 */
[----:B------:R-:W-:Y:S01]  /*33320*/  VIADD R12, R93, 0x3b ;  /* 0x0000003b5d0c7836 */ /* 0x000fe20000000000 */
[----:B------:R-:W0:Y:S01]  /*33330*/  LDCU UR42, c[0x0][0x398] ;  /* 0x00007300ff2a77ac */ /* 0x000e220008000800 */
[----:B-1----:R-:W-:Y:S01]  /*33340*/  IMAD.WIDE R10, R0, 0x2, R6 ;  /* 0x00000002000a7825 */ /* 0x002fe200078e0206 */
[----:B------:R-:W4:Y:S01]  /*33350*/  LDL.S16 R71, [R1+0x304] ;  /* 0x0003040001477983 */ /* 0x000f220000100600 */
[----:B--2---:R-:W-:-:S03]  /*33360*/  PRMT R67, R70, 0x7610, R67 ;  /* 0x0000761046437816 */ /* 0x004fc60000000043 */
[----:B------:R5:W-:Y:S01]  /*33370*/  @P4 STG.E.U16 desc[UR16][R10.64], R13 ;  /* 0x0000000d0a004986 */ /* 0x000be2000c101510 */
[----:B------:R-:W-:Y:S01]  /*33380*/  ISETP.LT.AND P2, PT, R73, UR47, !P6 ;  /* 0x0000002f49007c0c */ /* 0x000fe2000f741270 */
[----:B------:R-:W1:Y:S01]  /*33390*/  LDCU UR8, c[0x0][0x398] ;  /* 0x00007300ff0877ac */ /* 0x000e620008000800 */
[----:B-----5:R-:W-:Y:S01]  /*333a0*/  PRMT R11, R89, 0x7610, R11 ;  /* 0x00007610590b7816 */ /* 0x020fe2000000000b */
[----:B------:R-:W-:Y:S01]  /*333b0*/  VIADD R10, R0, UR7 ;  /* 0x00000007000a7c36 */ /* 0x000fe20008000000 */
[----:B------:R-:W2:Y:S01]  /*333c0*/  LDL.LU.S16 R89, [R1+0x306] ;  /* 0x0003060001597983 */ /* 0x000ea20000300600 */
[----:B---3--:R-:W-:Y:S01]  /*333d0*/  PRMT R0, R91, 0x7610, R0 ;  /* 0x000076105b007816 */ /* 0x008fe20000000000 */
[----:B------:R-:W3:Y:S02]  /*333e0*/  LDCU UR47, c[0x0][0x398] ;  /* 0x00007300ff2f77ac */ /* 0x000ee40008000800 */
[----:B------:R-:W5:Y:S01]  /*333f0*/  LDL.S16 R91, [R1+0x1ec] ;  /* 0x0001ec00015b7983 */ /* 0x000f620000100600 */
[----:B------:R-:W-:-:S03]  /*33400*/  ISETP.GE.AND P1, PT, R12, UR36, PT ;  /* 0x000000240c007c0c */ /* 0x000fc6000bf26270 */
[----:B------:R-:W3:Y:S01]  /*33410*/  LDL.LU.S16 R70, [R1+0x1ee] ;  /* 0x0001ee0001467983 */ /* 0x000ee20000300600 */
[----:B------:R-:W-:-:S03]  /*33420*/  IMAD.WIDE R12, R10, 0x2, R8 ;  /* 0x000000020a0c7825 */ /* 0x000fc600078e0208 */
[----:B------:R0:W-:Y:S01]  /*33430*/  @P0 STG.E.U16 desc[UR16][R14.64], R11 ;  /* 0x0000000b0e000986 */ /* 0x0001e2000c101510 */
[----:B----4-:R-:W-:Y:S01]  /*33440*/  PRMT R69, R90, 0x7610, R69 ;  /* 0x000076105a457816 */ /* 0x010fe20000000045 */
[----:B------:R-:W4:Y:S02]  /*33450*/  LDCU UR36, c[0x0][0x398] ;  /* 0x00007300ff2477ac */ /* 0x000f240008000800 */
[----:B------:R-:W3:Y:S01]  /*33460*/  LDL.S16 R90, [R1+0x30c] ;  /* 0x00030c00015a7983 */ /* 0x000ee20000100600 */
[----:B0-----:R-:W-:-:S03]  /*33470*/  IMAD.WIDE R14, R10, 0x2, R2 ;  /* 0x000000020a0e7825 */ /* 0x001fc600078e0202 */
[----:B------:R-:W-:Y:S04]  /*33480*/  @P5 STG.E.U16 desc[UR16][R12.64], R0 ;  /* 0x000000000c005986 */ /* 0x000fe8000c101510 */
[----:B------:R2:W-:Y:S01]  /*33490*/  @P3 STG.E.U16 desc[UR16][R14.64], R67 ;  /* 0x000000430e003986 */ /* 0x0005e2000c101510 */
[----:B------:R-:W-:Y:S01]  /*334a0*/  ISETP.LT.AND P6, PT, R92, UR32, !P6 ;  /* 0x000000205c007c0c */ /* 0x000fe2000f7c1270 */
[----:B------:R-:W0:Y:S01]  /*334b0*/  LDCU UR32, c[0x0][0x398] ;  /* 0x00007300ff2077ac */ /* 0x000e220008000800 */
[----:B--2---:R-:W-:Y:S02]  /*334c0*/  PRMT R67, R89, 0x7610, R67 ;  /* 0x0000761059437816 */ /* 0x004fe40000000043 */
[----:B------:R-:W2:Y:S01]  /*334d0*/  LDL.LU.S16 R89, [R1+0x30e] ;  /* 0x00030e0001597983 */ /* 0x000ea20000300600 */
[----:B------:R-:W-:Y:S01]  /*334e0*/  VIADD R0, R93, 0x3c ;  /* 0x0000003c5d007836 */ /* 0x000fe20000000000 */
[----:B------:R-:W-:Y:S01]  /*334f0*/  ISETP.LT.AND P4, PT, R66, UR77, !P1 ;  /* 0x0000004d42007c0c */ /* 0x000fe2000cf81270 */
[----:B------:R-:W-:Y:S01]  /*33500*/  IMAD.WIDE R12, R10, 0x2, R6 ;  /* 0x000000020a0c7825 */ /* 0x000fe200078e0206 */
[----:B------:R-:W-:Y:S01]  /*33510*/  ISETP.LT.AND P0, PT, R74, UR76, !P1 ;  /* 0x0000004c4a007c0c */ /* 0x000fe2000cf01270 */
[----:B------:R-:W0:Y:S01]  /*33520*/  LDCU UR77, c[0x0][0x39c] ;  /* 0x00007380ff4d77ac */ /* 0x000e220008000800 */
[----:B------:R-:W-:-:S02]  /*33530*/  PRMT R11, R72, 0x7610, R11 ;  /* 0x00007610480b7816 */ /* 0x000fc4000000000b */
[----:B------:R-:W-:Y:S01]  /*33540*/  ISETP.GE.AND P3, PT, R0, UR63, PT ;  /* 0x0000003f00007c0c */ /* 0x000fe2000bf66270 */
[C---:B------:R-:W-:Y:S01]  /*33550*/  VIADD R0, R10.reuse, UR7 ;  /* 0x000000070a007c36 */ /* 0x040fe20008000000 */
[----:B------:R-:W-:Y:S01]  /*33560*/  ISETP.LT.AND P5, PT, R73, UR51, !P1 ;  /* 0x0000003349007c0c */ /* 0x000fe2000cfa1270 */
[----:B------:R0:W-:Y:S01]  /*33570*/  @P2 STG.E.U16 desc[UR16][R12.64], R11 ;  /* 0x0000000b0c002986 */ /* 0x0001e2000c101510 */
[----:B------:R-:W-:Y:S01]  /*33580*/  IMAD.WIDE R14, R10, 0x2, R4 ;  /* 0x000000020a0e7825 */ /* 0x000fe200078e0204 */
[----:B------:R-:W-:Y:S01]  /*33590*/  PRMT R68, R71, 0x7610, R68 ;  /* 0x0000761047447816 */ /* 0x000fe20000000044 */
[----:B------:R-:W1:Y:S01]  /*335a0*/  LDCU UR76, c[0x0][0x398] ;  /* 0x00007300ff4c77ac */ /* 0x000e620008000800 */
[----:B------:R-:W4:Y:S01]  /*335b0*/  LDL.S16 R72, [R1+0x1f0] ;  /* 0x0001f00001487983 */ /* 0x000f220000100600 */
[----:B------:R-:W1:Y:S03]  /*335c0*/  LDCU UR51, c[0x0][0x398] ;  /* 0x00007300ff3377ac */ /* 0x000e660008000800 */
[----:B------:R-:W-:Y:S01]  /*335d0*/  @P6 STG.E.U16 desc[UR16][R14.64], R69 ;  /* 0x000000450e006986 */ /* 0x000fe2000c101510 */
[----:B------:R-:W1:Y:S01]  /*335e0*/  LDCU UR63, c[0x0][0x398] ;  /* 0x00007300ff3f77ac */ /* 0x000e620008000800 */
[----:B0-----:R-:W-:-:S02]  /*335f0*/  IMAD.WIDE R12, R0, 0x2, R8 ;  /* 0x00000002000c7825 */ /* 0x001fc400078e0208 */
[----:B------:R-:W4:Y:S02]  /*33600*/  LDL.LU.S16 R71, [R1+0x1f2] ;  /* 0x0001f20001477983 */ /* 0x000f240000300600 */
[----:B------:R-:W-:Y:S02]  /*33610*/  IMAD.WIDE R10, R0, 0x2, R2 ;  /* 0x00000002000a7825 */ /* 0x000fe400078e0202 */
[----:B------:R5:W-:Y:S04]  /*33620*/  @P4 STG.E.U16 desc[UR16][R12.64], R68 ;  /* 0x000000440c004986 */ /* 0x000be8000c101510 */
[----:B------:R0:W-:Y:S01]  /*33630*/  @P0 STG.E.U16 desc[UR16][R10.64], R67 ;  /* 0x000000430a000986 */ /* 0x0001e2000c101510 */
[----:B-----5:R-:W-:-:S03]  /*33640*/  PRMT R13, R91, 0x7610, R13 ;  /* 0x000076105b0d7816 */ /* 0x020fc6000000000d */
[----:B------:R-:W5:Y:S01]  /*33650*/  LDL.S16 R91, [R1+0x314] ;  /* 0x00031400015b7983 */ /* 0x000f620000100600 */
[----:B0-----:R-:W-:-:S05]  /*33660*/  IMAD.WIDE R10, R0, 0x2, R6 ;  /* 0x00000002000a7825 */ /* 0x001fca00078e0206 */
[----:B------:R3:W-:Y:S01]  /*33670*/  @P5 STG.E.U16 desc[UR16][R10.64], R13 ;  /* 0x0000000d0a005986 */ /* 0x0007e2000c101510 */
[----:B------:R-:W-:Y:S01]  /*33680*/  IMAD.WIDE R14, R0, 0x2, R4 ;  /* 0x00000002000e7825 */ /* 0x000fe200078e0204 */
[----:B---3--:R-:W-:Y:S02]  /*33690*/  PRMT R11, R70, 0x7610, R11 ;  /* 0x00007610460b7816 */ /* 0x008fe4000000000b */
[----:B------:R-:W3:Y:S01]  /*336a0*/  LDL.LU.S16 R70, [R1+0x316] ;  /* 0x0003160001467983 */ /* 0x000ee20000300600 */
[----:B------:R-:W-:Y:S01]  /*336b0*/  VIADD R10, R0, UR7 ;  /* 0x00000007000a7c36 */ /* 0x000fe20008000000 */
[----:B------:R-:W-:Y:S02]  /*336c0*/  PRMT R0, R90, 0x7610, R0 ;  /* 0x000076105a007816 */ /* 0x000fe40000000000 */
[----:B------:R-:W3:Y:S01]  /*336d0*/  LDL.S16 R90, [R1+0x1f4] ;  /* 0x0001f400015a7983 */ /* 0x000ee20000100600 */
[----:B--2---:R-:W-:-:S03]  /*336e0*/  PRMT R67, R89, 0x7610, R67 ;  /* 0x0000761059437816 */ /* 0x004fc60000000043 */
[----:B------:R-:W2:Y:S01]  /*336f0*/  LDL.LU.S16 R89, [R1+0x1f6] ;  /* 0x0001f60001597983 */ /* 0x000ea20000300600 */
        /* <DEDUP_REMOVED lines=16> */
[----:B----4-:R-:W-:Y:S01]  /*33800*/  PRMT R69, R71, 0x7610, R69 ;  /* 0x0000761047457816 */ /* 0x010fe20000000045 */
[----:B------:R-:W4:Y:S01]  /*33810*/  LDCU UR22, c[0x0][0x39c] ;  /* 0x00007380ff1677ac */ /* 0x000f220008000800 */
[----:B-1----:R-:W-:Y:S01]  /*33820*/  IMAD.WIDE R14, R10, 0x2, R2 ;  /* 0x000000020a0e7825 */ /* 0x002fe200078e0202 */
[----:B------:R-:W-:Y:S01]  /*33830*/  PRMT R11, R72, 0x7610, R11 ;  /* 0x00007610480b7816 */ /* 0x000fe2000000000b */
[----:B------:R-:W4:Y:S01]  /*33840*/  LDL.S16 R71, [R1+0x31c] ;  /* 0x00031c0001477983 */ /* 0x000f220000100600 */
        /* <DEDUP_REMOVED lines=10> */
[----:B-----5:R-:W-:-:S02]  /*338f0*/  PRMT R68, R91, 0x7610, R68 ;  /* 0x000076105b447816 */ /* 0x020fc40000000044 */
[----:B------:R-:W5:Y:S01]  /*33900*/  LDL.LU.S16 R91, [R1+0x31e] ;  /* 0x00031e00015b7983 */ /* 0x000f620000300600 */
[----:B0-----:R-:W-:-:S03]  /*33910*/  IMAD.WIDE R14, R10, 0x2, R4 ;  /* 0x000000020a0e7825 */ /* 0x001fc600078e0204 */
[----:B------:R-:W4:Y:S01]  /*33920*/  LDL.S16 R75, [R1+0x1f8] ;  /* 0x0001f800014b7983 */ /* 0x000f220000100600 */
[----:B---3--:R-:W-:Y:S01]  /*33930*/  PRMT R67, R70, 0x7610, R67 ;  /* 0x0000761046437816 */ /* 0x008fe20000000043 */
[----:B-1----:R-:W-:Y:S02]  /*33940*/  IMAD.WIDE R12, R0, 0x2, R8 ;  /* 0x00000002000c7825 */ /* 0x002fe400078e0208 */
[----:B------:R0:W-:Y:S01]  /*33950*/  @P3 STG.E.U16 desc[UR16][R14.64], R69 ;  /* 0x000000450e003986 */ /* 0x0001e2000c101510 */
[----:B------:R-:W-:Y:S01]  /*33960*/  ISETP.LT.AND P0, PT, R92, UR49, !P0 ;  /* 0x000000315c007c0c */ /* 0x000fe2000c701270 */
[----:B------:R-:W1:Y:S01]  /*33970*/  LDCU UR53, c[0x0][0x398] ;  /* 0x00007300ff3577ac */ /* 0x000e620008000800 */
[----:B------:R-:W-:Y:S01]  /*33980*/  IMAD.WIDE R10, R0, 0x2, R2 ;  /* 0x00000002000a7825 */ /* 0x000fe200078e0202 */
[----:B------:R3:W-:Y:S01]  /*33990*/  @P5 STG.E.U16 desc[UR16][R12.64], R68 ;  /* 0x000000440c005986 */ /* 0x0007e2000c101510 */
[----:B------:R-:W1:Y:S03]  /*339a0*/  LDCU UR54, c[0x0][0x398] ;  /* 0x00007300ff3677ac */ /* 0x000e660008000800 */
[----:B------:R1:W-:Y:S04]  /*339b0*/  @P1 STG.E.U16 desc[UR16][R10.64], R67 ;  /* 0x000000430a001986 */ /* 0x0003e8000c101510 */
[----:B------:R-:W4:Y:S01]  /*339c0*/  LDL.LU.S16 R70, [R1+0x1fa] ;  /* 0x0001fa0001467983 */ /* 0x000f220000300600 */
[----:B------:R-:W-:Y:S01]  /*339d0*/  ISETP.LT.AND P4, PT, R66, UR70, !P6 ;  /* 0x0000004642007c0c */ /* 0x000fe2000f781270 */
[----:B0-----:R-:W-:Y:S01]  /*339e0*/  IMAD.WIDE R14, R0, 0x2, R4 ;  /* 0x00000002000e7825 */ /* 0x001fe200078e0204 */
[----:B------:R-:W-:Y:S01]  /*339f0*/  ISETP.LT.AND P3, PT, R74, UR48, !P6 ;  /* 0x000000304a007c0c */ /* 0x000fe2000f761270 */
[----:B------:R-:W0:Y:S01]  /*33a00*/  LDCU UR70, c[0x0][0x39c] ;  /* 0x00007380ff4677ac */ /* 0x000e220008000800 */
[----:B---3--:R-:W-:-:S02]  /*33a10*/  PRMT R13, R90, 0x7610, R13 ;  /* 0x000076105a0d7816 */ /* 0x008fc4000000000d */
[----:B------:R-:W3:Y:S01]  /*33a20*/  LDL.S16 R90, [R1+0x324] ;  /* 0x00032400015a7983 */ /* 0x000ee20000100600 */
[C---:B-1----:R-:W-:Y:S01]  /*33a30*/  IMAD.WIDE R10, R0.reuse, 0x2, R6 ;  /* 0x00000002000a7825 */ /* 0x042fe200078e0206 */
[----:B------:R-:W1:Y:S04]  /*33a40*/  LDCU UR49, c[0x0][0x398] ;  /* 0x00007300ff3177ac */ /* 0x000e680008000800 */
[----:B------:R2:W-:Y:S01]  /*33a50*/  @P2 STG.E.U16 desc[UR16][R10.64], R13 ;  /* 0x0000000d0a002986 */ /* 0x0005e2000c101510 */
[----:B------:R-:W-:Y:S01]  /*33a60*/  VIADD R12, R93, 0x3f ;  /* 0x0000003f5d0c7836 */ /* 0x000fe20000000000 */
[----:B------:R-:W-:Y:S01]  /*33a70*/  ISETP.LT.AND P5, PT, R73, UR34, !P6 ;  /* 0x0000002249007c0c */ /* 0x000fe2000f7a1270 */
[----:B------:R-:W0:Y:S01]  /*33a80*/  LDCU UR48, c[0x0][0x398] ;  /* 0x00007300ff3077ac */ /* 0x000e220008000800 */
[----:B--2---:R-:W-:Y:S01]  /*33a90*/  PRMT R11, R89, 0x7610, R11 ;  /* 0x00007610590b7816 */ /* 0x004fe2000000000b */
[----:B------:R-:W-:Y:S01]  /*33aa0*/  VIADD R10, R0, UR7 ;  /* 0x00000007000a7c36 */ /* 0x000fe20008000000 */
[----:B------:R-:W2:Y:S01]  /*33ab0*/  LDL.LU.S16 R89, [R1+0x326] ;  /* 0x0003260001597983 */ /* 0x000ea20000300600 */
[----:B------:R-:W-:Y:S01]  /*33ac0*/  ISETP.GE.AND P1, PT, R12, UR45, PT ;  /* 0x0000002d0c007c0c */ /* 0x000fe2000bf26270 */
[----:B------:R-:W0:Y:S02]  /*33ad0*/  LDCU UR34, c[0x0][0x398] ;  /* 0x00007300ff2277ac */ /* 0x000e240008000800 */
[----:B------:R-:W2:Y:S01]  /*33ae0*/  LDL.S16 R72, [R1+0x1fc] ;  /* 0x0001fc0001487983 */ /* 0x000ea20000100600 */
[----:B------:R-:W-:-:S03]  /*33af0*/  IMAD.WIDE R12, R10, 0x2, R8 ;  /* 0x000000020a0c7825 */ /* 0x000fc600078e0208 */
[----:B------:R0:W-:Y:S01]  /*33b00*/  @P0 STG.E.U16 desc[UR16][R14.64], R11 ;  /* 0x0000000b0e000986 */ /* 0x0001e2000c101510 */
[----:B-----5:R-:W-:Y:S02]  /*33b10*/  PRMT R67, R91, 0x7610, R67 ;  /* 0x000076105b437816 */ /* 0x020fe40000000043 */
[----:B----4-:R-:W-:Y:S01]  /*33b20*/  PRMT R0, R71, 0x7610, R0 ;  /* 0x0000761047007816 */ /* 0x010fe20000000000 */
[----:B------:R-:W4:Y:S01]  /*33b30*/  LDCU UR45, c[0x0][0x398] ;  /* 0x00007300ff2d77ac */ /* 0x000f220008000800 */
[----:B------:R-:W5:Y:S01]  /*33b40*/  LDL.LU.S16 R71, [R1+0x1fe] ;  /* 0x0001fe0001477983 */ /* 0x000f620000300600 */
[----:B0-----:R-:W-:-:S03]  /*33b50*/  IMAD.WIDE R14, R10, 0x2, R2 ;  /* 0x000000020a0e7825 */ /* 0x001fc600078e0202 */
[----:B------:R-:W4:Y:S04]  /*33b60*/  LDL.S16 R91, [R1+0x200] ;  /* 0x00020000015b7983 */ /* 0x000f280000100600 */
[----:B------:R-:W-:Y:S04]  /*33b70*/  @P4 STG.E.U16 desc[UR16][R12.64], R0 ;  /* 0x000000000c004986 */ /* 0x000fe8000c101510 */
[----:B------:R2:W-:Y:S01]  /*33b80*/  @P3 STG.E.U16 desc[UR16][R14.64], R67 ;  /* 0x000000430e003986 */ /* 0x0005e2000c101510 */
[----:B------:R-:W-:-:S03]  /*33b90*/  PRMT R69, R70, 0x7610, R69 ;  /* 0x0000761046457816 */ /* 0x000fc60000000045 */
[----:B------:R-:W4:Y:S01]  /*33ba0*/  LDL.LU.S16 R70, [R1+0x202] ;  /* 0x0002020001467983 */ /* 0x000f220000300600 */
[----:B---3--:R-:W-:-:S03]  /*33bb0*/  PRMT R68, R90, 0x7610, R68 ;  /* 0x000076105a447816 */ /* 0x008fc60000000044 */
[----:B------:R-:W3:Y:S01]  /*33bc0*/  LDL.S16 R90, [R1+0x204] ;  /* 0x00020400015a7983 */ /* 0x000ee20000100600 */
[----:B--2---:R-:W-:-:S03]  /*33bd0*/  PRMT R67, R89, 0x7610, R67 ;  /* 0x0000761059437816 */ /* 0x004fc60000000043 */
[----:B------:R-:W2:Y:S01]  /*33be0*/  LDL.LU.S16 R89, [R1+0x206] ;  /* 0x0002060001597983 */ /* 0x000ea20000300600 */
        /* <DEDUP_REMOVED lines=12> */
[----:B------:R-:W-:Y:S01]  /*33cb0*/  ISETP.LT.AND P1, PT, R92, UR71, !P1 ;  /* 0x000000475c007c0c */ /* 0x000fe2000cf21270 */
[----:B------:R-:W1:Y:S03]  /*33cc0*/  LDCU UR52, c[0x0][0x398] ;  /* 0x00007300ff3477ac */ /* 0x000e660008000800 */
[----:B------:R1:W-:Y:S01]  /*33cd0*/  @P6 STG.E.U16 desc[UR16][R14.64], R69 ;  /* 0x000000450e006986 */ /* 0x0003e2000c101510 */
[----:B------:R-:W2:Y:S01]  /*33ce0*/  LDCU UR75, c[0x0][0x398] ;  /* 0x00007300ff4b77ac */ /* 0x000ea20008000800 */
[----:B------:R-:W2:Y:S01]  /*33cf0*/  LDCU UR20, c[0x0][0x398] ;  /* 0x00007300ff1477ac */ /* 0x000ea20008000800 */
[----:B0-----:R-:W-:Y:S01]  /*33d00*/  IMAD.WIDE R12, R0, 0x2, R8 ;  /* 0x00000002000c7825 */ /* 0x001fe200078e0208 */
[----:B------:R-:W-:Y:S01]  /*33d10*/  ISETP.LT.AND P5, PT, R66, UR65, !P3 ;  /* 0x0000004142007c0c */ /* 0x000fe2000dfa1270 */
[----:B------:R-:W0:Y:S02]  /*33d20*/  LDCU UR46, c[0x0][0x398] ;  /* 0x00007300ff2e77ac */ /* 0x000e240008000800 */
[----:B------:R-:W-:Y:S01]  /*33d30*/  IMAD.WIDE R10, R0, 0x2, R2 ;  /* 0x00000002000a7825 */ /* 0x000fe200078e0202 */
[----:B------:R5:W-:Y:S01]  /*33d40*/  @P2 STG.E.U16 desc[UR16][R12.64], R68 ;  /* 0x000000440c002986 */ /* 0x000be2000c101510 */
[----:B------:R-:W-:Y:S01]  /*33d50*/  ISETP.LT.AND P6, PT, R74, UR74, !P3 ;  /* 0x0000004a4a007c0c */ /* 0x000fe2000dfc1270 */
[----:B------:R-:W0:Y:S02]  /*33d60*/  LDCU UR65, c[0x0][0x39c] ;  /* 0x00007380ff4177ac */ /* 0x000e240008000800 */
[----:B------:R0:W-:Y:S01]  /*33d70*/  @P0 STG.E.U16 desc[UR16][R10.64], R67 ;  /* 0x000000430a000986 */ /* 0x0001e2000c101510 */
[----:B-1----:R-:W-:Y:S01]  /*33d80*/  IMAD.WIDE R14, R0, 0x2, R4 ;  /* 0x00000002000e7825 */ /* 0x002fe200078e0204 */
[----:B------:R-:W1:Y:S01]  /*33d90*/  LDCU UR71, c[0x0][0x398] ;  /* 0x00007300ff4777ac */ /* 0x000e620008000800 */
[----:B-----5:R-:W-:-:S02]  /*33da0*/  PRMT R13, R72, 0x7610, R13 ;  /* 0x00007610480d7816 */ /* 0x020fc4000000000d */
[----:B------:R-:W-:Y:S01]  /*33db0*/  VIADD R12, R93, 0x41 ;  /* 0x000000415d0c7836 */ /* 0x000fe20000000000 */
[----:B---3--:R-:W-:Y:S01]  /*33dc0*/  PRMT R68, R90, 0x7610, R68 ;  /* 0x000076105a447816 */ /* 0x008fe20000000044 */
[----:B0-----:R-:W-:Y:S01]  /*33dd0*/  IMAD.WIDE R10, R0, 0x2, R6 ;  /* 0x00000002000a7825 */ /* 0x001fe200078e0206 */
[----:B------:R-:W-:Y:S01]  /*33de0*/  ISETP.LT.AND P2, PT, R73, UR39, !P3 ;  /* 0x0000002749007c0c */ /* 0x000fe2000df41270 */
[----:B------:R-:W0:Y:S03]  /*33df0*/  LDCU UR74, c[0x0][0x398] ;  /* 0x00007300ff4a77ac */ /* 0x000e260008000800 */
[----:B------:R3:W-:Y:S01]  /*33e00*/  @P4 STG.E.U16 desc[UR16][R10.64], R13 ;  /* 0x0000000d0a004986 */ /* 0x0007e2000c101510 */
[----:B------:R-:W-:Y:S01]  /*33e10*/  ISETP.GE.AND P0, PT, R12, UR64, PT ;  /* 0x000000400c007c0c */ /* 0x000fe2000bf06270 */
[----:B------:R-:W5:Y:S01]  /*33e20*/  LDCU UR39, c[0x0][0x398] ;  /* 0x00007300ff2777ac */ /* 0x000f620008000800 */
[----:B----4-:R-:W-:-:S02]  /*33e30*/  PRMT R67, R70, 0x7610, R67 ;  /* 0x0000761046437816 */ /* 0x010fc40000000043 */
[----:B---3--:R-:W-:Y:S01]  /*33e40*/  PRMT R11, R71, 0x7610, R11 ;  /* 0x00007610470b7816 */ /* 0x008fe2000000000b */
[----:B------:R-:W-:Y:S01]  /*33e50*/  VIADD R10, R0, UR7 ;  /* 0x00000007000a7c36 */ /* 0x000fe20008000000 */
[----:B------:R-:W-:Y:S01]  /*33e60*/  PRMT R0, R91, 0x7610, R0 ;  /* 0x000076105b007816 */ /* 0x000fe20000000000 */
[----:B------:R-:W3:Y:S01]  /*33e70*/  LDCU UR64, c[0x0][0x398] ;  /* 0x00007300ff4077ac */ /* 0x000ee20008000800 */
[----:B------:R-:W4:Y:S01]  /*33e80*/  LDL.S16 R91, [R1+0x208] ;  /* 0x00020800015b7983 */ /* 0x000f220000100600 */
[----:B------:R-:W-:-:S03]  /*33e90*/  IMAD.WIDE R12, R10, 0x2, R8 ;  /* 0x000000020a0c7825 */ /* 0x000fc600078e0208 */
[----:B------:R0:W-:Y:S04]  /*33ea0*/  @P1 STG.E.U16 desc[UR16][R14.64], R11 ;  /* 0x0000000b0e001986 */ /* 0x0001e8000c101510 */
[----:B------:R-:W3:Y:S04]  /*33eb0*/  LDL.LU.S16 R70, [R1+0x20a] ;  /* 0x00020a0001467983 */ /* 0x000ee80000300600 */
[----:B------:R-:W-:Y:S01]  /*33ec0*/  @P5 STG.E.U16 desc[UR16][R12.64], R0 ;  /* 0x000000000c005986 */ /* 0x000fe2000c101510 */
[----:B0-----:R-:W-:-:S03]  /*33ed0*/  IMAD.WIDE R14, R10, 0x2, R2 ;  /* 0x000000020a0e7825 */ /* 0x001fc600078e0202 */
[----:B------:R-:W3:Y:S04]  /*33ee0*/  LDL.S16 R90, [R1+0x20c] ;  /* 0x00020c00015a7983 */ /* 0x000ee80000100600 */
[----:B------:R2:W-:Y:S02]  /*33ef0*/  @P6 STG.E.U16 desc[UR16][R14.64], R67 ;  /* 0x000000430e006986 */ /* 0x0005e4000c101510 */
[----:B--2---:R-:W-:Y:S02]  /*33f00*/  PRMT R67, R89, 0x7610, R67 ;  /* 0x0000761059437816 */ /* 0x004fe40000000043 */
[----:B------:R-:W2:Y:S01]  /*33f10*/  LDL.LU.S16 R89, [R1+0x20e] ;  /* 0x00020e0001597983 */ /* 0x000ea20000300600 */
        /* <DEDUP_REMOVED lines=8> */
[----:B------:R-:W-:Y:S01]  /*33fa0*/  VIADD R0, R10, UR7 ;  /* 0x000000070a007c36 */ /* 0x000fe20008000000 */
[----:B------:R-:W-:Y:S01]  /*33fb0*/  ISETP.LT.AND P5, PT, R73, UR66, !P0 ;  /* 0x0000004249007c0c */ /* 0x000fe2000c7a1270 */
[----:B------:R0:W-:Y:S01]  /*33fc0*/  @P2 STG.E.U16 desc[UR16][R12.64], R11 ;  /* 0x0000000b0c002986 */ /* 0x0001e2000c101510 */
[----:B------:R-:W-:Y:S01]  /*33fd0*/  PRMT R69, R88, 0x7632, R69 ;  /* 0x0000763258457816 */ /* 0x000fe20000000045 */
[----:B------:R-:W-:Y:S01]  /*33fe0*/  IMAD.WIDE R14, R10, 0x2, R4 ;  /* 0x000000020a0e7825 */ /* 0x000fe200078e0204 */
[----:B------:R-:W-:Y:S01]  /*33ff0*/  ISETP.LT.AND P0, PT, R92, UR68, !P0 ;  /* 0x000000445c007c0c */ /* 0x000fe2000c701270 */
[----:B------:R-:W1:Y:S03]  /*34000*/  LDCU UR28, c[0x0][0x398] ;  /* 0x00007300ff1c77ac */ /* 0x000e660008000800 */
[----:B------:R1:W-:Y:S01]  /*34010*/  @P3 STG.E.U16 desc[UR16][R14.64], R69 ;  /* 0x000000450e003986 */ /* 0x0003e2000c101510 */
[----:B------:R-:W2:Y:S01]  /*34020*/  LDCU UR35, c[0x0][0x398] ;  /* 0x00007300ff2377ac */ /* 0x000ea20008000800 */
[----:B0-----:R-:W-:Y:S01]  /*34030*/  IMAD.WIDE R12, R0, 0x2, R8 ;  /* 0x00000002000c7825 */ /* 0x001fe200078e0208 */
[----:B------:R-:W-:Y:S01]  /*34040*/  ISETP.LT.AND P2, PT, R66, UR62, !P6 ;  /* 0x0000003e42007c0c */ /* 0x000fe2000f741270 */
[----:B------:R-:W0:Y:S02]  /*34050*/  LDCU UR62, c[0x0][0x39c] ;  /* 0x00007380ff3e77ac */ /* 0x000e240008000800 */
[----:B------:R-:W-:Y:S01]  /*34060*/  IMAD.WIDE R10, R0, 0x2, R2 ;  /* 0x00000002000a7825 */ /* 0x000fe200078e0202 */
[----:B------:R5:W-:Y:S01]  /*34070*/  @P4 STG.E.U16 desc[UR16][R12.64], R68 ;  /* 0x000000440c004986 */ /* 0x000be2000c101510 */
[----:B------:R-:W0:Y:S03]  /*34080*/  LDCU UR66, c[0x0][0x398] ;  /* 0x00007300ff4277ac */ /* 0x000e260008000800 */
[----:B------:R0:W-:Y:S01]  /*34090*/  @P1 STG.E.U16 desc[UR16][R10.64], R67 ;  /* 0x000000430a001986 */ /* 0x0001e2000c101510 */
[----:B------:R-:W-:Y:S01]  /*340a0*/  ISETP.LT.AND P3, PT, R74, UR60, !P6 ;  /* 0x0000003c4a007c0c */ /* 0x000fe2000f761270 */
[----:B-1----:R-:W-:Y:S01]  /*340b0*/  IMAD.WIDE R14, R0, 0x2, R4 ;  /* 0x00000002000e7825 */ /* 0x002fe200078e0204 */
[----:B------:R-:W1:Y:S01]  /*340c0*/  LDCU UR68, c[0x0][0x398] ;  /* 0x00007300ff4477ac */ /* 0x000e620008000800 */
[----:B------:R-:W1:Y:S01]  /*340d0*/  LDCU UR26, c[0x0][0x398] ;  /* 0x00007300ff1a77ac */ /* 0x000e620008000800 */
[----:B-----5:R-:W-:Y:S01]  /*340e0*/  PRMT R13, R44, 0x7610, R13 ;  /* 0x000076102c0d7816 */ /* 0x020fe2000000000d */
[----:B------:R-:W-:Y:S01]  /*340f0*/  VIADD R12, R93, 0x43 ;  /* 0x000000435d0c7836 */ /* 0x000fe20000000000 */
[----:B------:R-:W5:Y:S01]  /*34100*/  LDL.LU R44, [R1+0x1044] ;  /* 0x00104400012c7983 */ /* 0x000f620000300800 */
[----:B------:R-:W-:Y:S01]  /*34110*/  PRMT R69, R47, 0x7610, R69 ;  /* 0x000076102f457816 */ /* 0x000fe20000000045 */
[----:B0-----:R-:W-:Y:S01]  /*34120*/  IMAD.WIDE R10, R0, 0x2, R6 ;  /* 0x00000002000a7825 */ /* 0x001fe200078e0206 */
[----:B---3--:R-:W-:-:S04]  /*34130*/  PRMT R68, R90, 0x7610, R68 ;  /* 0x000076105a447816 */ /* 0x008fc80000000044 */
[----:B------:R0:W-:Y:S01]  /*34140*/  @P5 STG.E.U16 desc[UR16][R10.64], R13 ;  /* 0x0000000d0a005986 */ /* 0x0001e2000c101510 */
[----:B------:R-:W-:Y:S01]  /*34150*/  ISETP.GE.AND P1, PT, R12, UR14, PT ;  /* 0x0000000e0c007c0c */ /* 0x000fe2000bf26270 */
[----:B------:R-:W3:Y:S01]  /*34160*/  LDCU UR60, c[0x0][0x398] ;  /* 0x00007300ff3c77ac */ /* 0x000ee20008000800 */
[----:B------:R-:W-:Y:S02]  /*34170*/  PRMT R67, R70, 0x7610, R67 ;  /* 0x0000761046437816 */ /* 0x000fe40000000043 */
[----:B0-----:R-:W-:Y:S01]  /*34180*/  PRMT R11, R45, 0x7610, R11 ;  /* 0x000076102d0b7816 */ /* 0x001fe2000000000b */
[----:B------:R-:W-:Y:S01]  /*34190*/  VIADD R10, R0, UR7 ;  /* 0x00000007000a7c36 */ /* 0x000fe20008000000 */
[----:B------:R-:W3:Y:S01]  /*341a0*/  LDL.LU R45, [R1+0x1040] ;  /* 0x00104000012d7983 */ /* 0x000ee20000300800 */
[----:B----4-:R-:W-:Y:S01]  /*341b0*/  PRMT R0, R91, 0x7610, R0 ;  /* 0x000076105b007816 */ /* 0x010fe20000000000 */
[----:B------:R-:W0:Y:S02]  /*341c0*/  LDCU UR14, c[0x0][0x398] ;  /* 0x00007300ff0e77ac */ /* 0x000e240008000800 */
[----:B------:R4:W-:Y:S01]  /*341d0*/  @P0 STG.E.U16 desc[UR16][R14.64], R11 ;  /* 0x0000000b0e000986 */ /* 0x0009e2000c101510 */
[----:B------:R-:W-:-:S03]  /*341e0*/  IMAD.WIDE R12, R10, 0x2, R8 ;  /* 0x000000020a0c7825 */ /* 0x000fc600078e0208 */
[----:B------:R-:W3:Y:S01]  /*341f0*/  LDL.S16 R91, [R1+0x210] ;  /* 0x00021000015b7983 */ /* 0x000ee20000100600 */
[----:B----4-:R-:W-:Y:S01]  /*34200*/  PRMT R11, R46, 0x7610, R11 ;  /* 0x000076102e0b7816 */ /* 0x010fe2000000000b */
[----:B------:R-:W-:Y:S02]  /*34210*/  IMAD.WIDE R14, R10, 0x2, R2 ;  /* 0x000000020a0e7825 */ /* 0x000fe400078e0202 */
[----:B------:R-:W4:Y:S04]  /*34220*/  LDL.LU R46, [R1+0x103c] ;  /* 0x00103c00012e7983 */ /* 0x000f280000300800 */
[----:B------:R-:W3:Y:S04]  /*34230*/  LDL.LU R47, [R1+0x1038] ;  /* 0x00103800012f7983 */ /* 0x000ee80000300800 */
[----:B------:R-:W3:Y:S04]  /*34240*/  LDL.LU.S16 R70, [R1+0x212] ;  /* 0x0002120001467983 */ /* 0x000ee80000300600 */
[----:B------:R-:W-:Y:S04]  /*34250*/  @P2 STG.E.U16 desc[UR16][R12.64], R0 ;  /* 0x000000000c002986 */ /* 0x000fe8000c101510 */
[----:B------:R2:W-:Y:S04]  /*34260*/  @P3 STG.E.U16 desc[UR16][R14.64], R67 ;  /* 0x000000430e003986 */ /* 0x0005e8000c101510 */
[----:B------:R-:W3:Y:S01]  /*34270*/  LDL.S16 R90, [R1+0x2d4] ;  /* 0x0002d400015a7983 */ /* 0x000ee20000100600 */
[----:B--2---:R-:W-:-:S03]  /*34280*/  PRMT R67, R89, 0x7610, R67 ;  /* 0x0000761059437816 */ /* 0x004fc60000000043 */
[----:B------:R-:W2:Y:S01]  /*34290*/  LDL.LU.S16 R89, [R1+0x2d6] ;  /* 0x0002d60001597983 */ /* 0x000ea20000300600 */
[----:B------:R-:W-:Y:S01]  /*342a0*/  ISETP.LT.AND P4, PT, R73, UR73, !P6 ;  /* 0x0000004949007c0c */ /* 0x000fe2000f781270 */
[----:B------:R-:W-:Y:S01]  /*342b0*/  VIADD R0, R93, 0x44 ;  /* 0x000000445d007836 */ /* 0x000fe20000000000 */
[----:B------:R-:W-:Y:S02]  /*342c0*/  ISETP.LT.AND P6, PT, R92, UR67, !P6 ;  /* 0x000000435c007c0c */ /* 0x000fe4000f7c1270 */
[----:B------:R-:W-:Y:S01]  /*342d0*/  ISETP.LT.AND P5, PT, R66, UR59, !P1 ;  /* 0x0000003b42007c0c */ /* 0x000fe2000cfa1270 */
[----:B------:R-:W-:Y:S01]  /*342e0*/  IMAD.WIDE R12, R10, 0x2, R6 ;  /* 0x000000020a0c7825 */ /* 0x000fe200078e0206 */
[----:B------:R-:W-:Y:S01]  /*342f0*/  ISETP.LT.AND P0, PT, R74, UR4, !P1 ;  /* 0x000000044a007c0c */ /* 0x000fe2000cf01270 */
[----:B------:R-:W0:Y:S01]  /*34300*/  LDCU UR59, c[0x0][0x39c] ;  /* 0x00007380ff3b77ac */ /* 0x000e220008000800 */
[----:B------:R-:W-:Y:S01]  /*34310*/  ISETP.GE.AND P3, PT, R0, UR41, PT ;  /* 0x0000002900007c0c */ /* 0x000fe2000bf66270 */
[C---:B------:R-:W-:Y:S01]  /*34320*/  VIADD R0, R10.reuse, UR7 ;  /* 0x000000070a007c36 */ /* 0x040fe20008000000 */
[----:B------:R-:W-:Y:S01]  /*34330*/  ISETP.LT.AND P2, PT, R73, UR33, !P1 ;  /* 0x0000002149007c0c */ /* 0x000fe2000cf41270 */
[----:B------:R-:W-:Y:S01]  /*34340*/  IMAD.WIDE R14, R10, 0x2, R4 ;  /* 0x000000020a0e7825 */ /* 0x000fe200078e0204 */
[----:B------:R-:W0:Y:S01]  /*34350*/  LDCU UR73, c[0x0][0x398] ;  /* 0x00007300ff4977ac */ /* 0x000e220008000800 */
[----:B------:R1:W-:Y:S01]  /*34360*/  @P4 STG.E.U16 desc[UR16][R12.64], R11 ;  /* 0x0000000b0c004986 */ /* 0x0003e2000c101510 */
[----:B------:R-:W-:Y:S01]  /*34370*/  ISETP.LT.AND P1, PT, R92, UR31, !P1 ;  /* 0x0000001f5c007c0c */ /* 0x000fe2000cf21270 */
[----:B------:R-:W0:Y:S02]  /*34380*/  LDCU UR67, c[0x0][0x398] ;  /* 0x00007300ff4377ac */ /* 0x000e240008000800 */
[----:B------:R0:W-:Y:S01]  /*34390*/  @P6 STG.E.U16 desc[UR16][R14.64], R69 ;  /* 0x000000450e006986 */ /* 0x0001e2000c101510 */
[----:B------:R-:W0:Y:S01]  /*343a0*/  LDCU UR4, c[0x0][0x398] ;  /* 0x00007300ff0477ac */ /* 0x000e220008000800 */
[----:B------:R-:W2:Y:S01]  /*343b0*/  LDCU UR33, c[0x0][0x398] ;  /* 0x00007300ff2177ac */ /* 0x000ea20008000800 */
[C---:B-1----:R-:W-:Y:S01]  /*343c0*/  IMAD.WIDE R12, R0.reuse, 0x2, R8 ;  /* 0x00000002000c7825 */ /* 0x042fe200078e0208 */
[----:B------:R-:W1:Y:S03]  /*343d0*/  LDCU UR41, c[0x0][0x398] ;  /* 0x00007300ff2977ac */ /* 0x000e660008000800 */
[----:B------:R-:W-:Y:S01]  /*343e0*/  IMAD.WIDE R10, R0, 0x2, R2 ;  /* 0x00000002000a7825 */ /* 0x000fe200078e0202 */
[----:B------:R5:W-:Y:S01]  /*343f0*/  @P5 STG.E.U16 desc[UR16][R12.64], R68 ;  /* 0x000000440c005986 */ /* 0x000be2000c101510 */
[----:B------:R-:W-:Y:S01]  /*34400*/  ISETP.LT.AND P4, PT, R66, UR57, !P3 ;  /* 0x0000003942007c0c */ /* 0x000fe2000df81270 */
[----:B------:R-:W1:Y:S02]  /*34410*/  LDCU UR31, c[0x0][0x398] ;  /* 0x00007300ff1f77ac */ /* 0x000e640008000800 */
[----:B------:R1:W-:Y:S01]  /*34420*/  @P0 STG.E.U16 desc[UR16][R10.64], R67 ;  /* 0x000000430a000986 */ /* 0x0003e2000c101510 */
[----:B------:R-:W-:Y:S01]  /*34430*/  ISETP.LT.AND P6, PT, R74, UR44, !P3 ;  /* 0x0000002c4a007c0c */ /* 0x000fe2000dfc1270 */
[----:B0-----:R-:W-:Y:S01]  /*34440*/  IMAD.WIDE R14, R0, 0x2, R4 ;  /* 0x00000002000e7825 */ /* 0x001fe200078e0204 */
[----:B-----5:R-:W-:-:S03]  /*34450*/  PRMT R13, R48, 0x7610, R13 ;  /* 0x00007610300d7816 */ /* 0x020fc6000000000d */
[----:B------:R-:W-:Y:S01]  /*34460*/  VIADD R12, R93, 0x45 ;  /* 0x000000455d0c7836 */ /* 0x000fe20000000000 */
[----:B------:R-:W5:Y:S01]  /*34470*/  LDL.LU R48, [R1+0x1034] ;  /* 0x0010340001307983 */ /* 0x000f620000300800 */
[----:B------:R-:W-:Y:S01]  /*34480*/  PRMT R69, R51, 0x7610, R69 ;  /* 0x0000761033457816 */ /* 0x000fe20000000045 */
[----:B-1----:R-:W-:Y:S01]  /*34490*/  IMAD.WIDE R10, R0, 0x2, R6 ;  /* 0x00000002000a7825 */ /* 0x002fe200078e0206 */
[----:B---3--:R-:W-:-:S04]  /*344a0*/  PRMT R68, R90, 0x7610, R68 ;  /* 0x000076105a447816 */ /* 0x008fc80000000044 */
[----:B------:R0:W-:Y:S01]  /*344b0*/  @P2 STG.E.U16 desc[UR16][R10.64], R13 ;  /* 0x0000000d0a002986 */ /* 0x0001e2000c101510 */
[----:B------:R-:W-:Y:S01]  /*344c0*/  ISETP.GE.AND P0, PT, R12, UR61, PT ;  /* 0x0000003d0c007c0c */ /* 0x000fe2000bf06270 */
[----:B------:R-:W1:Y:S01]  /*344d0*/  LDCU UR57, c[0x0][0x39c] ;  /* 0x00007380ff3977ac */ /* 0x000e620008000800 */
[----:B------:R-:W-:Y:S02]  /*344e0*/  PRMT R67, R70, 0x7610, R67 ;  /* 0x0000761046437816 */ /* 0x000fe40000000043 */
[----:B------:R-:W-:Y:S01]  /*344f0*/  ISETP.LT.AND P5, PT, R73, UR69, !P3 ;  /* 0x0000004549007c0c */ /* 0x000fe2000dfa1270 */
[----:B------:R-:W3:Y:S01]  /*34500*/  LDCU UR44, c[0x0][0x398] ;  /* 0x00007300ff2c77ac */ /* 0x000ee20008000800 */
[----:B0-----:R-:W-:Y:S01]  /*34510*/  PRMT R11, R49, 0x7610, R11 ;  /* 0x00007610310b7816 */ /* 0x001fe2000000000b */
[----:B------:R-:W-:Y:S01]  /*34520*/  VIADD R10, R0, UR7 ;  /* 0x00000007000a7c36 */ /* 0x000fe20008000000 */
[----:B------:R-:W3:Y:S01]  /*34530*/  LDL.LU R49, [R1+0x1030] ;  /* 0x0010300001317983 */ /* 0x000ee20000300800 */
[----:B------:R-:W-:Y:S01]  /*34540*/  PRMT R0, R91, 0x7610, R0 ;  /* 0x000076105b007816 */ /* 0x000fe20000000000 */
[----:B------:R-:W0:Y:S02]  /*34550*/  LDCU UR69, c[0x0][0x398] ;  /* 0x00007300ff4577ac */ /* 0x000e240008000800 */
[----:B------:R1:W-:Y:S01]  /*34560*/  @P1 STG.E.U16 desc[UR16][R14.64], R11 ;  /* 0x0000000b0e001986 */ /* 0x0003e2000c101510 */
[----:B------:R-:W-:Y:S01]  /*34570*/  IMAD.WIDE R12, R10, 0x2, R8 ;  /* 0x000000020a0c7825 */ /* 0x000fe200078e0208 */
[----:B------:R-:W0:Y:S02]  /*34580*/  LDCU UR61, c[0x0][0x398] ;  /* 0x00007300ff3d77ac */ /* 0x000e240008000800 */
[----:B------:R-:W3:Y:S01]  /*34590*/  LDL.S16 R91, [R1+0x2dc] ;  /* 0x0002dc00015b7983 */ /* 0x000ee20000100600 */
[----:B-1----:R-:W-:Y:S01]  /*345a0*/  PRMT R11, R50, 0x7610, R11 ;  /* 0x00007610320b7816 */ /* 0x002fe2000000000b */
[----:B------:R-:W-:-:S02]  /*345b0*/  IMAD.WIDE R14, R10, 0x2, R2 ;  /* 0x000000020a0e7825 */ /* 0x000fc400078e0202 */
[----:B------:R-:W3:Y:S04]  /*345c0*/  LDL.LU R50, [R1+0x102c] ;  /* 0x00102c0001327983 */ /* 0x000ee80000300800 */
[----:B------:R-:W3:Y:S04]  /*345d0*/  LDL.LU R51, [R1+0x1028] ;  /* 0x0010280001337983 */ /* 0x000ee80000300800 */
[----:B------:R-:W3:Y:S04]  /*345e0*/  LDL.LU.S16 R70, [R1+0x2de] ;  /* 0x0002de0001467983 */ /* 0x000ee80000300600 */
[----:B------:R-:W-:Y:S04]  /*345f0*/  @P4 STG.E.U16 desc[UR16][R12.64], R0 ;  /* 0x000000000c004986 */ /* 0x000fe8000c101510 */
[----:B------:R2:W-:Y:S04]  /*34600*/  @P6 STG.E.U16 desc[UR16][R14.64], R67 ;  /* 0x000000430e006986 */ /* 0x0005e8000c101510 */
[----:B------:R-:W4:Y:S01]  /*34610*/  LDL.S16 R90, [R1+0x2e4] ;  /* 0x0002e400015a7983 */ /* 0x000f220000100600 */
[----:B--2---:R-:W-:-:S03]  /*34620*/  PRMT R67, R89, 0x7610, R67 ;  /* 0x0000761059437816 */ /* 0x004fc60000000043 */
[----:B------:R-:W2:Y:S01]  /*34630*/  LDL.LU.S16 R89, [R1+0x2e6] ;  /* 0x0002e60001597983 */ /* 0x000ea20000300600 */
[----:B------:R-:W-:Y:S01]  /*34640*/  VIADD R0, R93, 0x46 ;  /* 0x000000465d007836 */ /* 0x000fe20000000000 */
[----:B------:R-:W-:Y:S02]  /*34650*/  ISETP.LT.AND P3, PT, R92, UR24, !P3 ;  /* 0x000000185c007c0c */ /* 0x000fe4000df61270 */
[----:B------:R-:W-:Y:S01]  /*34660*/  ISETP.LT.AND P2, PT, R66, UR40, !P0 ;  /* 0x0000002842007c0c */ /* 0x000fe2000c741270 */
[----:B------:R-:W-:Y:S01]  /*34670*/  IMAD.WIDE R12, R10, 0x2, R6 ;  /* 0x000000020a0c7825 */ /* 0x000fe200078e0206 */
[----:B------:R-:W-:Y:S01]  /*34680*/  ISETP.LT.AND P1, PT, R74, UR30, !P0 ;  /* 0x0000001e4a007c0c */ /* 0x000fe2000c721270 */
[----:B------:R-:W1:Y:S01]  /*34690*/  LDCU UR40, c[0x0][0x39c] ;  /* 0x00007380ff2877ac */ /* 0x000e620008000800 */
        /* <DEDUP_REMOVED lines=16> */
[----:B------:R-:W2:Y:S02]  /*347a0*/  LDCU UR8, c[0x0][0x39c] ;  /* 0x00007380ff0877ac */ /* 0x000ea40008000800 */
[----:B------:R5:W-:Y:S01]  /*347b0*/  @P1 STG.E.U16 desc[UR16][R10.64], R67 ;  /* 0x000000430a001986 */ /* 0x000be2000c101510 */
[----:B-1----:R-:W-:Y:S01]  /*347c0*/  IMAD.WIDE R14, R0, 0x2, R4 ;  /* 0x00000002000e7825 */ /* 0x002fe200078e0204 */
[----:B------:R-:W1:Y:S01]  /*347d0*/  LDCU UR43, c[0x0][0x398] ;  /* 0x00007300ff2b77ac */ /* 0x000e620008000800 */
[----:B0-----:R-:W-:-:S02]  /*347e0*/  PRMT R13, R52, 0x7610, R13 ;  /* 0x00007610340d7816 */ /* 0x001fc4000000000d */
[----:B------:R-:W-:Y:S01]  /*347f0*/  VIADD R12, R93, 0x47 ;  /* 0x000000475d0c7836 */ /* 0x000fe20000000000 */
[----:B------:R-:W4:Y:S01]  /*34800*/  LDL.LU R52, [R1+0x1024] ;  /* 0x0010240001347983 */ /* 0x000f220000300800 */
[----:B------:R-:W-:Y:S01]  /*34810*/  PRMT R69, R55, 0x7610, R69 ;  /* 0x0000761037457816 */ /* 0x000fe20000000045 */
[----:B-----5:R-:W-:Y:S01]  /*34820*/  IMAD.WIDE R10, R0, 0x2, R6 ;  /* 0x00000002000a7825 */ /* 0x020fe200078e0206 */
[----:B------:R-:W-:Y:S01]  /*34830*/  ISETP.LT.AND P2, PT, R73, UR32, !P6 ;  /* 0x0000002049007c0c */ /* 0x000fe2000f741270 */
[----:B------:R-:W0:Y:S03]  /*34840*/  LDCU UR47, c[0x0][0x398] ;  /* 0x00007300ff2f77ac */ /* 0x000e260008000800 */
[----:B------:R5:W-:Y:S01]  /*34850*/  @P4 STG.E.U16 desc[UR16][R10.64], R13 ;  /* 0x0000000d0a004986 */ /* 0x000be2000c101510 */
[----:B------:R-:W-:Y:S01]  /*34860*/  ISETP.GE.AND P1, PT, R12, UR77, PT ;  /* 0x0000004d0c007c0c */ /* 0x000fe2000bf26270 */
[----:B------:R-:W0:Y:S01]  /*34870*/  LDCU UR32, c[0x0][0x398] ;  /* 0x00007300ff2077ac */ /* 0x000e220008000800 */
[----:B-----5:R-:W-:Y:S01]  /*34880*/  PRMT R11, R53, 0x7610, R11 ;  /* 0x00007610350b7816 */ /* 0x020fe2000000000b */
[----:B------:R-:W-:Y:S01]  /*34890*/  VIADD R10, R0, UR7 ;  /* 0x00000007000a7c36 */ /* 0x000fe20008000000 */
[----:B------:R-:W5:Y:S01]  /*348a0*/  LDL.LU R53, [R1+0x1020] ;  /* 0x0010200001357983 */ /* 0x000f620000300800 */
[----:B---3--:R-:W-:-:S02]  /*348b0*/  PRMT R67, R70, 0x7610, R67 ;  /* 0x0000761046437816 */ /* 0x008fc40000000043 */
[----:B------:R-:W-:Y:S01]  /*348c0*/  IMAD.WIDE R12, R10, 0x2, R8 ;  /* 0x000000020a0c7825 */ /* 0x000fe200078e0208 */
[----:B------:R-:W-:Y:S01]  /*348d0*/  PRMT R0, R91, 0x7610, R0 ;  /* 0x000076105b007816 */ /* 0x000fe20000000000 */
[----:B------:R3:W-:Y:S01]  /*348e0*/  @P0 STG.E.U16 desc[UR16][R14.64], R11 ;  /* 0x0000000b0e000986 */ /* 0x0007e2000c101510 */
[----:B------:R-:W-:Y:S01]  /*348f0*/  ISETP.LT.AND P6, PT, R92, UR36, !P6 ;  /* 0x000000245c007c0c */ /* 0x000fe2000f7c1270 */
[----:B------:R-:W0:Y:S02]  /*34900*/  LDCU UR36, c[0x0][0x398] ;  /* 0x00007300ff2477ac */ /* 0x000e240008000800 */
[----:B------:R-:W5:Y:S01]  /*34910*/  LDL.S16 R91, [R1+0x2ec] ;  /* 0x0002ec00015b7983 */ /* 0x000f620000100600 */
[----:B------:R-:W0:Y:S03]  /*34920*/  LDCU UR77, c[0x0][0x398] ;  /* 0x00007300ff4d77ac */ /* 0x000e260008000800 */
[----:B------:R-:W-:Y:S01]  /*34930*/  @P5 STG.E.U16 desc[UR16][R12.64], R0 ;  /* 0x000000000c005986 */ /* 0x000fe2000c101510 */
[----:B---3--:R-:W-:Y:S01]  /*34940*/  IMAD.WIDE R14, R10, 0x2, R2 ;  /* 0x000000020a0e7825 */ /* 0x008fe200078e0202 */
[----:B------:R-:W-:-:S02]  /*34950*/  PRMT R11, R54, 0x7610, R11 ;  /* 0x00007610360b7816 */ /* 0x000fc4000000000b */
[----:B------:R-:W3:Y:S04]  /*34960*/  LDL.LU R54, [R1+0x101c] ;  /* 0x00101c0001367983 */ /* 0x000ee80000300800 */
[----:B------:R-:W3:Y:S04]  /*34970*/  LDL.LU R55, [R1+0x1018] ;  /* 0x0010180001377983 */ /* 0x000ee80000300800 */
[----:B------:R-:W3:Y:S04]  /*34980*/  LDL.LU.S16 R70, [R1+0x2ee] ;  /* 0x0002ee0001467983 */ /* 0x000ee80000300600 */
[----:B------:R2:W-:Y:S02]  /*34990*/  @P3 STG.E.U16 desc[UR16][R14.64], R67 ;  /* 0x000000430e003986 */ /* 0x0005e4000c101510 */
[----:B--2---:R-:W-:-:S02]  /*349a0*/  PRMT R67, R89, 0x7610, R67 ;  /* 0x0000761059437816 */ /* 0x004fc40000000043 */
[----:B------:R-:W2:Y:S01]  /*349b0*/  LDL.S16 R89, [R1+0x2f8] ;  /* 0x0002f80001597983 */ /* 0x000ea20000100600 */
[----:B------:R-:W-:Y:S01]  /*349c0*/  VIADD R0, R93, 0x48 ;  /* 0x000000485d007836 */ /* 0x000fe20000000000 */
[----:B------:R-:W-:Y:S01]  /*349d0*/  ISETP.LT.AND P4, PT, R66, UR76, !P1 ;  /* 0x0000004c42007c0c */ /* 0x000fe2000cf81270 */
[----:B------:R-:W-:Y:S01]  /*349e0*/  IMAD.WIDE R12, R10, 0x2, R6 ;  /* 0x000000020a0c7825 */ /* 0x000fe200078e0206 */
[----:B------:R-:W-:Y:S01]  /*349f0*/  ISETP.LT.AND P0, PT, R74, UR51, !P1 ;  /* 0x000000334a007c0c */ /* 0x000fe2000cf01270 */
[----:B------:R-:W0:Y:S01]  /*34a00*/  LDCU UR76, c[0x0][0x39c] ;  /* 0x00007380ff4c77ac */ /* 0x000e220008000800 */
[----:B------:R-:W-:Y:S01]  /*34a10*/  ISETP.GE.AND P3, PT, R0, UR12, PT ;  /* 0x0000000c00007c0c */ /* 0x000fe2000bf66270 */
[C---:B------:R-:W-:Y:S01]  /*34a20*/  VIADD R0, R10.reuse, UR7 ;  /* 0x000000070a007c36 */ /* 0x040fe20008000000 */
[----:B------:R-:W-:Y:S01]  /*34a30*/  ISETP.LT.AND P5, PT, R73, UR58, !P1 ;  /* 0x0000003a49007c0c */ /* 0x000fe2000cfa1270 */
[----:B------:R1:W-:Y:S01]  /*34a40*/  @P2 STG.E.U16 desc[UR16][R12.64], R11 ;  /* 0x0000000b0c002986 */ /* 0x0003e2000c101510 */
[----:B------:R-:W-:Y:S01]  /*34a50*/  IMAD.WIDE R14, R10, 0x2, R4 ;  /* 0x000000020a0e7825 */ /* 0x000fe200078e0204 */
[----:B----4-:R-:W-:Y:S01]  /*34a60*/  PRMT R68, R90, 0x7610, R68 ;  /* 0x000076105a447816 */ /* 0x010fe20000000044 */
[----:B------:R-:W4:Y:S03]  /*34a70*/  LDCU UR51, c[0x0][0x398] ;  /* 0x00007300ff3377ac */ /* 0x000f260008000800 */
[----:B------:R0:W-:Y:S01]  /*34a80*/  @P6 STG.E.U16 desc[UR16][R14.64], R69 ;  /* 0x000000450e006986 */ /* 0x0001e2000c101510 */
[----:B------:R-:W2:Y:S01]  /*34a90*/  LDCU UR58, c[0x0][0x398] ;  /* 0x00007300ff3a77ac */ /* 0x000ea20008000800 */
[----:B------:R-:W2:Y:S01]  /*34aa0*/  LDCU UR12, c[0x0][0x398] ;  /* 0x00007300ff0c77ac */ /* 0x000ea20008000800 */
[----:B-1----:R-:W-:-:S04]  /*34ab0*/  IMAD.WIDE R12, R0, 0x2, R8 ;  /* 0x00000002000c7825 */ /* 0x002fc800078e0208 */
[----:B------:R-:W-:Y:S01]  /*34ac0*/  IMAD.WIDE R10, R0, 0x2, R2 ;  /* 0x00000002000a7825 */ /* 0x000fe200078e0202 */
[----:B------:R1:W-:Y:S04]  /*34ad0*/  @P4 STG.E.U16 desc[UR16][R12.64], R68 ;  /* 0x000000440c004986 */ /* 0x0003e8000c101510 */
[----:B------:R4:W-:Y:S01]  /*34ae0*/  @P0 STG.E.U16 desc[UR16][R10.64], R67 ;  /* 0x000000430a000986 */ /* 0x0009e2000c101510 */
[----:B------:R-:W-:Y:S01]  /*34af0*/  ISETP.LT.AND P1, PT, R92, UR63, !P1 ;  /* 0x0000003f5c007c0c */ /* 0x000fe2000cf21270 */
[----:B0-----:R-:W-:Y:S01]  /*34b00*/  IMAD.WIDE R14, R0, 0x2, R4 ;  /* 0x00000002000e7825 */ /* 0x001fe200078e0204 */
[----:B-1----:R-:W-:Y:S02]  /*34b10*/  PRMT R13, R56, 0x7610, R13 ;  /* 0x00007610380d7816 */ /* 0x002fe4000000000d */
[----:B------:R-:W-:Y:S01]  /*34b20*/  PRMT R69, R58, 0x7610, R69 ;  /* 0x000076103a457816 */ /* 0x000fe20000000045 */
[----:B------:R-:W5:Y:S01]  /*34b30*/  LDL.LU R56, [R1+0x1014] ;  /* 0x0010140001387983 */ /* 0x000f620000300800 */
[----:B----4-:R-:W-:Y:S01]  /*34b40*/  IMAD.WIDE R10, R0, 0x2, R6 ;  /* 0x00000002000a7825 */ /* 0x010fe200078e0206 */
[----:B------:R-:W-:Y:S01]  /*34b50*/  PRMT R68, R59, 0x7610, R68 ;  /* 0x000076103b447816 */ /* 0x000fe20000000044 */
[----:B------:R-:W0:Y:S03]  /*34b60*/  LDCU UR63, c[0x0][0x398] ;  /* 0x00007300ff3f77ac */ /* 0x000e260008000800 */
[----:B------:R1:W-:Y:S02]  /*34b70*/  @P5 STG.E.U16 desc[UR16][R10.64], R13 ;  /* 0x0000000d0a005986 */ /* 0x0003e4000c101510 */
[----:B-1----:R-:W-:-:S02]  /*34b80*/  PRMT R11, R57, 0x7610, R11 ;  /* 0x00007610390b7816 */ /* 0x002fc4000000000b */
[----:B------:R-:W4:Y:S04]  /*34b90*/  LDL.LU R57, [R1+0x1010] ;  /* 0x0010100001397983 */ /* 0x000f280000300800 */
[----:B------:R-:W4:Y:S04]  /*34ba0*/  LDL.LU.S16 R90, [R1+0x2fa] ;  /* 0x0002fa00015a7983 */ /* 0x000f280000300600 */
[----:B------:R3:W-:Y:S02]  /*34bb0*/  @P1 STG.E.U16 desc[UR16][R14.64], R11 ;  /* 0x0000000b0e001986 */ /* 0x0007e4000c101510 */
[----:B---3--:R-:W-:-:S02]  /*34bc0*/  PRMT R11, R70, 0x7610, R11 ;  /* 0x00007610460b7816 */ /* 0x008fc4000000000b */
[----:B------:R-:W3:Y:S04]  /*34bd0*/  LDL.S16 R70, [R1+0x300] ;  /* 0x0003000001467983 */ /* 0x000ee80000100600 */
[----:B------:R-:W3:Y:S04]  /*34be0*/  LDL.LU R58, [R1+0x100c] ;  /* 0x00100c00013a7983 */ /* 0x000ee80000300800 */
[----:B------:R-:W3:Y:S01]  /*34bf0*/  LDL.LU R59, [R1+0x1008] ;  /* 0x00100800013b7983 */ /* 0x000ee20000300800 */
[----:B--2---:R-:W-:-:S03]  /*34c00*/  PRMT R67, R89, 0x7610, R67 ;  /* 0x0000761059437816 */ /* 0x004fc60000000043 */
[----:B------:R-:W2:Y:S01]  /*34c10*/  LDL.LU.S16 R89, [R1+0x302] ;  /* 0x0003020001597983 */ /* 0x000ea20000300600 */
[----:B------:R-:W-:Y:S01]  /*34c20*/  ISETP.LT.AND P2, PT, R66, UR55, !P3 ;  /* 0x0000003742007c0c */ /* 0x000fe2000df41270 */
[----:B------:R-:W-:Y:S01]  /*34c30*/  VIADD R12, R93, 0x49 ;  /* 0x000000495d0c7836 */ /* 0x000fe20000000000 */
[----:B------:R-:W-:Y:S01]  /*34c40*/  ISETP.LT.AND P6, PT, R74, UR50, !P3 ;  /* 0x000000324a007c0c */ /* 0x000fe2000dfc1270 */
[----:B------:R-:W-:Y:S01]  /*34c50*/  VIADD R10, R0, UR7 ;  /* 0x00000007000a7c36 */ /* 0x000fe20008000000 */
[----:B-----5:R-:W-:Y:S01]  /*34c60*/  PRMT R0, R91, 0x7610, R0 ;  /* 0x000076105b007816 */ /* 0x020fe20000000000 */
[----:B------:R-:W1:Y:S01]  /*34c70*/  LDCU UR55, c[0x0][0x39c] ;  /* 0x00007380ff3777ac */ /* 0x000e620008000800 */
[----:B------:R-:W-:Y:S01]  /*34c80*/  ISETP.GE.AND P4, PT, R12, UR22, PT ;  /* 0x000000160c007c0c */ /* 0x000fe2000bf86270 */
[----:B------:R-:W-:Y:S01]  /*34c90*/  IMAD.WIDE R12, R10, 0x2, R8 ;  /* 0x000000020a0c7825 */ /* 0x000fe200078e0208 */
[----:B------:R-:W-:Y:S01]  /*34ca0*/  ISETP.LT.AND P0, PT, R73, UR10, !P3 ;  /* 0x0000000a49007c0c */ /* 0x000fe2000df01270 */
[----:B------:R-:W5:Y:S01]  /*34cb0*/  LDCU UR50, c[0x0][0x398] ;  /* 0x00007300ff3277ac */ /* 0x000f620008000800 */
[----:B------:R-:W-:-:S03]  /*34cc0*/  ISETP.LT.AND P3, PT, R92, UR56, !P3 ;  /* 0x000000385c007c0c */ /* 0x000fc6000df61270 */
[----:B------:R0:W-:Y:S01]  /*34cd0*/  @P2 STG.E.U16 desc[UR16][R12.64], R0 ;  /* 0x000000000c002986 */ /* 0x0001e2000c101510 */
[----:B------:R-:W-:Y:S01]  /*34ce0*/  ISETP.LT.AND P5, PT, R66, UR72, !P4 ;  /* 0x0000004842007c0c */ /* 0x000fe2000e7a1270 */
[----:B------:R-:W-:Y:S01]  /*34cf0*/  IMAD.WIDE R14, R10, 0x2, R6 ;  /* 0x000000020a0e7825 */ /* 0x000fe200078e0206 */
        /* <DEDUP_REMOVED lines=10> */
[C---:B------:R-:W-:Y:S01]  /*34da0*/  VIADD R0, R10.reuse, UR7 ;  /* 0x000000070a007c36 */ /* 0x040fe20008000000 */
[----:B------:R5:W-:Y:S01]  /*34db0*/  @P0 STG.E.U16 desc[UR16][R14.64], R69 ;  /* 0x000000450e000986 */ /* 0x000be2000c101510 */
[----:B------:R-:W0:Y:S01]  /*34dc0*/  LDCU UR53, c[0x0][0x398] ;  /* 0x00007300ff3577ac */ /* 0x000e220008000800 */
[----:B-1----:R-:W-:Y:S01]  /*34dd0*/  IMAD.WIDE R12, R10, 0x2, R4 ;  /* 0x000000020a0c7825 */ /* 0x002fe200078e0204 */
[----:B------:R-:W-:Y:S01]  /*34de0*/  ISETP.LT.AND P4, PT, R92, UR54, !P4 ;  /* 0x000000365c007c0c */ /* 0x000fe2000e781270 */
[----:B------:R-:W1:Y:S02]  /*34df0*/  LDCU UR49, c[0x0][0x398] ;  /* 0x00007300ff3177ac */ /* 0x000e640008000800 */
[----:B------:R-:W-:Y:S01]  /*34e00*/  IMAD.WIDE R10, R0, 0x2, R8 ;  /* 0x00000002000a7825 */ /* 0x000fe200078e0208 */
[----:B------:R0:W-:Y:S01]  /*34e10*/  @P3 STG.E.U16 desc[UR16][R12.64], R68 ;  /* 0x000000440c003986 */ /* 0x0001e2000c101510 */
[----:B-----5:R-:W-:Y:S01]  /*34e20*/  PRMT R15, R60, 0x7610, R15 ;  /* 0x000076103c0f7816 */ /* 0x020fe2000000000f */
[----:B------:R-:W5:Y:S02]  /*34e30*/  LDCU UR54, c[0x0][0x398] ;  /* 0x00007300ff3677ac */ /* 0x000f640008000800 */
[----:B------:R4:W-:Y:S01]  /*34e40*/  @P5 STG.E.U16 desc[UR16][R10.64], R67 ;  /* 0x000000430a005986 */ /* 0x0009e2000c101510 */
[----:B------:R-:W-:Y:S01]  /*34e50*/  VIADD R14, R93, 0x4b ;  /* 0x0000004b5d0e7836 */ /* 0x000fe20000000000 */
[----:B------:R-:W1:Y:S02]  /*34e60*/  LDCU UR70, c[0x0][0x398] ;  /* 0x00007300ff4677ac */ /* 0x000e640008000800 */
[----:B------:R-:W5:Y:S01]  /*34e70*/  LDL.LU R60, [R1+0x1004] ;  /* 0x00100400013c7983 */ /* 0x000f620000300800 */
[----:B0-----:R-:W-:Y:S01]  /*34e80*/  IMAD.WIDE R12, R0, 0x2, R2 ;  /* 0x00000002000c7825 */ /* 0x001fe200078e0202 */
[----:B----4-:R-:W-:-:S03]  /*34e90*/  PRMT R67, R90, 0x7610, R67 ;  /* 0x000076105a437816 */ /* 0x010fc60000000043 */
[----:B------:R-:W-:Y:S01]  /*34ea0*/  IMAD.WIDE R10, R0, 0x2, R6 ;  /* 0x00000002000a7825 */ /* 0x000fe200078e0206 */
[----:B------:R-:W-:Y:S02]  /*34eb0*/  PRMT R68, R61, 0x7610, R68 ;  /* 0x000076103d447816 */ /* 0x000fe40000000044 */
[----:B------:R-:W4:Y:S04]  /*34ec0*/  LDL.LU R61, [R1+0x1000] ;  /* 0x00100000013d7983 */ /* 0x000f280000300800 */
[----:B------:R0:W-:Y:S01]  /*34ed0*/  @P1 STG.E.U16 desc[UR16][R12.64], R67 ;  /* 0x000000430c001986 */ /* 0x0001e2000c101510 */
[----:B------:R-:W-:Y:S01]  /*34ee0*/  ISETP.GE.AND P1, PT, R14, UR18, PT ;  /* 0x000000120e007c0c */ /* 0x000fe2000bf26270 */
[----:B------:R-:W1:Y:S02]  /*34ef0*/  LDCU UR18, c[0x0][0x398] ;  /* 0x00007300ff1277ac */ /* 0x000e640008000800 */
[----:B------:R0:W-:Y:S04]  /*34f00*/  @P2 STG.E.U16 desc[UR16][R10.64], R15 ;  /* 0x0000000f0a002986 */ /* 0x0001e8000c101510 */
[----:B------:R-:W4:Y:S01]  /*34f10*/  LDL.S16 R71, [R1+0x308] ;  /* 0x0003080001477983 */ /* 0x000f220000100600 */
[----:B0-----:R-:W-:-:S03]  /*34f20*/  VIADD R67, R93, 0x4d ;  /* 0x0000004d5d437836 */ /* 0x001fc60000000000 */
[----:B------:R-:W4:Y:S01]  /*34f30*/  LDL.LU.S16 R90, [R1+0x30a] ;  /* 0x00030a00015a7983 */ /* 0x000f220000300600 */
[----:B------:R-:W-:-:S05]  /*34f40*/  IMAD.WIDE R14, R0, 0x2, R4 ;  /* 0x00000002000e7825 */ /* 0x000fca00078e0204 */
[----:B------:R0:W-:Y:S01]  /*34f50*/  @P4 STG.E.U16 desc[UR16][R14.64], R68 ;  /* 0x000000440e004986 */ /* 0x0001e2000c101510 */
[----:B------:R-:W-:Y:S02]  /*34f60*/  ISETP.GE.AND P4, PT, R67, UR37, PT ;  /* 0x0000002543007c0c */ /* 0x000fe4000bf86270 */
[----:B------:R-:W-:Y:S02]  /*34f70*/  ISETP.LT.AND P0, PT, R66, UR48, !P6 ;  /* 0x0000003042007c0c */ /* 0x000fe4000f701270 */
[----:B------:R-:W-:Y:S01]  /*34f80*/  ISETP.LT.AND P3, PT, R74, UR34, !P6 ;  /* 0x000000224a007c0c */ /* 0x000fe2000f761270 */
[----:B------:R-:W-:Y:S01]  /*34f90*/  VIADD R10, R0, UR7 ;  /* 0x00000007000a7c36 */ /* 0x000fe20008000000 */
[----:B------:R-:W-:Y:S01]  /*34fa0*/  ISETP.LT.AND P5, PT, R73, UR52, !P6 ;  /* 0x0000003449007c0c */ /* 0x000fe2000f7a1270 */
[----:B------:R-:W-:Y:S01]  /*34fb0*/  VIADD R11, R93, 0x4c ;  /* 0x0000004c5d0b7836 */ /* 0x000fe20000000000 */
[----:B------:R-:W0:Y:S01]  /*34fc0*/  LDCU UR48, c[0x0][0x39c] ;  /* 0x00007380ff3077ac */ /* 0x000e220008000800 */
[----:B--2---:R-:W-:Y:S01]  /*34fd0*/  PRMT R67, R89, 0x7610, R67 ;  /* 0x0000761059437816 */ /* 0x004fe20000000043 */
[----:B------:R-:W-:Y:S01]  /*34fe0*/  IMAD.WIDE R12, R10, 0x2, R8 ;  /* 0x000000020a0c7825 */ /* 0x000fe200078e0208 */
[----:B------:R-:W2:Y:S01]  /*34ff0*/  LDL.LU R89, [R1+0x30] ;  /* 0x0000300001597983 */ /* 0x000ea20000300800 */
[----:B---3--:R-:W-:Y:S01]  /*35000*/  PRMT R0, R70, 0x7610, R0 ;  /* 0x0000761046007816 */ /* 0x008fe20000000000 */
[----:B------:R-:W3:Y:S01]  /*35010*/  LDCU UR37, c[0x0][0x39c] ;  /* 0x00007380ff2577ac */ /* 0x000ee20008000800 */
[----:B0-----:R-:W-:Y:S01]  /*35020*/  IMAD.WIDE R14, R10, 0x2, R2 ;  /* 0x000000020a0e7825 */ /* 0x001fe200078e0202 */
[----:B------:R-:W-:-:S02]  /*35030*/  ISETP.GE.AND P2, PT, R11, UR65, PT ;  /* 0x000000410b007c0c */ /* 0x000fc4000bf46270 */
[----:B------:R-:W-:Y:S01]  /*35040*/  @P0 STG.E.U16 desc[UR16][R12.64], R0 ;  /* 0x000000000c000986 */ /* 0x000fe2000c101510 */
[----:B------:R-:W-:Y:S01]  /*35050*/  PRMT R11, R62, 0x7610, R11 ;  /* 0x000076103e0b7816 */ /* 0x000fe2000000000b */
[----:B------:R-:W0:Y:S02]  /*35060*/  LDCU UR34, c[0x0][0x398] ;  /* 0x00007300ff2277ac */ /* 0x000e240008000800 */
[----:B------:R0:W-:Y:S01]  /*35070*/  @P3 STG.E.U16 desc[UR16][R14.64], R67 ;  /* 0x000000430e003986 */ /* 0x0001e2000c101510 */
[----:B------:R-:W-:Y:S01]  /*35080*/  PRMT R68, R64, 0x7610, R68 ;  /* 0x0000761040447816 */ /* 0x000fe20000000044 */
[----:B------:R-:W0:Y:S02]  /*35090*/  LDCU UR52, c[0x0][0x398] ;  /* 0x00007300ff3477ac */ /* 0x000e240008000800 */
[----:B------:R-:W3:Y:S01]  /*350a0*/  LDL.LU R62, [R1+0xffc] ;  /* 0x000ffc00013e7983 */ /* 0x000ee20000300800 */
[----:B----4-:R-:W-:Y:S01]  /*350b0*/  PRMT R69, R90, 0x7610, R69 ;  /* 0x000076105a457816 */ /* 0x010fe20000000045 */
[----:B------:R-:W4:Y:S01]  /*350c0*/  LDCU UR65, c[0x0][0x398] ;  /* 0x00007300ff4177ac */ /* 0x000f220008000800 */
[----:B0-----:R-:W-:-:S02]  /*350d0*/  PRMT R15, R63, 0x7610, R15 ;  /* 0x000076103f0f7816 */ /* 0x001fc4000000000f */
[----:B------:R-:W3:Y:S04]  /*350e0*/  LDL.LU R63, [R1+0xff8] ;  /* 0x000ff800013f7983 */ /* 0x000ee80000300800 */
[----:B------:R-:W3:Y:S04]  /*350f0*/  LDL.S16 R91, [R1+0x310] ;  /* 0x00031000015b7983 */ /* 0x000ee80000100600 */
[----:B------:R-:W4:Y:S01]  /*35100*/  LDL.LU.S16 R70, [R1+0x312] ;  /* 0x0003120001467983 */ /* 0x000f220000300600 */
[----:B------:R-:W-:-:S03]  /*35110*/  PRMT R67, R65, 0x7610, R67 ;  /* 0x0000761041437816 */ /* 0x000fc60000000043 */
[----:B------:R-:W5:Y:S04]  /*35120*/  LDL.LU R64, [R1+0xff4] ;  /* 0x000ff40001407983 */ /* 0x000f680000300800 */
[----:B------:R-:W5:Y:S04]  /*35130*/  LDL.LU R65, [R1+0xff0] ;  /* 0x000ff00001417983 */ /* 0x000f680000300800 */
[----:B------:R-:W5:Y:S01]  /*35140*/  LDL.S16 R90, [R1+0x318] ;  /* 0x00031800015a7983 */ /* 0x000f620000100600 */
[----:B--2---:R-:W-:-:S03]  /*35150*/  F2FP.BF16.F32.PACK_AB R16, R16, R89 ;  /* 0x000000591010723e */ /* 0x004fc600000010ff */
[----:B------:R-:W2:Y:S01]  /*35160*/  LDL.LU.S16 R89, [R1+0x31a] ;  /* 0x00031a0001597983 */ /* 0x000ea20000300600 */
[----:B------:R-:W-:Y:S01]  /*35170*/  ISETP.LT.AND P6, PT, R92, UR45, !P6 ;  /* 0x0000002d5c007c0c */ /* 0x000fe2000f7c1270 */
[----:B------:R-:W-:-:S04]  /*35180*/  IMAD.WIDE R12, R10, 0x2, R6 ;  /* 0x000000020a0c7825 */ /* 0x000fc800078e0206 */
[----:B------:R-:W-:Y:S01]  /*35190*/  VIADD R0, R93, 0x4e ;  /* 0x0000004e5d007836 */ /* 0x000fe20000000000 */
[----:B------:R0:W-:Y:S01]  /*351a0*/  @P5 STG.E.U16 desc[UR16][R12.64], R11 ;  /* 0x0000000b0c005986 */ /* 0x0001e2000c101510 */
[----:B------:R-:W-:Y:S01]  /*351b0*/  ISETP.LT.AND P5, PT, R66, UR75, !P1 ;  /* 0x0000004b42007c0c */ /* 0x000fe2000cfa1270 */
[----:B------:R-:W1:Y:S02]  /*351c0*/  LDCU UR45, c[0x0][0x398] ;  /* 0x00007300ff2d77ac */ /* 0x000e640008000800 */
[----:B------:R-:W-:Y:S01]  /*351d0*/  ISETP.GE.AND P0, PT, R0, UR62, PT ;  /* 0x0000003e00007c0c */ /* 0x000fe2000bf06270 */
[----:B------:R-:W-:Y:S01]  /*351e0*/  VIADD R0, R10, UR7 ;  /* 0x000000070a007c36 */ /* 0x000fe20008000000 */
[----:B------:R-:W-:Y:S01]  /*351f0*/  ISETP.LT.AND P3, PT, R74, UR20, !P1 ;  /* 0x000000144a007c0c */ /* 0x000fe2000cf61270 */
[----:B------:R-:W2:Y:S01]  /*35200*/  LDL.LU R75, [R1+0x34] ;  /* 0x00003400014b7983 */ /* 0x000ea20000300800 */
[----:B------:R-:W-:Y:S01]  /*35210*/  PRMT R14, R71, 0x7610, R14 ;  /* 0x00007610470e7816 */ /* 0x000fe2000000000e */
[----:B------:R-:W1:Y:S02]  /*35220*/  LDCU UR62, c[0x0][0x398] ;  /* 0x00007300ff3e77ac */ /* 0x000e640008000800 */
[----:B------:R-:W2:Y:S01]  /*35230*/  LDL.S16 R72, [R1+0x320] ;  /* 0x0003200001487983 */ /* 0x000ea20000100600 */
[----:B0-----:R-:W-:Y:S01]  /*35240*/  IMAD.WIDE R12, R10, 0x2, R4 ;  /* 0x000000020a0c7825 */ /* 0x001fe200078e0204 */
[----:B------:R-:W0:Y:S02]  /*35250*/  LDCU UR20, c[0x0][0x398] ;  /* 0x00007300ff1477ac */ /* 0x000e240008000800 */
[----:B------:R-:W2:Y:S01]  /*35260*/  LDL.LU R71, [R1+0x38] ;  /* 0x0000380001477983 */ /* 0x000ea20000300800 */
[----:B------:R-:W-:Y:S01]  /*35270*/  IMAD.WIDE R10, R0, 0x2, R8 ;  /* 0x00000002000a7825 */ /* 0x000fe200078e0208 */
[----:B------:R-:W0:Y:S02]  /*35280*/  LDCU UR75, c[0x0][0x398] ;  /* 0x00007300ff4b77ac */ /* 0x000e240008000800 */
[----:B------:R1:W-:Y:S01]  /*35290*/  @P6 STG.E.U16 desc[UR16][R12.64], R15 ;  /* 0x0000000f0c006986 */ /* 0x0003e2000c101510 */
[----:B------:R-:W-:Y:S01]  /*352a0*/  ISETP.LT.AND P6, PT, R73, UR71, !P1 ;  /* 0x0000004749007c0c */ /* 0x000fe2000cfc1270 */
[----:B------:R-:W0:Y:S01]  /*352b0*/  LDCU UR71, c[0x0][0x398] ;  /* 0x00007300ff4777ac */ /* 0x000e220008000800 */
[----:B------:R-:W-:Y:S01]  /*352c0*/  ISETP.LT.AND P1, PT, R92, UR46, !P1 ;  /* 0x0000002e5c007c0c */ /* 0x000fe2000cf21270 */
[----:B------:R0:W-:Y:S01]  /*352d0*/  @P5 STG.E.U16 desc[UR16][R10.64], R14 ;  /* 0x0000000e0a005986 */ /* 0x0001e2000c101510 */
[----:B------:R-:W2:Y:S01]  /*352e0*/  LDCU UR46, c[0x0][0x398] ;  /* 0x00007300ff2e77ac */ /* 0x000ea20008000800 */
[----:B-1----:R-:W-:-:S02]  /*352f0*/  VIADD R12, R93, 0x4f ;  /* 0x0000004f5d0c7836 */ /* 0x002fc40000000000 */
[----:B0-----:R-:W-:-:S03]  /*35300*/  IMAD.WIDE R14, R0, 0x2, R2 ;  /* 0x00000002000e7825 */ /* 0x001fc600078e0202 */
[----:B------:R-:W-:Y:S01]  /*35310*/  ISETP.GE.AND P5, PT, R12, UR59, PT ;  /* 0x0000003b0c007c0c */ /* 0x000fe2000bfa6270 */
[----:B------:R-:W0:Y:S01]  /*35320*/  LDCU UR59, c[0x0][0x39c] ;  /* 0x00007380ff3b77ac */ /* 0x000e220008000800 */
[C---:B------:R-:W-:Y:S01]  /*35330*/  IMAD.WIDE R12, R0.reuse, 0x2, R6 ;  /* 0x00000002000c7825 */ /* 0x040fe200078e0206 */
[----:B------:R1:W-:Y:S03]  /*35340*/  @P3 STG.E.U16 desc[UR16][R14.64], R69 ;  /* 0x000000450e003986 */ /* 0x0003e6000c101510 */
[----:B------:R-:W-:Y:S01]  /*35350*/  IMAD.WIDE R10, R0, 0x2, R4 ;  /* 0x00000002000a7825 */ /* 0x000fe200078e0204 */
[----:B------:R0:W-:Y:S01]  /*35360*/  @P6 STG.E.U16 desc[UR16][R12.64], R68 ;  /* 0x000000440c006986 */ /* 0x0001e2000c101510 */
[----:B------:R-:W-:Y:S01]  /*35370*/  ISETP.LT.AND P3, PT, R66, UR74, !P2 ;  /* 0x0000004a42007c0c */ /* 0x000fe2000d761270 */
[----:B------:R-:W2:Y:S02]  /*35380*/  LDCU UR74, c[0x0][0x398] ;  /* 0x00007300ff4a77ac */ /* 0x000ea40008000800 */
[----:B------:R0:W-:Y:S01]  /*35390*/  @P1 STG.E.U16 desc[UR16][R10.64], R67 ;  /* 0x000000430a001986 */ /* 0x0001e2000c101510 */
[----:B------:R-:W-:Y:S01]  /*353a0*/  ISETP.LT.AND P1, PT, R74, UR39, !P2 ;  /* 0x000000274a007c0c */ /* 0x000fe2000d721270 */
[----:B------:R-:W-:Y:S01]  /*353b0*/  VIADD R0, R0, UR7 ;  /* 0x0000000700007c36 */ /* 0x000fe20008000000 */
[----:B------:R-:W-:Y:S01]  /*353c0*/  ISETP.LT.AND P6, PT, R73, UR28, !P2 ;  /* 0x0000001c49007c0c */ /* 0x000fe2000d7c1270 */
[----:B------:R-:W2:Y:S01]  /*353d0*/  LDCU UR39, c[0x0][0x398] ;  /* 0x00007300ff2777ac */ /* 0x000ea20008000800 */
[----:B------:R-:W-:Y:S01]  /*353e0*/  ISETP.LT.AND P2, PT, R92, UR64, !P2 ;  /* 0x000000405c007c0c */ /* 0x000fe2000d741270 */
[C---:B-1----:R-:W-:Y:S01]  /*353f0*/  IMAD.WIDE R14, R0.reuse, 0x2, R8 ;  /* 0x00000002000e7825 */ /* 0x042fe200078e0208 */
[----:B------:R-:W1:Y:S03]  /*35400*/  LDCU UR28, c[0x0][0x398] ;  /* 0x00007300ff1c77ac */ /* 0x000e660008000800 */
[C---:B0-----:R-:W-:Y:S01]  /*35410*/  IMAD.WIDE R12, R0.reuse, 0x2, R2 ;  /* 0x00000002000c7825 */ /* 0x041fe200078e0202 */
[----:B------:R-:W0:Y:S03]  /*35420*/  LDCU UR64, c[0x0][0x398] ;  /* 0x00007300ff4077ac */ /* 0x000e260008000800 */
[----:B------:R-:W-:Y:S01]  /*35430*/  IMAD.WIDE R10, R0, 0x2, R6 ;  /* 0x00000002000a7825 */ /* 0x000fe200078e0206 */
[----:B---3--:R-:W-:-:S02]  /*35440*/  PRMT R69, R91, 0x7610, R69 ;  /* 0x000076105b457816 */ /* 0x008fc40000000045 */
[----:B----4-:R-:W-:-:S03]  /*35450*/  PRMT R68, R70, 0x7610, R68 ;  /* 0x0000761046447816 */ /* 0x010fc60000000044 */
[----:B------:R-:W-:Y:S04]  /*35460*/  @P3 STG.E.U16 desc[UR16][R14.64], R69 ;  /* 0x000000450e003986 */ /* 0x000fe8000c101510 */
[----:B------:R3:W-:Y:S04]  /*35470*/  @P1 STG.E.U16 desc[UR16][R12.64], R68 ;  /* 0x000000440c001986 */ /* 0x0007e8000c101510 */
[----:B------:R4:W-:Y:S01]  /*35480*/  @P6 STG.E.U16 desc[UR16][R10.64], R16 ;  /* 0x000000100a006986 */ /* 0x0009e2000c101510 */
[----:B---3--:R-:W-:Y:S01]  /*35490*/  IMAD.WIDE R12, R0, 0x2, R4 ;  /* 0x00000002000c7825 */ /* 0x008fe200078e0204 */
[----:B----4-:R-:W-:-:S02]  /*354a0*/  PRMT R11, R16, 0x7632, R11 ;  /* 0x00007632100b7816 */ /* 0x010fc4000000000b */
[----:B-----5:R-:W-:Y:S02]  /*354b0*/  PRMT R16, R90, 0x7610, R16 ;  /* 0x000076105a107816 */ /* 0x020fe40000000010 */
[----:B------:R-:W3:Y:S04]  /*354c0*/  LDL.LU.S16 R90, [R1+0x322] ;  /* 0x00032200015a7983 */ /* 0x000ee80000300600 */
[----:B------:R2:W-:Y:S02]  /*354d0*/  @P2 STG.E.U16 desc[UR16][R12.64], R11 ;  /* 0x0000000b0c002986 */ /* 0x0005e4000c101510 */
[----:B--2---:R-:W-:Y:S02]  /*354e0*/  PRMT R11, R89, 0x7610, R11 ;  /* 0x00007610590b7816 */ /* 0x004fe4000000000b */
[----:B------:R-:W2:Y:S01]  /*354f0*/  LDL.LU R89, [R1+0x3c] ;  /* 0x00003c0001597983 */ /* 0x000ea20000300800 */
[----:B------:R-:W-:Y:S01]  /*35500*/  ISETP.LT.AND P6, PT, R66, UR35, !P4 ;  /* 0x0000002342007c0c */ /* 0x000fe2000e7c1270 */
[----:B------:R-:W-:Y:S01]  /*35510*/  VIADD R10, R0, UR7 ;  /* 0x00000007000a7c36 */ /* 0x000fe20008000000 */
[----:B------:R-:W-:Y:S01]  /*35520*/  ISETP.LT.AND P1, PT, R74, UR66, !P4 ;  /* 0x000000424a007c0c */ /* 0x000fe2000e721270 */
[----:B------:R-:W4:Y:S01]  /*35530*/  LDL.S16 R91, [R1+0x328] ;  /* 0x00032800015b7983 */ /* 0x000f220000100600 */
[----:B------:R-:W-:Y:S01]  /*35540*/  F2FP.BF16.F32.PACK_AB R17, R17, R75 ;  /* 0x0000004b1111723e */ /* 0x000fe200000010ff */
[----:B------:R-:W-:-:S02]  /*35550*/  IMAD.WIDE R14, R10, 0x2, R8 ;  /* 0x000000020a0e7825 */ /* 0x000fc400078e0208 */
[----:B------:R-:W5:Y:S01]  /*35560*/  LDL.LU.S16 R70, [R1+0x32a] ;  /* 0x00032a0001467983 */ /* 0x000f620000300600 */
[----:B------:R-:W0:Y:S05]  /*35570*/  LDCU UR35, c[0x0][0x398] ;  /* 0x00007300ff2377ac */ /* 0x000e2a0008000800 */
[----:B------:R1:W-:Y:S01]  /*35580*/  @P6 STG.E.U16 desc[UR16][R14.64], R16 ;  /* 0x000000100e006986 */ /* 0x0003e2000c101510 */
[----:B------:R-:W-:Y:S01]  /*35590*/  ISETP.LT.AND P6, PT, R73, UR68, !P4 ;  /* 0x0000004449007c0c */ /* 0x000fe2000e7c1270 */
[----:B------:R-:W-:Y:S01]  /*355a0*/  IMAD.WIDE R12, R10, 0x2, R2 ;  /* 0x000000020a0c7825 */ /* 0x000fe200078e0202 */
[----:B------:R-:W-:Y:S01]  /*355b0*/  F2FP.BF16.F32.PACK_AB R18, R18, R71 ;  /* 0x000000471212723e */ /* 0x000fe200000010ff */
[----:B------:R-:W0:Y:S03]  /*355c0*/  LDCU UR66, c[0x0][0x398] ;  /* 0x00007300ff4277ac */ /* 0x000e260008000800 */
[----:B------:R-:W-:Y:S01]  /*355d0*/  @P1 STG.E.U16 desc[UR16][R12.64], R11 ;  /* 0x0000000b0c001986 */ /* 0x000fe2000c101510 */
[----:B-1----:R-:W-:Y:S01]  /*355e0*/  IMAD.WIDE R14, R10, 0x2, R6 ;  /* 0x000000020a0e7825 */ /* 0x002fe200078e0206 */
[----:B------:R-:W-:Y:S01]  /*355f0*/  PRMT R16, R17, 0x7632, R16 ;  /* 0x0000763211107816 */ /* 0x000fe20000000010 */
[----:B------:R-:W1:Y:S04]  /*35600*/  LDCU UR68, c[0x0][0x398] ;  /* 0x00007300ff4477ac */ /* 0x000e680008000800 */
[----:B------:R3:W-:Y:S02]  /*35610*/  @P6 STG.E.U16 desc[UR16][R14.64], R17 ;  /* 0x000000110e006986 */ /* 0x0007e4000c101510 */
[----:B---3--:R-:W-:-:S02]  /*35620*/  PRMT R17, R90, 0x7610, R17 ;  /* 0x000076105a117816 */ /* 0x008fc40000000011 */
[----:B------:R-:W3:Y:S01]  /*35630*/  LDL.S16 R90, [R1+0x32c] ;  /* 0x00032c00015a7983 */ /* 0x000ee20000100600 */
[----:B--2---:R-:W-:-:S03]  /*35640*/  F2FP.BF16.F32.PACK_AB R19, R19, R89 ;  /* 0x000000591313723e */ /* 0x004fc600000010ff */
[----:B------:R-:W2:Y:S01]  /*35650*/  LDL.LU.S16 R89, [R1+0x32e] ;  /* 0x00032e0001597983 */ /* 0x000ea20000300600 */
[----:B------:R-:W-:Y:S01]  /*35660*/  ISETP.LT.AND P4, PT, R92, UR26, !P4 ;  /* 0x0000001a5c007c0c */ /* 0x000fe2000e781270 */
[C---:B------:R-:W-:Y:S01]  /*35670*/  VIADD R0, R93.reuse, 0x51 ;  /* 0x000000515d007836 */ /* 0x040fe20000000000 */
[----:B------:R-:W-:Y:S01]  /*35680*/  ISETP.LT.AND P1, PT, R66, UR60, !P0 ;  /* 0x0000003c42007c0c */ /* 0x000fe2000c721270 */
[----:B------:R-:W-:Y:S01]  /*35690*/  IMAD.WIDE R12, R10, 0x2, R4 ;  /* 0x000000020a0c7825 */ /* 0x000fe200078e0204 */
[----:B------:R-:W-:Y:S01]  /*356a0*/  ISETP.LT.AND P6, PT, R74, UR73, !P0 ;  /* 0x000000494a007c0c */ /* 0x000fe2000c7c1270 */
[----:B------:R-:W2:Y:S01]  /*356b0*/  LDL.LU R75, [R1+0x40] ;  /* 0x00004000014b7983 */ /* 0x000ea20000300800 */
[----:B------:R-:W-:Y:S01]  /*356c0*/  ISETP.GE.AND P2, PT, R0, UR40, PT ;  /* 0x0000002800007c0c */ /* 0x000fe2000bf46270 */
[----:B------:R-:W-:Y:S01]  /*356d0*/  VIADD R0, R10, UR7 ;  /* 0x000000070a007c36 */ /* 0x000fe20008000000 */
[----:B------:R-:W-:Y:S01]  /*356e0*/  PRMT R14, R72, 0x7610, R14 ;  /* 0x00007610480e7816 */ /* 0x000fe2000000000e */
[----:B------:R-:W-:Y:S01]  /*356f0*/  VIADD R67, R93, 0x50 ;  /* 0x000000505d437836 */ /* 0x000fe20000000000 */
[----:B------:R-:W2:Y:S01]  /*35700*/  LDL.S16 R72, [R1+0x330] ;  /* 0x0003300001487983 */ /* 0x000ea20000100600 */
[----:B------:R-:W-:Y:S01]  /*35710*/  IMAD.WIDE R10, R0, 0x2, R8 ;  /* 0x00000002000a7825 */ /* 0x000fe200078e0208 */
[----:B------:R-:W0:Y:S02]  /*35720*/  LDCU UR26, c[0x0][0x39c] ;  /* 0x00007380ff1a77ac */ /* 0x000e240008000800 */
[----:B------:R1:W-:Y:S01]  /*35730*/  @P4 STG.E.U16 desc[UR16][R12.64], R16 ;  /* 0x000000100c004986 */ /* 0x0003e2000c101510 */
[----:B------:R-:W-:Y:S01]  /*35740*/  ISETP.LT.AND P4, PT, R73, UR67, !P0 ;  /* 0x0000004349007c0c */ /* 0x000fe2000c781270 */
[----:B------:R-:W0:Y:S01]  /*35750*/  LDCU UR40, c[0x0][0x398] ;  /* 0x00007300ff2877ac */ /* 0x000e220008000800 */
[----:B------:R-:W-:Y:S01]  /*35760*/  ISETP.LT.AND P0, PT, R92, UR14, !P0 ;  /* 0x0000000e5c007c0c */ /* 0x000fe2000c701270 */
[----:B------:R4:W-:Y:S01]  /*35770*/  @P1 STG.E.U16 desc[UR16][R10.64], R14 ;  /* 0x0000000e0a001986 */ /* 0x0009e2000c101510 */
[----:B------:R-:W-:Y:S01]  /*35780*/  ISETP.GE.AND P3, PT, R67, UR57, PT ;  /* 0x0000003943007c0c */ /* 0x000fe2000bf66270 */
[----:B------:R-:W0:Y:S02]  /*35790*/  LDCU UR57, c[0x0][0x39c] ;  /* 0x00007380ff3977ac */ /* 0x000e240008000800 */
[----:B------:R-:W2:Y:S01]  /*357a0*/  LDL.LU R71, [R1+0x44] ;  /* 0x0000440001477983 */ /* 0x000ea20000300800 */
[----:B------:R-:W0:Y:S01]  /*357b0*/  LDCU UR14, c[0x0][0x39c] ;  /* 0x00007380ff0e77ac */ /* 0x000e220008000800 */
[----:B-1----:R-:W-:Y:S01]  /*357c0*/  VIADD R12, R93, 0x52 ;  /* 0x000000525d0c7836 */ /* 0x002fe20000000000 */
[----:B------:R-:W-:Y:S01]  /*357d0*/  PRMT R16, R18, 0x7632, R16 ;  /* 0x0000763212107816 */ /* 0x000fe20000000010 */
[----:B------:R-:W1:Y:S01]  /*357e0*/  LDCU UR60, c[0x0][0x398] ;  /* 0x00007300ff3c77ac */ /* 0x000e620008000800 */
[----:B----4-:R-:W-:-:S02]  /*357f0*/  IMAD.WIDE R14, R0, 0x2, R2 ;  /* 0x00000002000e7825 */ /* 0x010fc400078e0202 */
[----:B------:R-:W-:Y:S01]  /*35800*/  ISETP.GE.AND P1, PT, R12, UR8, PT ;  /* 0x000000080c007c0c */ /* 0x000fe2000bf26270 */
[----:B------:R-:W4:Y:S01]  /*35810*/  LDCU UR73, c[0x0][0x398] ;  /* 0x00007300ff4977ac */ /* 0x000f220008000800 */
[C---:B------:R-:W-:Y:S01]  /*35820*/  IMAD.WIDE R12, R0.reuse, 0x2, R6 ;  /* 0x00000002000c7825 */ /* 0x040fe200078e0206 */
[----:B------:R5:W-:Y:S01]  /*35830*/  @P6 STG.E.U16 desc[UR16][R14.64], R17 ;  /* 0x000000110e006986 */ /* 0x000be2000c101510 */
[----:B------:R-:W0:Y:S02]  /*35840*/  LDCU UR67, c[0x0][0x398] ;  /* 0x00007300ff4377ac */ /* 0x000e240008000800 */
[----:B------:R-:W-:Y:S01]  /*35850*/  IMAD.WIDE R10, R0, 0x2, R4 ;  /* 0x00000002000a7825 */ /* 0x000fe200078e0204 */
[----:B------:R1:W-:Y:S01]  /*35860*/  @P4 STG.E.U16 desc[UR16][R12.64], R18 ;  /* 0x000000120c004986 */ /* 0x0003e2000c101510 */
[----:B------:R-:W-:Y:S01]  /*35870*/  ISETP.LT.AND P4, PT, R66, UR4, !P5 ;  /* 0x0000000442007c0c */ /* 0x000fe2000ef81270 */
[----:B------:R-:W0:Y:S02]  /*35880*/  LDCU UR8, c[0x0][0x398] ;  /* 0x00007300ff0877ac */ /* 0x000e240008000800 */
[----:B------:R0:W-:Y:S01]  /*35890*/  @P0 STG.E.U16 desc[UR16][R10.64], R16 ;  /* 0x000000100a000986 */ /* 0x0001e2000c101510 */
[----:B------:R-:W-:-:S02]  /*358a0*/  ISETP.LT.AND P0, PT, R74, UR33, !P5 ;  /* 0x000000214a007c0c */ /* 0x000fc4000ef01270 */
[----:B------:R-:W-:Y:S01]  /*358b0*/  ISETP.LT.AND P6, PT, R73, UR31, !P5 ;  /* 0x0000001f49007c0c */ /* 0x000fe2000efc1270 */
[----:B------:R-:W-:Y:S01]  /*358c0*/  VIADD R0, R0, UR7 ;  /* 0x0000000700007c36 */ /* 0x000fe20008000000 */
[----:B------:R-:W-:Y:S01]  /*358d0*/  ISETP.LT.AND P5, PT, R92, UR41, !P5 ;  /* 0x000000295c007c0c */ /* 0x000fe2000efa1270 */
[----:B------:R-:W2:Y:S01]  /*358e0*/  LDCU UR41, c[0x0][0x39c] ;  /* 0x00007380ff2977ac */ /* 0x000ea20008000800 */
[----:B-----5:R-:W-:Y:S01]  /*358f0*/  PRMT R17, R70, 0x7610, R17 ;  /* 0x0000761046117816 */ /* 0x020fe20000000011 */
[C---:B------:R-:W-:Y:S01]  /*35900*/  IMAD.WIDE R14, R0.reuse, 0x2, R8 ;  /* 0x00000002000e7825 */ /* 0x040fe200078e0208 */
[----:B-1----:R-:W-:Y:S01]  /*35910*/  PRMT R18, R91, 0x7610, R18 ;  /* 0x000076105b127816 */ /* 0x002fe20000000012 */
[----:B------:R-:W1:Y:S02]  /*35920*/  LDCU UR4, c[0x0][0x398] ;  /* 0x00007300ff0477ac */ /* 0x000e640008000800 */
[C---:B------:R-:W-:Y:S01]  /*35930*/  IMAD.WIDE R12, R0.reuse, 0x2, R2 ;  /* 0x00000002000c7825 */ /* 0x040fe200078e0202 */
[----:B------:R-:W5:Y:S03]  /*35940*/  LDCU UR33, c[0x0][0x398] ;  /* 0x00007300ff2177ac */ /* 0x000f660008000800 */
[----:B0-----:R-:W-:Y:S01]  /*35950*/  IMAD.WIDE R10, R0, 0x2, R6 ;  /* 0x00000002000a7825 */ /* 0x001fe200078e0206 */
[----:B------:R-:W-:Y:S01]  /*35960*/  @P4 STG.E.U16 desc[UR16][R14.64], R18 ;  /* 0x000000120e004986 */ /* 0x000fe2000c101510 */
[----:B------:R-:W0:Y:S02]  /*35970*/  LDCU UR31, c[0x0][0x398] ;  /* 0x00007300ff1f77ac */ /* 0x000e240008000800 */
[----:B------:R-:W-:Y:S01]  /*35980*/  VIADD R16, R93, 0x53 ;  /* 0x000000535d107836 */ /* 0x000fe20000000000 */
[----:B------:R1:W-:Y:S04]  /*35990*/  @P0 STG.E.U16 desc[UR16][R12.64], R17 ;  /* 0x000000110c000986 */ /* 0x0003e8000c101510 */
[----:B------:R0:W-:Y:S01]  /*359a0*/  @P6 STG.E.U16 desc[UR16][R10.64], R19 ;  /* 0x000000130a006986 */ /* 0x0001e2000c101510 */
[----:B------:R-:W-:Y:S01]  /*359b0*/  ISETP.GE.AND P4, PT, R16, UR76, PT ;  /* 0x0000004c10007c0c */ /* 0x000fe2000bf86270 */
[----:B------:R-:W2:Y:S01]  /*359c0*/  LDCU UR76, c[0x0][0x398] ;  /* 0x00007300ff4c77ac */ /* 0x000ea20008000800 */
[----:B-1----:R-:W-:Y:S01]  /*359d0*/  IMAD.WIDE R12, R0, 0x2, R4 ;  /* 0x00000002000c7825 */ /* 0x002fe200078e0204 */
[----:B0-----:R-:W-:-:S05]  /*359e0*/  PRMT R11, R19, 0x7632, R11 ;  /* 0x00007632130b7816 */ /* 0x001fca000000000b */
[----:B------:R2:W-:Y:S01]  /*359f0*/  @P5 STG.E.U16 desc[UR16][R12.64], R11 ;  /* 0x0000000b0c005986 */ /* 0x0005e2000c101510 */
[----:B---3--:R-:W-:-:S03]  /*35a00*/  PRMT R16, R90, 0x7610, R16 ;  /* 0x000076105a107816 */ /* 0x008fc60000000010 */
[----:B------:R-:W3:Y:S01]  /*35a10*/  LDL.LU.S16 R90, [R1+0x332] ;  /* 0x00033200015a7983 */ /* 0x000ee20000300600 */
[----:B--2---:R-:W-:-:S03]  /*35a20*/  PRMT R11, R89, 0x7610, R11 ;  /* 0x00007610590b7816 */ /* 0x004fc6000000000b */
[----:B------:R-:W2:Y:S04]  /*35a30*/  LDL.LU R89, [R1+0x48] ;  /* 0x0000480001597983 */ /* 0x000ea80000300800 */
[----:B------:R-:W4:Y:S04]  /*35a40*/  LDL.S16 R91, [R1+0x334] ;  /* 0x00033400015b7983 */ /* 0x000f280000100600 */
[----:B------:R-:W4:Y:S01]  /*35a50*/  LDL.LU.S16 R70, [R1+0x336] ;  /* 0x0003360001467983 */ /* 0x000f220000300600 */
[----:B---3--:R-:W-:-:S03]  /*35a60*/  PRMT R17, R90, 0x7610, R17 ;  /* 0x000076105a117816 */ /* 0x008fc60000000011 */
[----:B------:R-:W3:Y:S01]  /*35a70*/  LDL.S16 R90, [R1+0x338] ;  /* 0x00033800015a7983 */ /* 0x000ee20000100600 */
[----:B--2---:R-:W-:-:S03]  /*35a80*/  F2FP.BF16.F32.PACK_AB R22, R22, R89 ;  /* 0x000000591616723e */ /* 0x004fc600000010ff */
[----:B------:R-:W2:Y:S01]  /*35a90*/  LDL.LU.S16 R89, [R1+0x33a] ;  /* 0x00033a0001597983 */ /* 0x000ea20000300600 */
[----:B------:R-:W-:Y:S01]  /*35aa0*/  ISETP.LT.AND P6, PT, R66, UR44, !P3 ;  /* 0x0000002c42007c0c */ /* 0x000fe2000dfc1270 */
[----:B------:R-:W-:Y:S01]  /*35ab0*/  VIADD R10, R0, UR7 ;  /* 0x00000007000a7c36 */ /* 0x000fe20008000000 */
[----:B------:R-:W-:Y:S01]  /*35ac0*/  ISETP.LT.AND P0, PT, R74, UR69, !P3 ;  /* 0x000000454a007c0c */ /* 0x000fe2000df01270 */
[----:B------:R-:W-:Y:S01]  /*35ad0*/  VIADD R0, R93, 0x54 ;  /* 0x000000545d007836 */ /* 0x000fe20000000000 */
[----:B------:R-:W-:Y:S01]  /*35ae0*/  F2FP.BF16.F32.PACK_AB R20, R20, R75 ;  /* 0x0000004b1414723e */ /* 0x000fe200000010ff */
[C---:B------:R-:W-:Y:S01]  /*35af0*/  IMAD.WIDE R14, R10.reuse, 0x2, R8 ;  /* 0x000000020a0e7825 */ /* 0x040fe200078e0208 */
[----:B------:R-:W-:Y:S01]  /*35b00*/  F2FP.BF16.F32.PACK_AB R21, R21, R71 ;  /* 0x000000471515723e */ /* 0x000fe200000010ff */
[----:B------:R-:W5:Y:S01]  /*35b10*/  LDL.LU R75, [R1+0x4c] ;  /* 0x00004c00014b7983 */ /* 0x000f620000300800 */
[----:B----4-:R-:W-:Y:S01]  /*35b20*/  PRMT R18, R91, 0x7610, R18 ;  /* 0x000076105b127816 */ /* 0x010fe20000000012 */
[----:B------:R-:W-:Y:S01]  /*35b30*/  IMAD.WIDE R12, R10, 0x2, R2 ;  /* 0x000000020a0c7825 */ /* 0x000fe200078e0202 */
[----:B------:R-:W0:Y:S03]  /*35b40*/  LDCU UR44, c[0x0][0x398] ;  /* 0x00007300ff2c77ac */ /* 0x000e260008000800 */
[----:B------:R1:W-:Y:S01]  /*35b50*/  @P6 STG.E.U16 desc[UR16][R14.64], R16 ;  /* 0x000000100e006986 */ /* 0x0003e2000c101510 */
[C---:B------:R-:W-:Y:S01]  /*35b60*/  ISETP.LT.AND P6, PT, R73.reuse, UR24, !P3 ;  /* 0x0000001849007c0c */ /* 0x040fe2000dfc1270 */
[----:B------:R-:W4:Y:S01]  /*35b70*/  LDCU UR69, c[0x0][0x398] ;  /* 0x00007300ff4577ac */ /* 0x000f220008000800 */
[----:B------:R-:W-:Y:S01]  /*35b80*/  ISETP.LT.AND P3, PT, R92, UR61, !P3 ;  /* 0x0000003d5c007c0c */ /* 0x000fe2000df61270 */
[----:B------:R0:W-:Y:S01]  /*35b90*/  @P0 STG.E.U16 desc[UR16][R12.64], R11 ;  /* 0x0000000b0c000986 */ /* 0x0001e2000c101510 */
[----:B------:R-:W-:Y:S01]  /*35ba0*/  ISETP.LT.AND P0, PT, R66, UR30, !P2 ;  /* 0x0000001e42007c0c */ /* 0x000fe2000d701270 */
[----:B------:R-:W2:Y:S01]  /*35bb0*/  LDCU UR24, c[0x0][0x398] ;  /* 0x00007300ff1877ac */ /* 0x000ea20008000800 */
[----:B------:R-:W-:Y:S01]  /*35bc0*/  ISETP.GE.AND P5, PT, R0, UR55, PT ;  /* 0x0000003700007c0c */ /* 0x000fe2000bfa6270 */
[C---:B------:R-:W-:Y:S01]  /*35bd0*/  VIADD R0, R10.reuse, UR7 ;  /* 0x000000070a007c36 */ /* 0x040fe20008000000 */
[----:B------:R-:W2:Y:S01]  /*35be0*/  LDCU UR55, c[0x0][0x39c] ;  /* 0x00007380ff3777ac */ /* 0x000ea20008000800 */
[----:B-1----:R-:W-:Y:S01]  /*35bf0*/  IMAD.WIDE R14, R10, 0x2, R6 ;  /* 0x000000020a0e7825 */ /* 0x002fe200078e0206 */
[----:B------:R-:W-:Y:S01]  /*35c00*/  PRMT R16, R20, 0x7632, R16 ;  /* 0x0000763214107816 */ /* 0x000fe20000000010 */
[----:B------:R-:W1:Y:S02]  /*35c10*/  LDCU UR61, c[0x0][0x398] ;  /* 0x00007300ff3d77ac */ /* 0x000e640008000800 */
[----:B0-----:R-:W-:Y:S01]  /*35c20*/  IMAD.WIDE R12, R10, 0x2, R4 ;  /* 0x000000020a0c7825 */ /* 0x001fe200078e0204 */
[----:B------:R0:W-:Y:S01]  /*35c30*/  @P6 STG.E.U16 desc[UR16][R14.64], R20 ;  /* 0x000000140e006986 */ /* 0x0001e2000c101510 */
[----:B------:R-:W-:Y:S01]  /*35c40*/  ISETP.LT.AND P6, PT, R74, UR42, !P2 ;  /* 0x0000002a4a007c0c */ /* 0x000fe2000d7c1270 */
[----:B------:R-:W1:Y:S02]  /*35c50*/  LDCU UR30, c[0x0][0x398] ;  /* 0x00007300ff1e77ac */ /* 0x000e640008000800 */
[----:B------:R4:W-:Y:S01]  /*35c60*/  @P3 STG.E.U16 desc[UR16][R12.64], R16 ;  /* 0x000000100c003986 */ /* 0x0009e2000c101510 */
[----:B------:R-:W-:Y:S01]  /*35c70*/  ISETP.LT.AND P3, PT, R73, UR43, !P2 ;  /* 0x0000002b49007c0c */ /* 0x000fe2000d761270 */
[----:B------:R-:W-:Y:S01]  /*35c80*/  IMAD.WIDE R10, R0, 0x2, R8 ;  /* 0x00000002000a7825 */ /* 0x000fe200078e0208 */
[----:B------:R-:W-:Y:S01]  /*35c90*/  ISETP.LT.AND P2, PT, R92, UR38, !P2 ;  /* 0x000000265c007c0c */ /* 0x000fe2000d741270 */
[----:B------:R-:W1:Y:S01]  /*35ca0*/  LDCU UR42, c[0x0][0x398] ;  /* 0x00007300ff2a77ac */ /* 0x000e620008000800 */
[----:B0-----:R-:W-:Y:S01]  /*35cb0*/  PRMT R14, R72, 0x7610, R14 ;  /* 0x00007610480e7816 */ /* 0x001fe2000000000e */
[----:B------:R-:W0:Y:S01]  /*35cc0*/  LDCU UR43, c[0x0][0x398] ;  /* 0x00007300ff2b77ac */ /* 0x000e220008000800 */
[----:B------:R-:W5:Y:S01]  /*35cd0*/  LDL.S16 R72, [R1+0x33c] ;  /* 0x00033c0001487983 */ /* 0x000f620000100600 */
[----:B----4-:R-:W-:Y:S01]  /*35ce0*/  VIADD R12, R93, 0x55 ;  /* 0x000000555d0c7836 */ /* 0x010fe20000000000 */
[----:B------:R-:W-:-:S02]  /*35cf0*/  PRMT R16, R21, 0x7632, R16 ;  /* 0x0000763215107816 */ /* 0x000fc40000000010 */
[----:B------:R4:W-:Y:S01]  /*35d00*/  @P0 STG.E.U16 desc[UR16][R10.64], R14 ;  /* 0x0000000e0a000986 */ /* 0x0009e2000c101510 */
[----:B------:R-:W0:Y:S01]  /*35d10*/  LDCU UR38, c[0x0][0x398] ;  /* 0x00007300ff2677ac */ /* 0x000e220008000800 */
[----:B------:R-:W-:Y:S01]  /*35d20*/  ISETP.GE.AND P0, PT, R12, UR72, PT ;  /* 0x000000480c007c0c */ /* 0x000fe2000bf06270 */
[C---:B------:R-:W-:Y:S01]  /*35d30*/  IMAD.WIDE R12, R0.reuse, 0x2, R6 ;  /* 0x00000002000c7825 */ /* 0x040fe200078e0206 */
[----:B------:R-:W5:Y:S01]  /*35d40*/  LDL.LU R71, [R1+0x50] ;  /* 0x0000500001477983 */ /* 0x000f620000300800 */
[----:B------:R-:W0:Y:S02]  /*35d50*/  LDCU UR72, c[0x0][0x39c] ;  /* 0x00007380ff4877ac */ /* 0x000e240008000800 */
[----:B----4-:R-:W-:-:S04]  /*35d60*/  IMAD.WIDE R14, R0, 0x2, R2 ;  /* 0x00000002000e7825 */ /* 0x010fc800078e0202 */
[----:B------:R-:W-:Y:S01]  /*35d70*/  IMAD.WIDE R10, R0, 0x2, R4 ;  /* 0x00000002000a7825 */ /* 0x000fe200078e0204 */
[----:B------:R4:W-:Y:S01]  /*35d80*/  @P6 STG.E.U16 desc[UR16][R14.64], R17 ;  /* 0x000000110e006986 */ /* 0x0009e2000c101510 */
[----:B------:R-:W-:Y:S01]  /*35d90*/  ISETP.LT.AND P6, PT, R73, UR36, !P1 ;  /* 0x0000002449007c0c */ /* 0x000fe2000cfc1270 */
[----:B------:R-:W0:Y:S02]  /*35da0*/  LDCU UR36, c[0x0][0x398] ;  /* 0x00007300ff2477ac */ /* 0x000e240008000800 */
[----:B------:R1:W-:Y:S01]  /*35db0*/  @P3 STG.E.U16 desc[UR16][R12.64], R21 ;  /* 0x000000150c003986 */ /* 0x0003e2000c101510 */
[----:B------:R-:W-:Y:S01]  /*35dc0*/  ISETP.LT.AND P3, PT, R66, UR47, !P1 ;  /* 0x0000002f42007c0c */ /* 0x000fe2000cf61270 */
[----:B------:R-:W-:Y:S01]  /*35dd0*/  VIADD R0, R0, UR7 ;  /* 0x0000000700007c36 */ /* 0x000fe20008000000 */
[----:B------:R-:W0:Y:S01]  /*35de0*/  LDCU UR47, c[0x0][0x398] ;  /* 0x00007300ff2f77ac */ /* 0x000e220008000800 */
[----:B------:R1:W-:Y:S01]  /*35df0*/  @P2 STG.E.U16 desc[UR16][R10.64], R16 ;  /* 0x000000100a002986 */ /* 0x0003e2000c101510 */
[----:B------:R-:W-:-:S02]  /*35e00*/  ISETP.LT.AND P2, PT, R74, UR32, !P1 ;  /* 0x000000204a007c0c */ /* 0x000fc4000cf41270 */
[----:B------:R-:W-:Y:S01]  /*35e10*/  ISETP.LT.AND P1, PT, R92, UR77, !P1 ;  /* 0x0000004d5c007c0c */ /* 0x000fe2000cf21270 */
[----:B----4-:R-:W-:Y:S01]  /*35e20*/  IMAD.WIDE R14, R0, 0x2, R8 ;  /* 0x00000002000e7825 */ /* 0x010fe200078e0208 */
[----:B------:R-:W-:Y:S01]  /*35e30*/  PRMT R17, R70, 0x7610, R17 ;  /* 0x0000761046117816 */ /* 0x000fe20000000011 */
[----:B------:R-:W4:Y:S02]  /*35e40*/  LDCU UR32, c[0x0][0x398] ;  /* 0x00007300ff2077ac */ /* 0x000f240008000800 */
[----:B-1----:R-:W-:-:S04]  /*35e50*/  IMAD.WIDE R12, R0, 0x2, R2 ;  /* 0x00000002000c7825 */ /* 0x002fc800078e0202 */
[----:B------:R-:W-:Y:S01]  /*35e60*/  IMAD.WIDE R10, R0, 0x2, R6 ;  /* 0x00000002000a7825 */ /* 0x000fe200078e0206 */
[----:B------:R-:W-:Y:S03]  /*35e70*/  @P3 STG.E.U16 desc[UR16][R14.64], R18 ;  /* 0x000000120e003986 */ /* 0x000fe6000c101510 */
        /* <DEDUP_REMOVED lines=22> */
[----:B-----5:R-:W-:Y:S01]  /*35fe0*/  F2FP.BF16.F32.PACK_AB R23, R23, R75 ;  /* 0x0000004b1717723e */ /* 0x020fe200000010ff */
[----:B------:R-:W-:Y:S01]  /*35ff0*/  IMAD.WIDE R14, R10, 0x2, R8 ;  /* 0x000000020a0e7825 */ /* 0x000fe200078e0208 */
[----:B------:R-:W-:Y:S01]  /*36000*/  F2FP.BF16.F32.PACK_AB R24, R24, R71 ;  /* 0x000000471818723e */ /* 0x000fe200000010ff */
[----:B------:R-:W5:Y:S01]  /*36010*/  LDL.LU R75, [R1+0x58] ;  /* 0x00005800014b7983 */ /* 0x000f620000300800 */
[----:B----4-:R-:W-:Y:S01]  /*36020*/  PRMT R18, R91, 0x7610, R18 ;  /* 0x000076105b127816 */ /* 0x010fe20000000012 */
[----:B------:R-:W-:Y:S01]  /*36030*/  IMAD.WIDE R12, R10, 0x2, R2 ;  /* 0x000000020a0c7825 */ /* 0x000fe200078e0202 */
[----:B------:R-:W0:Y:S03]  /*36040*/  LDCU UR51, c[0x0][0x398] ;  /* 0x00007300ff3377ac */ /* 0x000e260008000800 */
[----:B------:R1:W-:Y:S01]  /*36050*/  @P6 STG.E.U16 desc[UR16][R14.64], R16 ;  /* 0x000000100e006986 */ /* 0x0003e2000c101510 */
[----:B------:R-:W-:Y:S01]  /*36060*/  ISETP.LT.AND P6, PT, R73, UR63, !P4 ;  /* 0x0000003f49007c0c */ /* 0x000fe2000e7c1270 */
        /* <DEDUP_REMOVED lines=8> */
[C---:B-1----:R-:W-:Y:S01]  /*360f0*/  IMAD.WIDE R14, R10.reuse, 0x2, R6 ;  /* 0x000000020a0e7825 */ /* 0x042fe200078e0206 */
        /* <DEDUP_REMOVED lines=39> */
[----:B------:R-:W-:Y:S01]  /*36370*/  @P4 STG.E.U16 desc[UR16][R14.64], R18 ;  /* 0x000000120e004986 */ /* 0x000fe2000c101510 */
[----:B------:R-:W1:Y:S02]  /*36380*/  LDCU UR70, c[0x0][0x398] ;  /* 0x00007300ff4677ac */ /* 0x000e640008000800 */
[----:B------:R-:W-:Y:S01]  /*36390*/  VIADD R16, R93, 0x59 ;  /* 0x000000595d107836 */ /* 0x000fe20000000000 */
[----:B------:R0:W-:Y:S04]  /*363a0*/  @P5 STG.E.U16 desc[UR16][R12.64], R17 ;  /* 0x000000110c005986 */ /* 0x0001e8000c101510 */
[----:B------:R1:W-:Y:S01]  /*363b0*/  @P6 STG.E.U16 desc[UR16][R10.64], R25 ;  /* 0x000000190a006986 */ /* 0x0003e2000c101510 */
[----:B------:R-:W-:Y:S01]  /*363c0*/  ISETP.GE.AND P4, PT, R16, UR57, PT ;  /* 0x0000003910007c0c */ /* 0x000fe2000bf86270 */
[----:B------:R-:W2:Y:S01]  /*363d0*/  LDCU UR57, c[0x0][0x39c] ;  /* 0x00007380ff3977ac */ /* 0x000ea20008000800 */
[----:B0-----:R-:W-:Y:S01]  /*363e0*/  IMAD.WIDE R12, R0, 0x2, R4 ;  /* 0x00000002000c7825 */ /* 0x001fe200078e0204 */
[----:B-1----:R-:W-:-:S05]  /*363f0*/  PRMT R11, R25, 0x7632, R11 ;  /* 0x00007632190b7816 */ /* 0x002fca000000000b */
        /* <DEDUP_REMOVED lines=11> */
[----:B------:R-:W-:Y:S02]  /*364b0*/  ISETP.LT.AND P6, PT, R66, UR34, !P3 ;  /* 0x0000002242007c0c */ /* 0x000fe4000dfc1270 */
[----:B------:R-:W-:Y:S01]  /*364c0*/  ISETP.LT.AND P5, PT, R74, UR52, !P3 ;  /* 0x000000344a007c0c */ /* 0x000fe2000dfa1270 */
[----:B------:R-:W-:Y:S01]  /*364d0*/  VIADD R10, R0, UR7 ;  /* 0x00000007000a7c36 */ /* 0x000fe20008000000 */
[----:B-----5:R-:W-:Y:S01]  /*364e0*/  F2FP.BF16.F32.PACK_AB R26, R26, R75 ;  /* 0x0000004b1a1a723e */ /* 0x020fe200000010ff */
[----:B------:R-:W-:Y:S01]  /*364f0*/  VIADD R0, R93, 0x5a ;  /* 0x0000005a5d007836 */ /* 0x000fe20000000000 */
[----:B------:R-:W-:Y:S01]  /*36500*/  F2FP.BF16.F32.PACK_AB R27, R27, R71 ;  /* 0x000000471b1b723e */ /* 0x000fe200000010ff */
[C---:B------:R-:W-:Y:S01]  /*36510*/  IMAD.WIDE R14, R10.reuse, 0x2, R8 ;  /* 0x000000020a0e7825 */ /* 0x040fe200078e0208 */
[----:B----4-:R-:W-:Y:S01]  /*36520*/  PRMT R18, R91, 0x7610, R18 ;  /* 0x000076105b127816 */ /* 0x010fe20000000012 */
[----:B------:R-:W4:Y:S01]  /*36530*/  LDL.LU R75, [R1+0x64] ;  /* 0x00006400014b7983 */ /* 0x000f220000300800 */
[----:B------:R-:W0:Y:S01]  /*36540*/  LDCU UR34, c[0x0][0x398] ;  /* 0x00007300ff2277ac */ /* 0x000e220008000800 */
[----:B------:R-:W-:-:S02]  /*36550*/  IMAD.WIDE R12, R10, 0x2, R2 ;  /* 0x000000020a0c7825 */ /* 0x000fc400078e0202 */
[----:B------:R1:W-:Y:S01]  /*36560*/  @P6 STG.E.U16 desc[UR16][R14.64], R16 ;  /* 0x000000100e006986 */ /* 0x0003e2000c101510 */
[C---:B------:R-:W-:Y:S01]  /*36570*/  ISETP.LT.AND P6, PT, R73.reuse, UR18, !P3 ;  /* 0x0000001249007c0c */ /* 0x040fe2000dfc1270 */
[----:B------:R-:W5:Y:S02]  /*36580*/  LDCU UR52, c[0x0][0x398] ;  /* 0x00007300ff3477ac */ /* 0x000f640008000800 */
[----:B------:R0:W-:Y:S01]  /*36590*/  @P5 STG.E.U16 desc[UR16][R12.64], R11 ;  /* 0x0000000b0c005986 */ /* 0x0001e2000c101510 */
[----:B------:R-:W-:Y:S01]  /*365a0*/  ISETP.LT.AND P5, PT, R92, UR65, !P3 ;  /* 0x000000415c007c0c */ /* 0x000fe2000dfa1270 */
[----:B------:R-:W2:Y:S01]  /*365b0*/  LDCU UR18, c[0x0][0x398] ;  /* 0x00007300ff1277ac */ /* 0x000ea20008000800 */
[----:B------:R-:W-:Y:S02]  /*365c0*/  ISETP.LT.AND P3, PT, R66, UR45, !P1 ;  /* 0x0000002d42007c0c */ /* 0x000fe4000cf61270 */
[----:B------:R-:W-:Y:S01]  /*365d0*/  ISETP.GE.AND P0, PT, R0, UR26, PT ;  /* 0x0000001a00007c0c */ /* 0x000fe2000bf06270 */
[----:B-1----:R-:W-:Y:S01]  /*365e0*/  IMAD.WIDE R14, R10, 0x2, R6 ;  /* 0x000000020a0e7825 */ /* 0x002fe200078e0206 */
[----:B------:R-:W-:Y:S01]  /*365f0*/  PRMT R16, R26, 0x7632, R16 ;  /* 0x000076321a107816 */ /* 0x000fe20000000010 */
[----:B------:R-:W1:Y:S02]  /*36600*/  LDCU UR26, c[0x0][0x39c] ;  /* 0x00007380ff1a77ac */ /* 0x000e640008000800 */
[----:B0-----:R-:W-:Y:S01]  /*36610*/  IMAD.WIDE R12, R10, 0x2, R4 ;  /* 0x000000020a0c7825 */ /* 0x001fe200078e0204 */
[----:B------:R0:W-:Y:S01]  /*36620*/  @P6 STG.E.U16 desc[UR16][R14.64], R26 ;  /* 0x0000001a0e006986 */ /* 0x0001e2000c101510 */
[----:B------:R-:W-:Y:S01]  /*36630*/  ISETP.LT.AND P6, PT, R74, UR62, !P1 ;  /* 0x0000003e4a007c0c */ /* 0x000fe2000cfc1270 */
[----:B------:R-:W1:Y:S01]  /*36640*/  LDCU UR45, c[0x0][0x398] ;  /* 0x00007300ff2d77ac */ /* 0x000e620008000800 */
[----:B------:R-:W-:Y:S01]  /*36650*/  VIADD R0, R10, UR7 ;  /* 0x000000070a007c36 */ /* 0x000fe20008000000 */
[----:B------:R5:W-:Y:S01]  /*36660*/  @P5 STG.E.U16 desc[UR16][R12.64], R16 ;  /* 0x000000100c005986 */ /* 0x000be2000c101510 */
[----:B------:R-:W-:Y:S01]  /*36670*/  ISETP.LT.AND P5, PT, R73, UR20, !P1 ;  /* 0x0000001449007c0c */ /* 0x000fe2000cfa1270 */
[----:B------:R-:W1:Y:S01]  /*36680*/  LDCU UR65, c[0x0][0x398] ;  /* 0x00007300ff4177ac */ /* 0x000e620008000800 */
[----:B------:R-:W-:Y:S01]  /*36690*/  IMAD.WIDE R10, R0, 0x2, R8 ;  /* 0x00000002000a7825 */ /* 0x000fe200078e0208 */
[----:B------:R-:W-:Y:S01]  /*366a0*/  ISETP.LT.AND P1, PT, R92, UR71, !P1 ;  /* 0x000000475c007c0c */ /* 0x000fe2000cf21270 */
[----:B------:R-:W1:Y:S01]  /*366b0*/  LDCU UR71, c[0x0][0x39c] ;  /* 0x00007380ff4777ac */ /* 0x000e620008000800 */
[----:B0-----:R-:W-:-:S02]  /*366c0*/  PRMT R14, R72, 0x7610, R14 ;  /* 0x00007610480e7816 */ /* 0x001fc4000000000e */
[----:B------:R-:W4:Y:S01]  /*366d0*/  LDL.S16 R72, [R1+0x354] ;  /* 0x0003540001487983 */ /* 0x000f220000100600 */
[----:B------:R-:W0:Y:S01]  /*366e0*/  LDCU UR62, c[0x0][0x398] ;  /* 0x00007300ff3e77ac */ /* 0x000e220008000800 */
[----:B-----5:R-:W-:Y:S02]  /*366f0*/  VIADD R12, R93, 0x5b ;  /* 0x0000005b5d0c7836 */ /* 0x020fe40000000000 */
[----:B------:R5:W-:Y:S01]  /*36700*/  @P3 STG.E.U16 desc[UR16][R10.64], R14 ;  /* 0x0000000e0a003986 */ /* 0x000be2000c101510 */
[----:B------:R-:W-:Y:S01]  /*36710*/  PRMT R16, R27, 0x7632, R16 ;  /* 0x000076321b107816 */ /* 0x000fe20000000010 */
[----:B------:R-:W0:Y:S01]  /*36720*/  LDCU UR20, c[0x0][0x398] ;  /* 0x00007300ff1477ac */ /* 0x000e220008000800 */
[----:B------:R-:W-:Y:S01]  /*36730*/  ISETP.GE.AND P3, PT, R12, UR14, PT ;  /* 0x0000000e0c007c0c */ /* 0x000fe2000bf66270 */
[C---:B------:R-:W-:Y:S01]  /*36740*/  IMAD.WIDE R12, R0.reuse, 0x2, R6 ;  /* 0x00000002000c7825 */ /* 0x040fe200078e0206 */
[----:B------:R-:W4:Y:S01]  /*36750*/  LDL.LU R71, [R1+0x68] ;  /* 0x0000680001477983 */ /* 0x000f220000300800 */
[----:B------:R-:W0:Y:S02]  /*36760*/  LDCU UR14, c[0x0][0x398] ;  /* 0x00007300ff0e77ac */ /* 0x000e240008000800 */
[----:B-----5:R-:W-:-:S04]  /*36770*/  IMAD.WIDE R14, R0, 0x2, R2 ;  /* 0x00000002000e7825 */ /* 0x020fc800078e0202 */
        /* <DEDUP_REMOVED lines=11> */
[----:B-----5:R-:W-:Y:S01]  /*36830*/  IMAD.WIDE R14, R0, 0x2, R8 ;  /* 0x00000002000e7825 */ /* 0x020fe200078e0208 */
[----:B------:R-:W-:Y:S01]  /*36840*/  PRMT R17, R70, 0x7610, R17 ;  /* 0x0000761046117816 */ /* 0x000fe20000000011 */
[----:B------:R-:W5:Y:S02]  /*36850*/  LDCU UR74, c[0x0][0x398] ;  /* 0x00007300ff4a77ac */ /* 0x000f640008000800 */
        /* <DEDUP_REMOVED lines=9> */
[----:B0-----:R-:W-:Y:S01]  /*368f0*/  PRMT R13, R28, 0x7632, R13 ;  /* 0x000076321c0d7816 */ /* 0x001fe2000000000d */
[----:B-1----:R-:W-:-:S05]  /*36900*/  IMAD.WIDE R10, R0, 0x2, R4 ;  /* 0x00000002000a7825 */ /* 0x002fca00078e0204 */
        /* <DEDUP_REMOVED lines=15> */
[----:B----4-:R-:W-:Y:S01]  /*36a00*/  F2FP.BF16.F32.PACK_AB R17, R30, R71 ;  /* 0x000000471e11723e */ /* 0x010fe200000010ff */
[C---:B------:R-:W-:Y:S01]  /*36a10*/  IMAD.WIDE R14, R12.reuse, 0x2, R8 ;  /* 0x000000020c0e7825 */ /* 0x040fe200078e0208 */
[----:B------:R-:W0:Y:S03]  /*36a20*/  LDCU UR35, c[0x0][0x398] ;  /* 0x00007300ff2377ac */ /* 0x000e260008000800 */
[----:B------:R-:W-:Y:S01]  /*36a30*/  IMAD.WIDE R10, R12, 0x2, R2 ;  /* 0x000000020c0a7825 */ /* 0x000fe200078e0202 */
[----:B------:R-:W1:Y:S03]  /*36a40*/  LDCU UR66, c[0x0][0x398] ;  /* 0x00007300ff4277ac */ /* 0x000e660008000800 */
[----:B------:R4:W-:Y:S01]  /*36a50*/  @P6 STG.E.U16 desc[UR16][R14.64], R16 ;  /* 0x000000100e006986 */ /* 0x0009e2000c101510 */
[----:B------:R-:W-:Y:S01]  /*36a60*/  ISETP.LT.AND P6, PT, R73, UR64, !P4 ;  /* 0x0000004049007c0c */ /* 0x000fe2000e7c1270 */
[----:B------:R-:W0:Y:S01]  /*36a70*/  LDCU UR64, c[0x0][0x398] ;  /* 0x00007300ff4077ac */ /* 0x000e220008000800 */
[----:B------:R-:W-:Y:S01]  /*36a80*/  ISETP.LT.AND P4, PT, R92, UR40, !P4 ;  /* 0x000000285c007c0c */ /* 0x000fe2000e781270 */
[----:B------:R1:W-:Y:S01]  /*36a90*/  @P1 STG.E.U16 desc[UR16][R10.64], R13 ;  /* 0x0000000d0a001986 */ /* 0x0003e2000c101510 */
[----:B------:R-:W-:Y:S01]  /*36aa0*/  ISETP.GE.AND P2, PT, R0, UR55, PT ;  /* 0x0000003700007c0c */ /* 0x000fe2000bf46270 */
[----:B------:R-:W-:Y:S01]  /*36ab0*/  VIADD R0, R12, UR7 ;  /* 0x000000070c007c36 */ /* 0x000fe20008000000 */
[----:B------:R-:W-:Y:S01]  /*36ac0*/  ISETP.LT.AND P1, PT, R66, UR60, !P0 ;  /* 0x0000003c42007c0c */ /* 0x000fe2000c721270 */
[----:B------:R-:W0:Y:S01]  /*36ad0*/  LDCU UR40, c[0x0][0x39c] ;  /* 0x00007380ff2877ac */ /* 0x000e220008000800 */
[----:B----4-:R-:W-:Y:S01]  /*36ae0*/  F2FP.BF16.F32.PACK_AB R14, R29, R75 ;  /* 0x0000004b1d0e723e */ /* 0x010fe200000010ff */
[----:B------:R-:W4:Y:S01]  /*36af0*/  LDCU UR55, c[0x0][0x398] ;  /* 0x00007300ff3777ac */ /* 0x000f220008000800 */
[----:B------:R-:W4:Y:S01]  /*36b00*/  LDL.LU R75, [R1+0x70] ;  /* 0x00007000014b7983 */ /* 0x000f220000300800 */
[----:B-1----:R-:W-:Y:S01]  /*36b10*/  IMAD.WIDE R10, R12, 0x2, R6 ;  /* 0x000000020c0a7825 */ /* 0x002fe200078e0206 */
[----:B------:R-:W-:-:S02]  /*36b20*/  PRMT R15, R14, 0x7632, R15 ;  /* 0x000076320e0f7816 */ /* 0x000fc4000000000f */
[----:B------:R-:W4:Y:S01]  /*36b30*/  LDL.S16 R71, [R1+0x360] ;  /* 0x0003600001477983 */ /* 0x000f220000100600 */
[----:B------:R-:W-:Y:S01]  /*36b40*/  PRMT R16, R17, 0x7632, R16 ;  /* 0x0000763211107816 */ /* 0x000fe20000000010 */
[----:B------:R-:W-:Y:S01]  /*36b50*/  IMAD.WIDE R12, R12, 0x2, R4 ;  /* 0x000000020c0c7825 */ /* 0x000fe200078e0204 */
[----:B------:R-:W1:Y:S01]  /*36b60*/  LDCU UR60, c[0x0][0x398] ;  /* 0x00007300ff3c77ac */ /* 0x000e620008000800 */
[----:B------:R0:W-:Y:S01]  /*36b70*/  @P6 STG.E.U16 desc[UR16][R10.64], R14 ;  /* 0x0000000e0a006986 */ /* 0x0001e2000c101510 */
[----:B------:R-:W-:Y:S01]  /*36b80*/  ISETP.LT.AND P6, PT, R74, UR68, !P0 ;  /* 0x000000444a007c0c */ /* 0x000fe2000c7c1270 */
[----:B------:R-:W1:Y:S02]  /*36b90*/  LDCU UR68, c[0x0][0x398] ;  /* 0x00007300ff4477ac */ /* 0x000e640008000800 */
[----:B------:R5:W-:Y:S01]  /*36ba0*/  @P4 STG.E.U16 desc[UR16][R12.64], R15 ;  /* 0x0000000f0c004986 */ /* 0x000be2000c101510 */
[----:B------:R-:W-:Y:S02]  /*36bb0*/  ISETP.LT.AND P4, PT, R73, UR73, !P0 ;  /* 0x0000004949007c0c */ /* 0x000fe4000c781270 */
[----:B------:R-:W-:Y:S01]  /*36bc0*/  ISETP.LT.AND P0, PT, R92, UR67, !P0 ;  /* 0x000000435c007c0c */ /* 0x000fe2000c701270 */
[----:B------:R-:W1:Y:S01]  /*36bd0*/  LDCU UR73, c[0x0][0x398] ;  /* 0x00007300ff4977ac */ /* 0x000e620008000800 */
[----:B0-----:R-:W-:Y:S01]  /*36be0*/  PRMT R14, R72, 0x7610, R14 ;  /* 0x00007610480e7816 */ /* 0x001fe2000000000e */
[----:B------:R-:W-:Y:S01]  /*36bf0*/  IMAD.WIDE R10, R0, 0x2, R8 ;  /* 0x00000002000a7825 */ /* 0x000fe200078e0208 */
[----:B------:R-:W0:Y:S03]  /*36c00*/  LDCU UR67, c[0x0][0x398] ;  /* 0x00007300ff4377ac */ /* 0x000e260008000800 */
[----:B-----5:R-:W-:Y:S01]  /*36c10*/  VIADD R12, R93, 0x5e ;  /* 0x0000005e5d0c7836 */ /* 0x020fe20000000000 */
[----:B------:R5:W-:Y:S04]  /*36c20*/  @P1 STG.E.U16 desc[UR16][R10.64], R14 ;  /* 0x0000000e0a001986 */ /* 0x000be8000c101510 */
[----:B------:R-:W-:Y:S01]  /*36c30*/  ISETP.GE.AND P1, PT, R12, UR72, PT ;  /* 0x000000480c007c0c */ /* 0x000fe2000bf26270 */
[C---:B------:R-:W-:Y:S01]  /*36c40*/  IMAD.WIDE R12, R0.reuse, 0x2, R6 ;  /* 0x00000002000c7825 */ /* 0x040fe200078e0206 */
[----:B------:R-:W0:Y:S03]  /*36c50*/  LDCU UR72, c[0x0][0x39c] ;  /* 0x00007380ff4877ac */ /* 0x000e260008000800 */
[----:B-----5:R-:W-:-:S04]  /*36c60*/  IMAD.WIDE R14, R0, 0x2, R2 ;  /* 0x00000002000e7825 */ /* 0x020fc800078e0202 */
[----:B------:R-:W-:Y:S01]  /*36c70*/  IMAD.WIDE R10, R0, 0x2, R4 ;  /* 0x00000002000a7825 */ /* 0x000fe200078e0204 */
[----:B------:R5:W-:Y:S04]  /*36c80*/  @P6 STG.E.U16 desc[UR16][R14.64], R18 ;  /* 0x000000120e006986 */ /* 0x000be8000c101510 */
[----:B------:R0:W-:Y:S01]  /*36c90*/  @P4 STG.E.U16 desc[UR16][R12.64], R17 ;  /* 0x000000110c004986 */ /* 0x0001e2000c101510 */
[----:B------:R-:W-:Y:S01]  /*36ca0*/  ISETP.LT.AND P4, PT, R66, UR8, !P3 ;  /* 0x0000000842007c0c */ /* 0x000fe2000df81270 */
[----:B------:R-:W-:Y:S01]  /*36cb0*/  VIADD R0, R0, UR7 ;  /* 0x0000000700007c36 */ /* 0x000fe20008000000 */
[----:B-----5:R-:W-:Y:S01]  /*36cc0*/  PRMT R18, R91, 0x7610, R18 ;  /* 0x000076105b127816 */ /* 0x020fe20000000012 */
[----:B------:R5:W-:Y:S01]  /*36cd0*/  @P0 STG.E.U16 desc[UR16][R10.64], R16 ;  /* 0x000000100a000986 */ /* 0x000be2000c101510 */
[----:B------:R-:W-:Y:S01]  /*36ce0*/  ISETP.LT.AND P6, PT, R73, UR33, !P3 ;  /* 0x0000002149007c0c */ /* 0x000fe2000dfc1270 */
[----:B------:R-:W-:Y:S01]  /*36cf0*/  IMAD.WIDE R14, R0, 0x2, R8 ;  /* 0x00000002000e7825 */ /* 0x000fe200078e0208 */
[----:B------:R-:W1:Y:S01]  /*36d00*/  LDCU UR8, c[0x0][0x398] ;  /* 0x00007300ff0877ac */ /* 0x000e620008000800 */
[----:B------:R-:W4:Y:S01]  /*36d10*/  LDL.LU R91, [R1+0x74] ;  /* 0x00007400015b7983 */ /* 0x000f220000300800 */
[----:B------:R-:W-:Y:S01]  /*36d20*/  ISETP.LT.AND P0, PT, R74, UR4, !P3 ;  /* 0x000000044a007c0c */ /* 0x000fe2000df01270 */
[----:B0-----:R-:W-:Y:S01]  /*36d30*/  IMAD.WIDE R12, R0, 0x2, R2 ;  /* 0x00000002000c7825 */ /* 0x001fe200078e0202 */
[----:B------:R-:W0:Y:S01]  /*36d40*/  LDCU UR33, c[0x0][0x39c] ;  /* 0x00007380ff2177ac */ /* 0x000e220008000800 */
[----:B-----5:R-:W-:-:S02]  /*36d50*/  PRMT R16, R70, 0x7610, R16 ;  /* 0x0000761046107816 */ /* 0x020fc40000000010 */
[----:B------:R3:W-:Y:S01]  /*36d60*/  @P4 STG.E.U16 desc[UR16][R14.64], R18 ;  /* 0x000000120e004986 */ /* 0x0007e2000c101510 */
[----:B------:R-:W-:Y:S01]  /*36d70*/  IMAD.WIDE R10, R0, 0x2, R6 ;  /* 0x00000002000a7825 */ /* 0x000fe200078e0206 */
[----:B------:R-:W5:Y:S02]  /*36d80*/  LDCU UR4, c[0x0][0x398] ;  /* 0x00007300ff0477ac */ /* 0x000f640008000800 */
[----:B------:R-:W5:Y:S04]  /*36d90*/  LDL.LU.S16 R70, [R1+0x362] ;  /* 0x0003620001467983 */ /* 0x000f680000300600 */
[----:B------:R-:W5:Y:S04]  /*36da0*/  LDL.LU R72, [R1+0x78] ;  /* 0x0000780001487983 */ /* 0x000f680000300800 */
[----:B------:R2:W-:Y:S01]  /*36db0*/  @P0 STG.E.U16 desc[UR16][R12.64], R16 ;  /* 0x000000100c000986 */ /* 0x0005e2000c101510 */
[----:B---3--:R-:W-:-:S03]  /*36dc0*/  PRMT R15, R90, 0x7610, R15 ;  /* 0x000076105a0f7816 */ /* 0x008fc6000000000f */
[----:B------:R-:W3:Y:S01]  /*36dd0*/  LDL.S16 R90, [R1+0x364] ;  /* 0x00036400015a7983 */ /* 0x000ee20000100600 */
[----:B--2---:R-:W-:-:S03]  /*36de0*/  PRMT R16, R89, 0x7610, R16 ;  /* 0x0000761059107816 */ /* 0x004fc60000000010 */
[----:B------:R-:W2:Y:S01]  /*36df0*/  LDL.LU.S16 R89, [R1+0x366] ;  /* 0x0003660001597983 */ /* 0x000ea20000300600 */
[----:B------:R-:W-:Y:S01]  /*36e00*/  ISETP.LT.AND P3, PT, R92, UR31, !P3 ;  /* 0x0000001f5c007c0c */ /* 0x000fe2000df61270 */
[----:B------:R-:W-:Y:S01]  /*36e10*/  VIADD R14, R0, UR7 ;  /* 0x00000007000e7c36 */ /* 0x000fe20008000000 */
[----:B------:R-:W-:Y:S01]  /*36e20*/  PRMT R12, R31, 0x7632, R12 ;  /* 0x000076321f0c7816 */ /* 0x000fe2000000000c */
[----:B------:R0:W-:Y:S01]  /*36e30*/  @P6 STG.E.U16 desc[UR16][R10.64], R31 ;  /* 0x0000001f0a006986 */ /* 0x0001e2000c101510 */
[----:B------:R-:W-:Y:S01]  /*36e40*/  ISETP.LT.AND P6, PT, R66, UR44, !P5 ;  /* 0x0000002c42007c0c */ /* 0x000fe2000efc1270 */
[----:B------:R-:W-:Y:S01]  /*36e50*/  VIADD R17, R93, 0x5f ;  /* 0x0000005f5d117836 */ /* 0x000fe20000000000 */
[----:B------:R-:W-:Y:S01]  /*36e60*/  ISETP.LT.AND P0, PT, R74, UR69, !P5 ;  /* 0x000000454a007c0c */ /* 0x000fe2000ef01270 */
[----:B------:R-:W1:Y:S01]  /*36e70*/  LDCU UR31, c[0x0][0x398] ;  /* 0x00007300ff1f77ac */ /* 0x000e620008000800 */
[----:B0-----:R-:W-:Y:S02]  /*36e80*/  IMAD.WIDE R10, R0, 0x2, R4 ;  /* 0x00000002000a7825 */ /* 0x001fe400078e0204 */
[----:B------:R-:W-:Y:S01]  /*36e90*/  ISETP.GE.AND P4, PT, R17, UR48, PT ;  /* 0x0000003011007c0c */ /* 0x000fe2000bf86270 */
[----:B------:R-:W0:Y:S02]  /*36ea0*/  LDCU UR44, c[0x0][0x398] ;  /* 0x00007300ff2c77ac */ /* 0x000e240008000800 */
[----:B------:R1:W-:Y:S01]  /*36eb0*/  @P3 STG.E.U16 desc[UR16][R10.64], R12 ;  /* 0x0000000c0a003986 */ /* 0x0003e2000c101510 */
[----:B------:R-:W-:Y:S01]  /*36ec0*/  VIADD R0, R93, 0x60 ;  /* 0x000000605d007836 */ /* 0x000fe20000000000 */
[----:B------:R-:W0:Y:S01]  /*36ed0*/  LDCU UR69, c[0x0][0x398] ;  /* 0x00007300ff4577ac */ /* 0x000e220008000800 */
[----:B------:R-:W0:Y:S01]  /*36ee0*/  LDCU UR48, c[0x0][0x398] ;  /* 0x00007300ff3077ac */ /* 0x000e220008000800 */
[----:B-1----:R-:W-:-:S04]  /*36ef0*/  IMAD.WIDE R12, R14, 0x2, R8 ;  /* 0x000000020e0c7825 */ /* 0x002fc800078e0208 */
[----:B------:R-:W-:Y:S01]  /*36f00*/  IMAD.WIDE R10, R14, 0x2, R2 ;  /* 0x000000020e0a7825 */ /* 0x000fe200078e0202 */
        /* <DEDUP_REMOVED lines=9> */
[----:B-1----:R-:W-:Y:S01]  /*36fa0*/  IMAD.WIDE R12, R14, 0x2, R4 ;  /* 0x000000020e0c7825 */ /* 0x002fe200078e0204 */
[----:B------:R-:W1:Y:S01]  /*36fb0*/  LDCU UR12, c[0x0][0x398] ;  /* 0x00007300ff0c77ac */ /* 0x000e620008000800 */
[----:B----4-:R-:W-:-:S02]  /*36fc0*/  F2FP.BF16.F32.PACK_AB R16, R32, R75 ;  /* 0x0000004b2010723e */ /* 0x010fc400000010ff */
[----:B------:R-:W-:Y:S01]  /*36fd0*/  IMAD.WIDE R10, R14, 0x2, R6 ;  /* 0x000000020e0a7825 */ /* 0x000fe200078e0206 */
[----:B------:R-:W-:Y:S01]  /*36fe0*/  PRMT R14, R71, 0x7610, R14 ;  /* 0x00007610470e7816 */ /* 0x000fe2000000000e */
[----:B------:R-:W4:Y:S01]  /*36ff0*/  LDCU UR61, c[0x0][0x398] ;  /* 0x00007300ff3d77ac */ /* 0x000f220008000800 */
[----:B------:R-:W-:Y:S01]  /*37000*/  PRMT R15, R16, 0x7632, R15 ;  /* 0x00007632100f7816 */ /* 0x000fe2000000000f */
[----:B------:R-:W4:Y:S04]  /*37010*/  LDL.LU R71, [R1+0x7c] ;  /* 0x00007c0001477983 */ /* 0x000f280000300800 */
[----:B------:R0:W-:Y:S01]  /*37020*/  @P6 STG.E.U16 desc[UR16][R10.64], R16 ;  /* 0x000000100a006986 */ /* 0x0001e2000c101510 */
[----:B------:R-:W-:Y:S01]  /*37030*/  ISETP.LT.AND P6, PT, R74, UR30, !P2 ;  /* 0x0000001e4a007c0c */ /* 0x000fe2000d7c1270 */
[----:B------:R-:W1:Y:S02]  /*37040*/  LDCU UR30, c[0x0][0x398] ;  /* 0x00007300ff1e77ac */ /* 0x000e640008000800 */
[----:B------:R0:W-:Y:S01]  /*37050*/  @P5 STG.E.U16 desc[UR16][R12.64], R15 ;  /* 0x0000000f0c005986 */ /* 0x0001e2000c101510 */
[----:B------:R-:W-:Y:S01]  /*37060*/  ISETP.LT.AND P5, PT, R73, UR42, !P2 ;  /* 0x0000002a49007c0c */ /* 0x000fe2000d7a1270 */
[----:B------:R-:W1:Y:S01]  /*37070*/  LDCU UR42, c[0x0][0x398] ;  /* 0x00007300ff2a77ac */ /* 0x000e620008000800 */
[----:B------:R-:W-:Y:S01]  /*37080*/  ISETP.LT.AND P2, PT, R92, UR43, !P2 ;  /* 0x0000002b5c007c0c */ /* 0x000fe2000d741270 */
[----:B------:R-:W1:Y:S01]  /*37090*/  LDCU UR43, c[0x0][0x39c] ;  /* 0x00007380ff2b77ac */ /* 0x000e620008000800 */
[----:B0-----:R-:W-:-:S04]  /*370a0*/  IMAD.WIDE R10, R0, 0x2, R8 ;  /* 0x00000002000a7825 */ /* 0x001fc800078e0208 */
[----:B------:R-:W-:Y:S01]  /*370b0*/  VIADD R12, R93, 0x61 ;  /* 0x000000615d0c7836 */ /* 0x000fe20000000000 */
[----:B------:R-:W-:Y:S02]  /*370c0*/  F2FP.BF16.F32.PACK_AB R17, R33, R91 ;  /* 0x0000005b2111723e */ /* 0x000fe400000010ff */
[----:B------:R-:W4:Y:S04]  /*370d0*/  LDL.S16 R91, [R1+0x368] ;  /* 0x00036800015b7983 */ /* 0x000f280000100600 */
[----:B------:R0:W-:Y:S01]  /*370e0*/  @P0 STG.E.U16 desc[UR16][R10.64], R14 ;  /* 0x0000000e0a000986 */ /* 0x0001e2000c101510 */
[----:B-----5:R-:W-:-:S03]  /*370f0*/  PRMT R16, R70, 0x7610, R16 ;  /* 0x0000761046107816 */ /* 0x020fc60000000010 */
[----:B------:R-:W5:Y:S01]  /*37100*/  LDL.LU.S16 R70, [R1+0x36a] ;  /* 0x00036a0001467983 */ /* 0x000f620000300600 */
[----:B------:R-:W-:Y:S01]  /*37110*/  ISETP.GE.AND P0, PT, R12, UR22, PT ;  /* 0x000000160c007c0c */ /* 0x000fe2000bf06270 */
[C---:B------:R-:W-:Y:S01]  /*37120*/  IMAD.WIDE R12, R0.reuse, 0x2, R6 ;  /* 0x00000002000c7825 */ /* 0x040fe200078e0206 */
[----:B------:R-:W-:Y:S01]  /*37130*/  PRMT R18, R17, 0x7632, R18 ;  /* 0x0000763211127816 */ /* 0x000fe20000000012 */
[----:B------:R-:W1:Y:S02]  /*37140*/  LDCU UR22, c[0x0][0x398] ;  /* 0x00007300ff1677ac */ /* 0x000e640008000800 */
[----:B0-----:R-:W-:-:S04]  /*37150*/  IMAD.WIDE R10, R0, 0x2, R2 ;  /* 0x00000002000a7825 */ /* 0x001fc800078e0202 */
[----:B------:R-:W-:Y:S01]  /*37160*/  IMAD.WIDE R14, R0, 0x2, R4 ;  /* 0x00000002000e7825 */ /* 0x000fe200078e0204 */
[----:B------:R-:W-:Y:S04]  /*37170*/  @P6 STG.E.U16 desc[UR16][R10.64], R16 ;  /* 0x000000100a006986 */ /* 0x000fe8000c101510 */
[----:B------:R-:W-:Y:S04]  /*37180*/  @P5 STG.E.U16 desc[UR16][R12.64], R17 ;  /* 0x000000110c005986 */ /* 0x000fe8000c101510 */
[----:B------:R3:W-:Y:S02]  /*37190*/  @P2 STG.E.U16 desc[UR16][R14.64], R18 ;  /* 0x000000120e002986 */ /* 0x0007e4000c101510 */
[----:B---3--:R-:W-:-:S02]  /*371a0*/  PRMT R18, R90, 0x7610, R18 ;  /* 0x000076105a127816 */ /* 0x008fc40000000012 */
[----:B------:R-:W3:Y:S01]  /*371b0*/  LDL.S16 R90, [R1+0x36c] ;  /* 0x00036c00015a7983 */ /* 0x000ee20000100600 */
[----:B--2---:R-:W-:-:S03]  /*371c0*/  PRMT R19, R89, 0x7610, R19 ;  /* 0x0000761059137816 */ /* 0x004fc60000000013 */
[----:B------:R-:W2:Y:S01]  /*371d0*/  LDL.LU.S16 R89, [R1+0x36e] ;  /* 0x00036e0001597983 */ /* 0x000ea20000300600 */
[----:B------:R-:W-:Y:S01]  /*371e0*/  ISETP.LT.AND P5, PT, R66, UR38, !P1 ;  /* 0x0000002642007c0c */ /* 0x000fe2000cfa1270 */
[----:B------:R-:W-:Y:S01]  /*371f0*/  VIADD R0, R0, UR7 ;  /* 0x0000000700007c36 */ /* 0x000fe20008000000 */
[----:B------:R-:W-:Y:S01]  /*37200*/  ISETP.LT.AND P6, PT, R74, UR47, !P1 ;  /* 0x0000002f4a007c0c */ /* 0x000fe2000cfc1270 */
[----:B------:R-:W2:Y:S01]  /*37210*/  LDL.LU R75, [R1+0x80] ;  /* 0x00008000014b7983 */ /* 0x000ea20000300800 */
[----:B------:R-:W-:Y:S01]  /*37220*/  ISETP.LT.AND P2, PT, R73, UR32, !P1 ;  /* 0x0000002049007c0c */ /* 0x000fe2000cf41270 */
[----:B------:R-:W-:Y:S01]  /*37230*/  IMAD.WIDE R16, R0, 0x2, R8 ;  /* 0x0000000200107825 */ /* 0x000fe200078e0208 */
[----:B------:R-:W-:Y:S01]  /*37240*/  F2FP.BF16.F32.PACK_AB R20, R34, R72 ;  /* 0x000000482214723e */ /* 0x000fe200000010ff */
[----:B------:R-:W0:Y:S02]  /*37250*/  LDCU UR38, c[0x0][0x398] ;  /* 0x00007300ff2677ac */ /* 0x000e240008000800 */
[----:B------:R-:W-:-:S04]  /*37260*/  IMAD.WIDE R10, R0, 0x2, R2 ;  /* 0x00000002000a7825 */ /* 0x000fc800078e0202 */
[----:B------:R-:W-:Y:S01]  /*37270*/  IMAD.WIDE R12, R0, 0x2, R6 ;  /* 0x00000002000c7825 */ /* 0x000fe200078e0206 */
[----:B------:R0:W-:Y:S01]  /*37280*/  @P5 STG.E.U16 desc[UR16][R16.64], R18 ;  /* 0x0000001210005986 */ /* 0x0001e2000c101510 */
[----:B------:R-:W-:Y:S01]  /*37290*/  ISETP.LT.AND P1, PT, R92, UR36, !P1 ;  /* 0x000000245c007c0c */ /* 0x000fe2000cf21270 */
[----:B------:R-:W1:Y:S02]  /*372a0*/  LDCU UR36, c[0x0][0x39c] ;  /* 0x00007380ff2477ac */ /* 0x000e640008000800 */
[----:B------:R0:W-:Y:S01]  /*372b0*/  @P6 STG.E.U16 desc[UR16][R10.64], R19 ;  /* 0x000000130a006986 */ /* 0x0001e2000c101510 */
[----:B------:R-:W-:Y:S01]  /*372c0*/  IMAD.WIDE R14, R0, 0x2, R4 ;  /* 0x00000002000e7825 */ /* 0x000fe200078e0204 */
[----:B------:R-:W1:Y:S02]  /*372d0*/  LDCU UR47, c[0x0][0x398] ;  /* 0x00007300ff2f77ac */ /* 0x000e640008000800 */
[----:B------:R1:W-:Y:S01]  /*372e0*/  @P2 STG.E.U16 desc[UR16][R12.64], R20 ;  /* 0x000000140c002986 */ /* 0x0003e2000c101510 */
[----:B------:R-:W-:Y:S01]  /*372f0*/  ISETP.LT.AND P2, PT, R66, UR51, !P4 ;  /* 0x0000003342007c0c */ /* 0x000fe2000e741270 */
[----:B------:R-:W-:Y:S01]  /*37300*/  VIADD R0, R0, UR7 ;  /* 0x0000000700007c36 */ /* 0x000fe20008000000 */
[----:B------:R-:W-:Y:S01]  /*37310*/  PRMT R21, R20, 0x7632, R21 ;  /* 0x0000763214157816 */ /* 0x000fe20000000015 */
[----:B0-----:R-:W-:Y:S01]  /*37320*/  VIADD R16, R93, 0x62 ;  /* 0x000000625d107836 */ /* 0x001fe20000000000 */
[----:B------:R-:W0:Y:S01]  /*37330*/  LDCU UR32, c[0x0][0x398] ;  /* 0x00007300ff2077ac */ /* 0x000e220008000800 */
[----:B------:R-:W-:-:S02]  /*37340*/  IMAD.WIDE R10, R0, 0x2, R8 ;  /* 0x00000002000a7825 */ /* 0x000fc400078e0208 */
[----:B------:R0:W-:Y:S01]  /*37350*/  @P1 STG.E.U16 desc[UR16][R14.64], R21 ;  /* 0x000000150e001986 */ /* 0x0001e2000c101510 */
[----:B------:R-:W-:Y:S01]  /*37360*/  ISETP.GE.AND P1, PT, R16, UR57, PT ;  /* 0x0000003910007c0c */ /* 0x000fe2000bf26270 */
[----:B------:R-:W0:Y:S01]  /*37370*/  LDCU UR51, c[0x0][0x398] ;  /* 0x00007300ff3377ac */ /* 0x000e220008000800 */
[----:B----4-:R-:W-:Y:S01]  /*37380*/  F2FP.BF16.F32.PACK_AB R35, R35, R71 ;  /* 0x000000472323723e */ /* 0x010fe200000010ff */
[----:B-1----:R-:W-:Y:S01]  /*37390*/  IMAD.WIDE R12, R0, 0x2, R2 ;  /* 0x00000002000c7825 */ /* 0x002fe200078e0202 */
[----:B------:R-:W4:Y:S01]  /*373a0*/  LDL.S16 R71, [R1+0x370] ;  /* 0x0003700001477983 */ /* 0x000f220000100600 */
[----:B------:R-:W-:Y:S02]  /*373b0*/  PRMT R18, R91, 0x7610, R18 ;  /* 0x000076105b127816 */ /* 0x000fe40000000012 */
[----:B-----5:R-:W-:Y:S01]  /*373c0*/  PRMT R17, R70, 0x7610, R17 ;  /* 0x0000761046117816 */ /* 0x020fe20000000011 */
[----:B------:R-:W5:Y:S01]  /*373d0*/  LDL.LU R91, [R1+0x84] ;  /* 0x00008400015b7983 */ /* 0x000f620000300800 */
[----:B0-----:R-:W-:Y:S01]  /*373e0*/  IMAD.WIDE R14, R0, 0x2, R6 ;  /* 0x00000002000e7825 */ /* 0x001fe200078e0206 */
[----:B------:R-:W-:Y:S01]  /*373f0*/  ISETP.LT.AND P5, PT, R74, UR58, !P4 ;  /* 0x0000003a4a007c0c */ /* 0x000fe2000e7a1270 */
[----:B------:R-:W0:Y:S01]  /*37400*/  LDCU UR57, c[0x0][0x398] ;  /* 0x00007300ff3977ac */ /* 0x000e220008000800 */
[----:B------:R-:W5:Y:S01]  /*37410*/  LDL.LU.S16 R70, [R1+0x372] ;  /* 0x0003720001467983 */ /* 0x000f620000300600 */
[----:B------:R-:W-:-:S03]  /*37420*/  VIADD R16, R0, UR7 ;  /* 0x0000000700107c36 */ /* 0x000fc60008000000 */
[----:B------:R1:W-:Y:S04]  /*37430*/  @P2 STG.E.U16 desc[UR16][R10.64], R18 ;  /* 0x000000120a002986 */ /* 0x0003e8000c101510 */
[----:B------:R-:W5:Y:S01]  /*37440*/  LDL.LU R72, [R1+0x88] ;  /* 0x0000880001487983 */ /* 0x000f620000300800 */
[----:B-1----:R-:W-:Y:S01]  /*37450*/  IMAD.WIDE R10, R0, 0x2, R4 ;  /* 0x00000002000a7825 */ /* 0x002fe200078e0204 */
[----:B---3--:R-:W-:Y:S02]  /*37460*/  PRMT R18, R90, 0x7610, R18 ;  /* 0x000076105a127816 */ /* 0x008fe40000000012 */
[----:B------:R-:W3:Y:S01]  /*37470*/  LDL.S16 R90, [R1+0x374] ;  /* 0x00037400015a7983 */ /* 0x000ee20000100600 */
[----:B--2---:R-:W-:-:S03]  /*37480*/  PRMT R0, R89, 0x7610, R0 ;  /* 0x0000761059007816 */ /* 0x004fc60000000000 */
[----:B------:R-:W2:Y:S01]  /*37490*/  LDL.LU.S16 R89, [R1+0x376] ;  /* 0x0003760001597983 */ /* 0x000ea20000300600 */
[----:B------:R-:W-:Y:S02]  /*374a0*/  ISETP.LT.AND P6, PT, R73, UR76, !P4 ;  /* 0x0000004c49007c0c */ /* 0x000fe4000e7c1270 */
[----:B------:R-:W-:Y:S01]  /*374b0*/  ISETP.LT.AND P4, PT, R92, UR37, !P4 ;  /* 0x000000255c007c0c */ /* 0x000fe2000e781270 */
[----:B------:R1:W-:Y:S01]  /*374c0*/  @P5 STG.E.U16 desc[UR16][R12.64], R17 ;  /* 0x000000110c005986 */ /* 0x0003e2000c101510 */
[----:B------:R-:W-:Y:S01]  /*374d0*/  ISETP.LT.AND P5, PT, R66, UR50, !P3 ;  /* 0x0000003242007c0c */ /* 0x000fe2000dfa1270 */
[----:B------:R-:W0:Y:S01]  /*374e0*/  LDCU UR50, c[0x0][0x39c] ;  /* 0x00007380ff3277ac */ /* 0x000e220008000800 */
[----:B------:R-:W-:Y:S01]  /*374f0*/  PRMT R19, R35, 0x7632, R19 ;  /* 0x0000763223137816 */ /* 0x000fe20000000013 */
[----:B------:R-:W0:Y:S06]  /*37500*/  LDCU UR37, c[0x0][0x398] ;  /* 0x00007300ff2577ac */ /* 0x000e2c0008000800 */
[----:B------:R0:W-:Y:S01]  /*37510*/  @P6 STG.E.U16 desc[UR16][R14.64], R35 ;  /* 0x000000230e006986 */ /* 0x0001e2000c101510 */
[----:B------:R-:W-:Y:S01]  /*37520*/  ISETP.LT.AND P6, PT, R74, UR63, !P3 ;  /* 0x0000003f4a007c0c */ /* 0x000fe2000dfc1270 */
[----:B-1----:R-:W-:-:S02]  /*37530*/  IMAD.WIDE R12, R16, 0x2, R8 ;  /* 0x00000002100c7825 */ /* 0x002fc400078e0208 */
[----:B------:R1:W-:Y:S01]  /*37540*/  @P4 STG.E.U16 desc[UR16][R10.64], R19 ;  /* 0x000000130a004986 */ /* 0x0003e2000c101510 */
[----:B------:R-:W-:Y:S01]  /*37550*/  ISETP.LT.AND P4, PT, R92, UR56, !P3 ;  /* 0x000000385c007c0c */ /* 0x000fe2000df81270 */
[----:B------:R-:W-:Y:S01]  /*37560*/  VIADD R17, R93, 0x63 ;  /* 0x000000635d117836 */ /* 0x000fe20000000000 */
[----:B------:R-:W2:Y:S01]  /*37570*/  LDCU UR56, c[0x0][0x398] ;  /* 0x00007300ff3877ac */ /* 0x000ea20008000800 */
[----:B------:R1:W-:Y:S01]  /*37580*/  @P5 STG.E.U16 desc[UR16][R12.64], R18 ;  /* 0x000000120c005986 */ /* 0x0003e2000c101510 */
[----:B0-----:R-:W-:Y:S01]  /*37590*/  IMAD.WIDE R14, R16, 0x2, R2 ;  /* 0x00000002100e7825 */ /* 0x001fe200078e0202 */
[----:B------:R-:W-:Y:S01]  /*375a0*/  ISETP.LT.AND P5, PT, R73, UR10, !P3 ;  /* 0x0000000a49007c0c */ /* 0x000fe2000dfa1270 */
[----:B------:R-:W0:Y:S03]  /*375b0*/  LDCU UR10, c[0x0][0x398] ;  /* 0x00007300ff0a77ac */ /* 0x000e260008000800 */
[----:B------:R0:W-:Y:S01]  /*375c0*/  @P6 STG.E.U16 desc[UR16][R14.64], R0 ;  /* 0x000000000e006986 */ /* 0x0001e2000c101510 */
[----:B------:R-:W-:-:S02]  /*375d0*/  ISETP.LT.AND P6, PT, R66, UR59, !P0 ;  /* 0x0000003b42007c0c */ /* 0x000fc4000c7c1270 */
[----:B-1----:R-:W-:Y:S01]  /*375e0*/  F2FP.BF16.F32.PACK_AB R19, R36, R75 ;  /* 0x0000004b2413723e */ /* 0x002fe200000010ff */
[C---:B------:R-:W-:Y:S01]  /*375f0*/  IMAD.WIDE R10, R16.reuse, 0x2, R6 ;  /* 0x00000002100a7825 */ /* 0x040fe200078e0206 */
[----:B------:R-:W-:Y:S01]  /*37600*/  ISETP.GE.AND P2, PT, R17, UR26, PT ;  /* 0x0000001a11007c0c */ /* 0x000fe2000bf46270 */
[----:B------:R-:W1:Y:S01]  /*37610*/  LDCU UR26, c[0x0][0x398] ;  /* 0x00007300ff1a77ac */ /* 0x000e620008000800 */
[----:B------:R-:W-:Y:S01]  /*37620*/  PRMT R20, R19, 0x7632, R20 ;  /* 0x0000763213147816 */ /* 0x000fe20000000014 */
[----:B------:R-:W-:-:S04]  /*37630*/  IMAD.WIDE R12, R16, 0x2, R4 ;  /* 0x00000002100c7825 */ /* 0x000fc800078e0204 */
[----:B0-----:R-:W-:Y:S02]  /*37640*/  VIADD R0, R16, UR7 ;  /* 0x0000000710007c36 */ /* 0x001fe40008000000 */
[----:B------:R-:W-:Y:S02]  /*37650*/  VIADD R17, R93, 0x64 ;  /* 0x000000645d117836 */ /* 0x000fe40000000000 */
[----:B------:R-:W-:Y:S01]  /*37660*/  IMAD.WIDE R14, R0, 0x2, R8 ;  /* 0x00000002000e7825 */ /* 0x000fe200078e0208 */
[----:B------:R0:W-:Y:S02]  /*37670*/  @P5 STG.E.U16 desc[UR16][R10.64], R19 ;  /* 0x000000130a005986 */ /* 0x0001e4000c101510 */
[----:B------:R-:W-:Y:S02]  /*37680*/  ISETP.GE.AND P3, PT, R17, UR71, PT ;  /* 0x0000004711007c0c */ /* 0x000fe4000bf66270 */
[----:B------:R1:W-:Y:S01]  /*37690*/  @P4 STG.E.U16 desc[UR16][R12.64], R20 ;  /* 0x000000140c004986 */ /* 0x0003e2000c101510 */
[----:B----4-:R-:W-:-:S03]  /*376a0*/  PRMT R18, R71, 0x7610, R18 ;  /* 0x0000761047127816 */ /* 0x010fc60000000012 */
[----:B------:R-:W4:Y:S01]  /*376b0*/  LDL.LU R71, [R1+0x8c] ;  /* 0x00008c0001477983 */ /* 0x000f220000300800 */
[----:B------:R-:W-:Y:S01]  /*376c0*/  ISETP.LT.AND P4, PT, R74, UR53, !P0 ;  /* 0x000000354a007c0c */ /* 0x000fe2000c781270 */
[----:B0-----:R-:W-:Y:S01]  /*376d0*/  IMAD.WIDE R10, R0, 0x2, R2 ;  /* 0x00000002000a7825 */ /* 0x001fe200078e0202 */
[----:B------:R-:W-:Y:S01]  /*376e0*/  ISETP.LT.AND P5, PT, R73, UR49, !P0 ;  /* 0x0000003149007c0c */ /* 0x000fe2000c7a1270 */
[----:B------:R0:W-:Y:S01]  /*376f0*/  @P6 STG.E.U16 desc[UR16][R14.64], R18 ;  /* 0x000000120e006986 */ /* 0x0001e2000c101510 */
[----:B------:R-:W-:Y:S01]  /*37700*/  ISETP.LT.AND P6, PT, R92, UR54, !P0 ;  /* 0x000000365c007c0c */ /* 0x000fe2000c7c1270 */
[C---:B-1----:R-:W-:Y:S01]  /*37710*/  IMAD.WIDE R12, R0.reuse, 0x2, R6 ;  /* 0x00000002000c7825 */ /* 0x042fe200078e0206 */
[----:B------:R-:W1:Y:S03]  /*37720*/  LDCU UR49, c[0x0][0x398] ;  /* 0x00007300ff3177ac */ /* 0x000e660008000800 */
[----:B------:R-:W-:Y:S01]  /*37730*/  VIADD R16, R93, 0x65 ;  /* 0x000000655d107836 */ /* 0x000fe20000000000 */
[----:B------:R-:W1:Y:S01]  /*37740*/  LDCU UR53, c[0x0][0x398] ;  /* 0x00007300ff3577ac */ /* 0x000e620008000800 */
[----:B0-----:R-:W-:Y:S01]  /*37750*/  IMAD.WIDE R14, R0, 0x2, R4 ;  /* 0x00000002000e7825 */ /* 0x001fe200078e0204 */
[----:B------:R-:W0:Y:S01]  /*37760*/  LDCU UR54, c[0x0][0x398] ;  /* 0x00007300ff3677ac */ /* 0x000e220008000800 */
[----:B-----5:R-:W-:-:S02]  /*37770*/  F2FP.BF16.F32.PACK_AB R18, R37, R91 ;  /* 0x0000005b2512723e */ /* 0x020fc400000010ff */
[----:B------:R-:W5:Y:S01]  /*37780*/  LDL.S16 R91, [R1+0x378] ;  /* 0x00037800015b7983 */ /* 0x000f620000100600 */
[----:B------:R-:W-:-:S03]  /*37790*/  PRMT R17, R70, 0x7610, R17 ;  /* 0x0000761046117816 */ /* 0x000fc60000000011 */
[----:B------:R-:W5:Y:S01]  /*377a0*/  LDL.LU.S16 R70, [R1+0x37a] ;  /* 0x00037a0001467983 */ /* 0x000f620000300600 */
[----:B------:R-:W-:-:S03]  /*377b0*/  PRMT R19, R18, 0x7632, R19 ;  /* 0x0000763212137816 */ /* 0x000fc60000000013 */
[----:B------:R-:W-:Y:S04]  /*377c0*/  @P4 STG.E.U16 desc[UR16][R10.64], R17 ;  /* 0x000000110a004986 */ /* 0x000fe8000c101510 */
[----:B------:R3:W-:Y:S04]  /*377d0*/  @P5 STG.E.U16 desc[UR16][R12.64], R18 ;  /* 0x000000120c005986 */ /* 0x0007e8000c101510 */
[----:B------:R2:W-:Y:S01]  /*377e0*/  @P6 STG.E.U16 desc[UR16][R14.64], R19 ;  /* 0x000000130e006986 */ /* 0x0005e2000c101510 */
[----:B---3--:R-:W-:-:S03]  /*377f0*/  PRMT R18, R90, 0x7610, R18 ;  /* 0x000076105a127816 */ /* 0x008fc60000000012 */
        /* <DEDUP_REMOVED lines=9> */
[----:B------:R-:W-:Y:S01]  /*37890*/  ISETP.LT.AND P1, PT, R92, UR18, !P1 ;  /* 0x000000125c007c0c */ /* 0x000fe2000cf21270 */
[----:B------:R-:W0:Y:S01]  /*378a0*/  LDCU UR34, c[0x0][0x398] ;  /* 0x00007300ff2277ac */ /* 0x000e220008000800 */
[----:B------:R-:W-:Y:S01]  /*378b0*/  F2FP.BF16.F32.PACK_AB R20, R38, R72 ;  /* 0x000000482614723e */ /* 0x000fe200000010ff */
[----:B------:R-:W-:Y:S01]  /*378c0*/  IMAD.WIDE R12, R0, 0x2, R2 ;  /* 0x00000002000c7825 */ /* 0x000fe200078e0202 */
[----:B------:R-:W-:Y:S01]  /*378d0*/  ISETP.GE.AND P0, PT, R16, UR39, PT ;  /* 0x0000002710007c0c */ /* 0x000fe2000bf06270 */
[----:B------:R-:W0:Y:S01]  /*378e0*/  LDCU UR39, c[0x0][0x39c] ;  /* 0x00007380ff2777ac */ /* 0x000e220008000800 */
[----:B------:R-:W-:Y:S01]  /*378f0*/  PRMT R21, R20, 0x7632, R21 ;  /* 0x0000763214157816 */ /* 0x000fe20000000015 */
[C---:B------:R-:W-:Y:S01]  /*37900*/  IMAD.WIDE R14, R0.reuse, 0x2, R6 ;  /* 0x00000002000e7825 */ /* 0x040fe200078e0206 */
[----:B------:R5:W-:Y:S01]  /*37910*/  @P6 STG.E.U16 desc[UR16][R10.64], R18 ;  /* 0x000000120a006986 */ /* 0x000be2000c101510 */
[----:B------:R-:W0:Y:S02]  /*37920*/  LDCU UR18, c[0x0][0x398] ;  /* 0x00007300ff1277ac */ /* 0x000e240008000800 */
[----:B------:R-:W-:Y:S01]  /*37930*/  IMAD.WIDE R16, R0, 0x2, R4 ;  /* 0x0000000200107825 */ /* 0x000fe200078e0204 */
[----:B------:R-:W-:Y:S01]  /*37940*/  @P5 STG.E.U16 desc[UR16][R12.64], R19 ;  /* 0x000000130c005986 */ /* 0x000fe2000c101510 */
[----:B------:R-:W0:Y:S03]  /*37950*/  LDCU UR52, c[0x0][0x398] ;  /* 0x00007300ff3477ac */ /* 0x000e260008000800 */
[----:B------:R-:W-:Y:S01]  /*37960*/  @P4 STG.E.U16 desc[UR16][R14.64], R20 ;  /* 0x000000140e004986 */ /* 0x000fe2000c101510 */
[----:B------:R-:W-:Y:S01]  /*37970*/  ISETP.LT.AND P4, PT, R66, UR45, !P2 ;  /* 0x0000002d42007c0c */ /* 0x000fe2000d781270 */
[----:B------:R-:W-:Y:S01]  /*37980*/  VIADD R0, R0, UR7 ;  /* 0x0000000700007c36 */ /* 0x000fe20008000000 */
[----:B----4-:R-:W-:Y:S01]  /*37990*/  F2FP.BF16.F32.PACK_AB R39, R39, R71 ;  /* 0x000000472727723e */ /* 0x010fe200000010ff */
[----:B------:R4:W-:Y:S01]  /*379a0*/  @P1 STG.E.U16 desc[UR16][R16.64], R21 ;  /* 0x0000001510001986 */ /* 0x0009e2000c101510 */
[----:B-----5:R-:W-:-:S03]  /*379b0*/  PRMT R18, R91, 0x7610, R18 ;  /* 0x000076105b127816 */ /* 0x020fc60000000012 */
[----:B------:R-:W5:Y:S01]  /*379c0*/  LDL.S16 R71, [R1+0x380] ;  /* 0x0003800001477983 */ /* 0x000f620000100600 */
[----:B------:R-:W-:Y:S01]  /*379d0*/  ISETP.LT.AND P5, PT, R74, UR65, !P2 ;  /* 0x000000414a007c0c */ /* 0x000fe2000d7a1270 */
[----:B------:R-:W0:Y:S01]  /*379e0*/  LDCU UR45, c[0x0][0x398] ;  /* 0x00007300ff2d77ac */ /* 0x000e220008000800 */
[----:B----4-:R-:W-:Y:S01]  /*379f0*/  PRMT R17, R70, 0x7610, R17 ;  /* 0x0000761046117816 */ /* 0x010fe20000000011 */
[----:B------:R-:W4:Y:S04]  /*37a00*/  LDL.LU R91, [R1+0x94] ;  /* 0x00009400015b7983 */ /* 0x000f280000300800 */
[----:B------:R-:W4:Y:S01]  /*37a10*/  LDL.LU.S16 R70, [R1+0x382] ;  /* 0x0003820001467983 */ /* 0x000f220000300600 */
[----:B------:R-:W-:-:S03]  /*37a20*/  IMAD.WIDE R10, R0, 0x2, R8 ;  /* 0x00000002000a7825 */ /* 0x000fc600078e0208 */
[----:B------:R-:W4:Y:S01]  /*37a30*/  LDL.LU R72, [R1+0x98] ;  /* 0x0000980001487983 */ /* 0x000f220000300800 */
[----:B------:R-:W-:-:S03]  /*37a40*/  VIADD R16, R93, 0x66 ;  /* 0x000000665d107836 */ /* 0x000fc60000000000 */
[----:B------:R0:W-:Y:S01]  /*37a50*/  @P4 STG.E.U16 desc[UR16][R10.64], R18 ;  /* 0x000000120a004986 */ /* 0x0001e2000c101510 */
[----:B------:R-:W-:Y:S01]  /*37a60*/  IMAD.WIDE R12, R0, 0x2, R2 ;  /* 0x00000002000c7825 */ /* 0x000fe200078e0202 */
[----:B------:R-:W-:Y:S01]  /*37a70*/  ISETP.GE.AND P1, PT, R16, UR40, PT ;  /* 0x0000002810007c0c */ /* 0x000fe2000bf26270 */
[----:B------:R-:W1:Y:S02]  /*37a80*/  LDCU UR40, c[0x0][0x398] ;  /* 0x00007300ff2877ac */ /* 0x000e640008000800 */
[----:B------:R-:W-:-:S04]  /*37a90*/  IMAD.WIDE R14, R0, 0x2, R6 ;  /* 0x00000002000e7825 */ /* 0x000fc800078e0206 */
[C---:B------:R-:W-:Y:S02]  /*37aa0*/  VIADD R16, R0.reuse, UR7 ;  /* 0x0000000700107c36 */ /* 0x040fe40008000000 */
[----:B0-----:R-:W-:Y:S01]  /*37ab0*/  IMAD.WIDE R10, R0, 0x2, R4 ;  /* 0x00000002000a7825 */ /* 0x001fe200078e0204 */
        /* <DEDUP_REMOVED lines=8> */
[----:B------:R-:W1:Y:S01]  /*37b40*/  LDCU UR20, c[0x0][0x39c] ;  /* 0x00007380ff1477ac */ /* 0x000e620008000800 */
[----:B------:R-:W-:Y:S01]  /*37b50*/  PRMT R19, R39, 0x7632, R19 ;  /* 0x0000763227137816 */ /* 0x000fe20000000013 */
[----:B------:R-:W1:Y:S06]  /*37b60*/  LDCU UR14, c[0x0][0x398] ;  /* 0x00007300ff0e77ac */ /* 0x000e6c0008000800 */
[----:B------:R1:W-:Y:S01]  /*37b70*/  @P6 STG.E.U16 desc[UR16][R14.64], R39 ;  /* 0x000000270e006986 */ /* 0x0003e2000c101510 */
[----:B------:R-:W-:Y:S01]  /*37b80*/  ISETP.LT.AND P6, PT, R74, UR46, !P3 ;  /* 0x0000002e4a007c0c */ /* 0x000fe2000dfc1270 */
[----:B0-----:R-:W-:Y:S01]  /*37b90*/  IMAD.WIDE R12, R16, 0x2, R8 ;  /* 0x00000002100c7825 */ /* 0x001fe200078e0208 */
[----:B------:R-:W0:Y:S01]  /*37ba0*/  LDCU UR46, c[0x0][0x398] ;  /* 0x00007300ff2e77ac */ /* 0x000e220008000800 */
[----:B------:R0:W-:Y:S01]  /*37bb0*/  @P4 STG.E.U16 desc[UR16][R10.64], R19 ;  /* 0x000000130a004986 */ /* 0x0001e2000c101510 */
[----:B------:R-:W-:Y:S01]  /*37bc0*/  ISETP.LT.AND P4, PT, R92, UR28, !P3 ;  /* 0x0000001c5c007c0c */ /* 0x000fe2000df81270 */
[----:B------:R-:W-:Y:S01]  /*37bd0*/  VIADD R17, R93, 0x67 ;  /* 0x000000675d117836 */ /* 0x000fe20000000000 */
[----:B------:R-:W2:Y:S01]  /*37be0*/  LDCU UR28, c[0x0][0x398] ;  /* 0x00007300ff1c77ac */ /* 0x000ea20008000800 */
[----:B------:R0:W-:Y:S01]  /*37bf0*/  @P5 STG.E.U16 desc[UR16][R12.64], R18 ;  /* 0x000000120c005986 */ /* 0x0001e2000c101510 */
[----:B-1----:R-:W-:Y:S01]  /*37c00*/  IMAD.WIDE R14, R16, 0x2, R2 ;  /* 0x00000002100e7825 */ /* 0x002fe200078e0202 */
[----:B------:R-:W-:-:S04]  /*37c10*/  ISETP.LT.AND P5, PT, R73, UR74, !P3 ;  /* 0x0000004a49007c0c */ /* 0x000fc8000dfa1270 */
[----:B------:R1:W-:Y:S01]  /*37c20*/  @P6 STG.E.U16 desc[UR16][R14.64], R0 ;  /* 0x000000000e006986 */ /* 0x0003e2000c101510 */
[----:B------:R-:W-:Y:S02]  /*37c30*/  ISETP.LT.AND P6, PT, R66, UR35, !P0 ;  /* 0x0000002342007c0c */ /* 0x000fe4000c7c1270 */
[----:B0-----:R-:W-:Y:S01]  /*37c40*/  F2FP.BF16.F32.PACK_AB R19, R40, R75 ;  /* 0x0000004b2813723e */ /* 0x001fe200000010ff */
[C---:B------:R-:W-:Y:S01]  /*37c50*/  IMAD.WIDE R10, R16.reuse, 0x2, R6 ;  /* 0x00000002100a7825 */ /* 0x040fe200078e0206 */
[----:B------:R-:W-:Y:S01]  /*37c60*/  ISETP.GE.AND P2, PT, R17, UR72, PT ;  /* 0x0000004811007c0c */ /* 0x000fe2000bf46270 */
[----:B------:R-:W0:Y:S01]  /*37c70*/  LDCU UR35, c[0x0][0x398] ;  /* 0x00007300ff2377ac */ /* 0x000e220008000800 */
[----:B------:R-:W-:Y:S01]  /*37c80*/  PRMT R20, R19, 0x7632, R20 ;  /* 0x0000763213147816 */ /* 0x000fe20000000014 */
[----:B------:R-:W-:-:S04]  /*37c90*/  IMAD.WIDE R12, R16, 0x2, R4 ;  /* 0x00000002100c7825 */ /* 0x000fc800078e0204 */
[----:B-1----:R-:W-:Y:S02]  /*37ca0*/  VIADD R0, R16, UR7 ;  /* 0x0000000710007c36 */ /* 0x002fe40008000000 */
[----:B------:R-:W-:Y:S02]  /*37cb0*/  VIADD R17, R93, 0x68 ;  /* 0x000000685d117836 */ /* 0x000fe40000000000 */
[----:B------:R-:W-:Y:S01]  /*37cc0*/  IMAD.WIDE R14, R0, 0x2, R8 ;  /* 0x00000002000e7825 */ /* 0x000fe200078e0208 */
[----:B------:R1:W-:Y:S02]  /*37cd0*/  @P5 STG.E.U16 desc[UR16][R10.64], R19 ;  /* 0x000000130a005986 */ /* 0x0003e4000c101510 */
[----:B------:R-:W-:Y:S02]  /*37ce0*/  ISETP.GE.AND P3, PT, R17, UR33, PT ;  /* 0x0000002111007c0c */ /* 0x000fe4000bf66270 */
[----:B-----5:R-:W-:Y:S01]  /*37cf0*/  PRMT R18, R71, 0x7610, R18 ;  /* 0x0000761047127816 */ /* 0x020fe20000000012 */
[----:B------:R-:W-:Y:S01]  /*37d00*/  @P4 STG.E.U16 desc[UR16][R12.64], R20 ;  /* 0x000000140c004986 */ /* 0x000fe2000c101510 */
[----:B------:R-:W-:Y:S01]  /*37d10*/  ISETP.LT.AND P4, PT, R74, UR41, !P0 ;  /* 0x000000294a007c0c */ /* 0x000fe2000c781270 */
[----:B-1----:R-:W-:Y:S01]  /*37d20*/  IMAD.WIDE R10, R0, 0x2, R2 ;  /* 0x00000002000a7825 */ /* 0x002fe200078e0202 */
[----:B------:R-:W-:Y:S01]  /*37d30*/  ISETP.LT.AND P5, PT, R73, UR66, !P0 ;  /* 0x0000004249007c0c */ /* 0x000fe2000c7a1270 */
[----:B------:R1:W-:Y:S01]  /*37d40*/  @P6 STG.E.U16 desc[UR16][R14.64], R18 ;  /* 0x000000120e006986 */ /* 0x0003e2000c101510 */
[----:B------:R-:W5:Y:S01]  /*37d50*/  LDCU UR33, c[0x0][0x398] ;  /* 0x00007300ff2177ac */ /* 0x000f620008000800 */
[----:B----4-:R-:W-:-:S02]  /*37d60*/  PRMT R17, R70, 0x7610, R17 ;  /* 0x0000761046117816 */ /* 0x010fc40000000011 */
[----:B------:R-:W4:Y:S01]  /*37d70*/  LDL.LU R71, [R1+0x9c] ;  /* 0x00009c0001477983 */ /* 0x000f220000300800 */
[----:B------:R-:W-:Y:S01]  /*37d80*/  ISETP.LT.AND P6, PT, R92, UR55, !P0 ;  /* 0x000000375c007c0c */ /* 0x000fe2000c7c1270 */
[----:B------:R-:W-:Y:S01]  /*37d90*/  VIADD R16, R93, 0x69 ;  /* 0x000000695d107836 */ /* 0x000fe20000000000 */
[----:B------:R-:W0:Y:S01]  /*37da0*/  LDCU UR41, c[0x0][0x39c] ;  /* 0x00007380ff2977ac */ /* 0x000e220008000800 */
[----:B-1----:R-:W-:Y:S01]  /*37db0*/  F2FP.BF16.F32.PACK_AB R18, R41, R91 ;  /* 0x0000005b2912723e */ /* 0x002fe200000010ff */
[----:B------:R-:W-:Y:S01]  /*37dc0*/  IMAD.WIDE R12, R0, 0x2, R6 ;  /* 0x00000002000c7825 */ /* 0x000fe200078e0206 */
[----:B------:R-:W5:Y:S01]  /*37dd0*/  LDL.S16 R91, [R1+0x388] ;  /* 0x00038800015b7983 */ /* 0x000f620000100600 */
[----:B------:R-:W-:Y:S01]  /*37de0*/  F2FP.BF16.F32.PACK_AB R20, R42, R72 ;  /* 0x000000482a14723e */ /* 0x000fe200000010ff */
[----:B------:R-:W1:Y:S02]  /*37df0*/  LDCU UR55, c[0x0][0x39c] ;  /* 0x00007380ff3777ac */ /* 0x000e640008000800 */
[----:B------:R-:W5:Y:S01]  /*37e00*/  LDL.LU.S16 R70, [R1+0x38a] ;  /* 0x00038a0001467983 */ /* 0x000f620000300600 */
[----:B------:R-:W-:Y:S01]  /*37e10*/  PRMT R19, R18, 0x7632, R19 ;  /* 0x0000763212137816 */ /* 0x000fe20000000013 */
[----:B------:R-:W-:-:S02]  /*37e20*/  IMAD.WIDE R14, R0, 0x2, R4 ;  /* 0x00000002000e7825 */ /* 0x000fc400078e0204 */
[----:B------:R-:W-:Y:S04]  /*37e30*/  @P4 STG.E.U16 desc[UR16][R10.64], R17 ;  /* 0x000000110a004986 */ /* 0x000fe8000c101510 */
[----:B------:R3:W-:Y:S04]  /*37e40*/  @P5 STG.E.U16 desc[UR16][R12.64], R18 ;  /* 0x000000120c005986 */ /* 0x0007e8000c101510 */
[----:B------:R2:W-:Y:S01]  /*37e50*/  @P6 STG.E.U16 desc[UR16][R14.64], R19 ;  /* 0x000000130e006986 */ /* 0x0005e2000c101510 */
[----:B---3--:R-:W-:-:S03]  /*37e60*/  PRMT R18, R90, 0x7610, R18 ;  /* 0x000076105a127816 */ /* 0x008fc60000000012 */
[----:B------:R-:W3:Y:S01]  /*37e70*/  LDL.S16 R90, [R1+0x38c] ;  /* 0x00038c00015a7983 */ /* 0x000ee20000100600 */
[----:B--2---:R-:W-:-:S03]  /*37e80*/  PRMT R19, R89, 0x7610, R19 ;  /* 0x0000761059137816 */ /* 0x004fc60000000013 */
[----:B------:R-:W2:Y:S01]  /*37e90*/  LDL.LU.S16 R89, [R1+0x38e] ;  /* 0x00038e0001597983 */ /* 0x000ea20000300600 */
[----:B------:R-:W-:Y:S02]  /*37ea0*/  ISETP.LT.AND P6, PT, R66, UR64, !P1 ;  /* 0x0000004042007c0c */ /* 0x000fe4000cfc1270 */
[----:B------:R-:W-:Y:S01]  /*37eb0*/  ISETP.LT.AND P5, PT, R74, UR60, !P1 ;  /* 0x0000003c4a007c0c */ /* 0x000fe2000cfa1270 */
[----:B------:R-:W-:Y:S01]  /*37ec0*/  VIADD R0, R0, UR7 ;  /* 0x0000000700007c36 */ /* 0x000fe20008000000 */
[----:B------:R-:W-:Y:S01]  /*37ed0*/  ISETP.LT.AND P4, PT, R73, UR68, !P1 ;  /* 0x0000004449007c0c */ /* 0x000fe2000cf81270 */
[----:B------:R-:W2:Y:S01]  /*37ee0*/  LDL.LU R75, [R1+0xa0] ;  /* 0x0000a000014b7983 */ /* 0x000ea20000300800 */
[----:B------:R-:W-:Y:S01]  /*37ef0*/  ISETP.LT.AND P1, PT, R92, UR73, !P1 ;  /* 0x000000495c007c0c */ /* 0x000fe2000cf21270 */
[----:B------:R-:W-:Y:S01]  /*37f00*/  IMAD.WIDE R10, R0, 0x2, R8 ;  /* 0x00000002000a7825 */ /* 0x000fe200078e0208 */
[----:B------:R-:W-:Y:S01]  /*37f10*/  ISETP.GE.AND P0, PT, R16, UR24, PT ;  /* 0x0000001810007c0c */ /* 0x000fe2000bf06270 */
[----:B------:R-:W0:Y:S02]  /*37f20*/  LDCU UR24, c[0x0][0x398] ;  /* 0x00007300ff1877ac */ /* 0x000e240008000800 */
[----:B------:R-:W-:Y:S01]  /*37f30*/  IMAD.WIDE R12, R0, 0x2, R2 ;  /* 0x00000002000c7825 */ /* 0x000fe200078e0202 */
[----:B------:R-:W-:-:S03]  /*37f40*/  PRMT R21, R20, 0x7632, R21 ;  /* 0x0000763214157816 */ /* 0x000fc60000000015 */
[C---:B------:R-:W-:Y:S01]  /*37f50*/  IMAD.WIDE R14, R0.reuse, 0x2, R6 ;  /* 0x00000002000e7825 */ /* 0x040fe200078e0206 */
[----:B------:R0:W-:Y:S03]  /*37f60*/  @P6 STG.E.U16 desc[UR16][R10.64], R18 ;  /* 0x000000120a006986 */ /* 0x0001e6000c101510 */
[----:B------:R-:W-:Y:S01]  /*37f70*/  IMAD.WIDE R16, R0, 0x2, R4 ;  /* 0x0000000200107825 */ /* 0x000fe200078e0204 */
[----:B------:R-:W-:Y:S04]  /*37f80*/  @P5 STG.E.U16 desc[UR16][R12.64], R19 ;  /* 0x000000130c005986 */ /* 0x000fe8000c101510 */
[----:B------:R-:W-:Y:S01]  /*37f90*/  @P4 STG.E.U16 desc[UR16][R14.64], R20 ;  /* 0x000000140e004986 */ /* 0x000fe2000c101510 */
[----:B------:R-:W-:-:S03]  /*37fa0*/  ISETP.LT.AND P4, PT, R66, UR67, !P2 ;  /* 0x0000004342007c0c */ /* 0x000fc6000d781270 */
[----:B------:R1:W-:Y:S01]  /*37fb0*/  @P1 STG.E.U16 desc[UR16][R16.64], R21 ;  /* 0x0000001510001986 */ /* 0x0003e2000c101510 */
[----:B------:R-:W-:-:S04]  /*37fc0*/  VIADD R0, R0, UR7 ;  /* 0x0000000700007c36 */ /* 0x000fc80008000000 */
[----:B0-----:R-:W-:-:S04]  /*37fd0*/  IMAD.WIDE R10, R0, 0x2, R8 ;  /* 0x00000002000a7825 */ /* 0x001fc800078e0208 */
[----:B-1----:R-:W-:Y:S02]  /*37fe0*/  VIADD R16, R93, 0x6a ;  /* 0x0000006a5d107836 */ /* 0x002fe40000000000 */
[----:B------:R-:W-:-:S03]  /*37ff0*/  IMAD.WIDE R12, R0, 0x2, R2 ;  /* 0x00000002000c7825 */ /* 0x000fc600078e0202 */
[----:B------:R-:W-:Y:S01]  /*38000*/  ISETP.GE.AND P1, PT, R16, UR43, PT ;  /* 0x0000002b10007c0c */ /* 0x000fe2000bf26270 */
[----:B------:R-:W-:Y:S01]  /*38010*/  IMAD.WIDE R14, R0, 0x2, R6 ;  /* 0x00000002000e7825 */ /* 0x000fe200078e0206 */
[----:B----4-:R-:W-:Y:S02]  /*38020*/  F2FP.BF16.F32.PACK_AB R43, R43, R71 ;  /* 0x000000472b2b723e */ /* 0x010fe400000010ff */
[----:B-----5:R-:W-:Y:S01]  /*38030*/  PRMT R18, R91, 0x7610, R18 ;  /* 0x000076105b127816 */ /* 0x020fe20000000012 */
[----:B------:R-:W4:Y:S01]  /*38040*/  LDL.S16 R71, [R1+0x390] ;  /* 0x0003900001477983 */ /* 0x000f220000100600 */
[----:B------:R-:W-:-:S03]  /*38050*/  PRMT R17, R70, 0x7610, R17 ;  /* 0x0000761046117816 */ /* 0x000fc60000000011 */
[----:B------:R-:W5:Y:S01]  /*38060*/  LDL.LU R91, [R1+0xa4] ;  /* 0x0000a400015b7983 */ /* 0x000f620000300800 */
[----:B------:R-:W-:Y:S01]  /*38070*/  VIADD R16, R0, UR7 ;  /* 0x0000000700107c36 */ /* 0x000fe20008000000 */
[----:B------:R-:W-:Y:S01]  /*38080*/  ISETP.LT.AND P5, PT, R74, UR8, !P2 ;  /* 0x000000084a007c0c */ /* 0x000fe2000d7a1270 */
[----:B------:R-:W0:Y:S01]  /*38090*/  LDCU UR8, c[0x0][0x398] ;  /* 0x00007300ff0877ac */ /* 0x000e220008000800 */
[----:B------:R-:W5:Y:S01]  /*380a0*/  LDL.LU.S16 R70, [R1+0x392] ;  /* 0x0003920001467983 */ /* 0x000f620000300600 */
[----:B------:R-:W-:Y:S02]  /*380b0*/  ISETP.LT.AND P6, PT, R73, UR4, !P2 ;  /* 0x0000000449007c0c */ /* 0x000fe4000d7c1270 */
[----:B------:R-:W-:Y:S01]  /*380c0*/  PRMT R19, R43, 0x7632, R19 ;  /* 0x000076322b137816 */ /* 0x000fe20000000013 */
[----:B------:R3:W-:Y:S01]  /*380d0*/  @P4 STG.E.U16 desc[UR16][R10.64], R18 ;  /* 0x000000120a004986 */ /* 0x0007e2000c101510 */
[----:B------:R-:W1:Y:S03]  /*380e0*/  LDCU UR4, c[0x0][0x398] ;  /* 0x00007300ff0477ac */ /* 0x000e660008000800 */
[----:B------:R-:W5:Y:S01]  /*380f0*/  LDL.LU R72, [R1+0xa8] ;  /* 0x0000a80001487983 */ /* 0x000f620000300800 */
[----:B------:R-:W0:Y:S01]  /*38100*/  LDCU UR43, c[0x0][0x398] ;  /* 0x00007300ff2b77ac */ /* 0x000e220008000800 */
[----:B---3--:R-:W-:Y:S01]  /*38110*/  PRMT R18, R90, 0x7610, R18 ;  /* 0x000076105a127816 */ /* 0x008fe20000000012 */
[----:B------:R-:W-:Y:S01]  /*38120*/  IMAD.WIDE R10, R0, 0x2, R4 ;  /* 0x00000002000a7825 */ /* 0x000fe200078e0204 */
[----:B------:R-:W3:Y:S01]  /*38130*/  LDL.S16 R90, [R1+0x394] ;  /* 0x00039400015a7983 */ /* 0x000ee20000100600 */
[----:B--2---:R-:W-:-:S03]  /*38140*/  PRMT R0, R89, 0x7610, R0 ;  /* 0x0000761059007816 */ /* 0x004fc60000000000 */
[----:B------:R-:W2:Y:S01]  /*38150*/  LDL.LU.S16 R89, [R1+0x396] ;  /* 0x0003960001597983 */ /* 0x000ea20000300600 */
[----:B------:R-:W-:Y:S01]  /*38160*/  ISETP.LT.AND P4, PT, R92, UR31, !P2 ;  /* 0x0000001f5c007c0c */ /* 0x000fe2000d781270 */
[----:B------:R-:W0:Y:S02]  /*38170*/  LDCU UR31, c[0x0][0x398] ;  /* 0x00007300ff1f77ac */ /* 0x000e240008000800 */
[----:B------:R1:W-:Y:S01]  /*38180*/  @P5 STG.E.U16 desc[UR16][R12.64], R17 ;  /* 0x000000110c005986 */ /* 0x0003e2000c101510 */
[----:B------:R-:W-:-:S03]  /*38190*/  ISETP.LT.AND P5, PT, R66, UR44, !P3 ;  /* 0x0000002c42007c0c */ /* 0x000fc6000dfa1270 */
[----:B------:R0:W-:Y:S01]  /*381a0*/  @P6 STG.E.U16 desc[UR16][R14.64], R43 ;  /* 0x0000002b0e006986 */ /* 0x0001e2000c101510 */
[----:B------:R-:W-:Y:S01]  /*381b0*/  ISETP.LT.AND P6, PT, R74, UR69, !P3 ;  /* 0x000000454a007c0c */ /* 0x000fe2000dfc1270 */
[----:B-1----:R-:W-:Y:S02]  /*381c0*/  VIADD R17, R93, 0x6b ;  /* 0x0000006b5d117836 */ /* 0x002fe40000000000 */
[----:B------:R-:W-:-:S03]  /*381d0*/  IMAD.WIDE R12, R16, 0x2, R8 ;  /* 0x00000002100c7825 */ /* 0x000fc600078e0208 */
[----:B------:R-:W-:Y:S01]  /*381e0*/  ISETP.GE.AND P2, PT, R17, UR36, PT ;  /* 0x0000002411007c0c */ /* 0x000fe2000bf46270 */
[----:B0-----:R-:W-:Y:S01]  /*381f0*/  IMAD.WIDE R14, R16, 0x2, R2 ;  /* 0x00000002100e7825 */ /* 0x001fe200078e0202 */
[----:B------:R0:W-:Y:S03]  /*38200*/  @P4 STG.E.U16 desc[UR16][R10.64], R19 ;  /* 0x000000130a004986 */ /* 0x0001e6000c101510 */
[----:B------:R-:W-:Y:S01]  /*38210*/  VIADD R17, R93, 0x6c ;  /* 0x0000006c5d117836 */ /* 0x000fe20000000000 */
[----:B------:R1:W-:Y:S01]  /*38220*/  @P5 STG.E.U16 desc[UR16][R12.64], R18 ;  /* 0x000000120c005986 */ /* 0x0003e2000c101510 */
[----:B------:R-:W-:Y:S01]  /*38230*/  ISETP.LT.AND P5, PT, R73, UR48, !P3 ;  /* 0x0000003049007c0c */ /* 0x000fe2000dfa1270 */
[----:B------:R-:W2:Y:S01]  /*38240*/  LDCU UR36, c[0x0][0x398] ;  /* 0x00007300ff2477ac */ /* 0x000ea20008000800 */
[----:B------:R-:W-:Y:S01]  /*38250*/  ISETP.LT.AND P4, PT, R92, UR12, !P3 ;  /* 0x0000000c5c007c0c */ /* 0x000fe2000df81270 */
[----:B------:R1:W-:Y:S01]  /*38260*/  @P6 STG.E.U16 desc[UR16][R14.64], R0 ;  /* 0x000000000e006986 */ /* 0x0003e2000c101510 */
[----:B------:R-:W-:Y:S01]  /*38270*/  ISETP.GE.AND P3, PT, R17, UR50, PT ;  /* 0x0000003211007c0c */ /* 0x000fe2000bf66270 */
[----:B------:R-:W2:Y:S01]  /*38280*/  LDCU UR12, c[0x0][0x39c] ;  /* 0x00007380ff0c77ac */ /* 0x000ea20008000800 */
[----:B------:R-:W-:-:S02]  /*38290*/  ISETP.LT.AND P6, PT, R66, UR75, !P0 ;  /* 0x0000004b42007c0c */ /* 0x000fc4000c7c1270 */
[----:B------:R-:W-:Y:S01]  /*382a0*/  F2FP.BF16.F32.PACK_AB R44, R44, R75 ;  /* 0x0000004b2c2c723e */ /* 0x000fe200000010ff */
[----:B0-----:R-:W-:-:S03]  /*382b0*/  IMAD.WIDE R10, R16, 0x2, R6 ;  /* 0x00000002100a7825 */ /* 0x001fc600078e0206 */
[----:B-1----:R-:W-:Y:S01]  /*382c0*/  PRMT R18, R44, 0x7632, R18 ;  /* 0x000076322c127816 */ /* 0x002fe20000000012 */
[C---:B------:R-:W-:Y:S02]  /*382d0*/  VIADD R0, R16.reuse, UR7 ;  /* 0x0000000710007c36 */ /* 0x040fe40008000000 */
[----:B------:R-:W-:Y:S01]  /*382e0*/  IMAD.WIDE R12, R16, 0x2, R4 ;  /* 0x00000002100c7825 */ /* 0x000fe200078e0204 */
[----:B------:R0:W-:Y:S03]  /*382f0*/  @P5 STG.E.U16 desc[UR16][R10.64], R44 ;  /* 0x0000002c0a005986 */ /* 0x0001e6000c101510 */
[C---:B------:R-:W-:Y:S01]  /*38300*/  IMAD.WIDE R14, R0.reuse, 0x2, R8 ;  /* 0x00000002000e7825 */ /* 0x040fe200078e0208 */
[----:B------:R1:W-:Y:S03]  /*38310*/  @P4 STG.E.U16 desc[UR16][R12.64], R18 ;  /* 0x000000120c004986 */ /* 0x0003e6000c101510 */
[----:B------:R-:W-:-:S02]  /*38320*/  VIADD R19, R0, UR7 ;  /* 0x0000000700137c36 */ /* 0x000fc40008000000 */
[----:B0-----:R-:W-:-:S04]  /*38330*/  IMAD.WIDE R10, R0, 0x2, R2 ;  /* 0x00000002000a7825 */ /* 0x001fc800078e0202 */
[----:B-1----:R-:W-:Y:S01]  /*38340*/  IMAD.WIDE R12, R0, 0x2, R6 ;  /* 0x00000002000c7825 */ /* 0x002fe200078e0206 */
[----:B----4-:R-:W-:Y:S02]  /*38350*/  PRMT R20, R71, 0x7610, R20 ;  /* 0x0000761047147816 */ /* 0x010fe40000000014 */
[----:B------:R-:W4:Y:S01]  /*38360*/  LDL.LU R71, [R1+0xac] ;  /* 0x0000ac0001477983 */ /* 0x000f220000300800 */
[----:B-----5:R-:W-:-:S03]  /*38370*/  F2FP.BF16.F32.PACK_AB R45, R45, R91 ;  /* 0x0000005b2d2d723e */ /* 0x020fc600000010ff */
[----:B------:R-:W5:Y:S01]  /*38380*/  LDL.S16 R91, [R1+0x398] ;  /* 0x00039800015b7983 */ /* 0x000f620000100600 */
[----:B------:R-:W-:-:S03]  /*38390*/  PRMT R17, R70, 0x7610, R17 ;  /* 0x0000761046117816 */ /* 0x000fc60000000011 */
[----:B------:R-:W5:Y:S04]  /*383a0*/  LDL.LU.S16 R70, [R1+0x39a] ;  /* 0x00039a0001467983 */ /* 0x000f680000300600 */
[----:B------:R0:W-:Y:S02]  /*383b0*/  @P6 STG.E.U16 desc[UR16][R14.64], R20 ;  /* 0x000000140e006986 */ /* 0x0001e4000c101510 */
[----:B0-----:R-:W-:Y:S01]  /*383c0*/  IMAD.WIDE R14, R0, 0x2, R4 ;  /* 0x00000002000e7825 */ /* 0x001fe200078e0204 */
[----:B---3--:R-:W-:Y:S02]  /*383d0*/  PRMT R0, R90, 0x7610, R0 ;  /* 0x000076105a007816 */ /* 0x008fe40000000000 */
[----:B------:R-:W3:Y:S01]  /*383e0*/  LDL.S16 R90, [R1+0x39c] ;  /* 0x00039c00015a7983 */ /* 0x000ee20000100600 */
[----:B--2---:R-:W-:-:S03]  /*383f0*/  PRMT R20, R89, 0x7610, R20 ;  /* 0x0000761059147816 */ /* 0x004fc60000000014 */
[----:B------:R-:W2:Y:S01]  /*38400*/  LDL.LU.S16 R89, [R1+0x39e] ;  /* 0x00039e0001597983 */ /* 0x000ea20000300600 */
[----:B------:R-:W-:Y:S02]  /*38410*/  ISETP.LT.AND P4, PT, R74, UR61, !P0 ;  /* 0x0000003d4a007c0c */ /* 0x000fe4000c781270 */
[----:B------:R-:W-:Y:S01]  /*38420*/  ISETP.LT.AND P5, PT, R73, UR30, !P0 ;  /* 0x0000001e49007c0c */ /* 0x000fe2000c7a1270 */
[----:B------:R-:W-:Y:S01]  /*38430*/  VIADD R16, R93, 0x6d ;  /* 0x0000006d5d107836 */ /* 0x000fe20000000000 */
[----:B------:R-:W-:Y:S01]  /*38440*/  ISETP.LT.AND P6, PT, R92, UR42, !P0 ;  /* 0x0000002a5c007c0c */ /* 0x000fe2000c7c1270 */
[----:B------:R-:W2:Y:S01]  /*38450*/  LDL.LU R75, [R1+0xb0] ;  /* 0x0000b000014b7983 */ /* 0x000ea20000300800 */
[----:B------:R-:W-:Y:S01]  /*38460*/  PRMT R18, R45, 0x7632, R18 ;  /* 0x000076322d127816 */ /* 0x000fe20000000012 */
[----:B------:R-:W0:Y:S06]  /*38470*/  LDCU UR30, c[0x0][0x398] ;  /* 0x00007300ff1e77ac */ /* 0x000e2c0008000800 */
[----:B------:R1:W-:Y:S01]  /*38480*/  @P4 STG.E.U16 desc[UR16][R10.64], R17 ;  /* 0x000000110a004986 */ /* 0x0003e2000c101510 */
[----:B------:R-:W-:Y:S01]  /*38490*/  F2FP.BF16.F32.PACK_AB R46, R46, R72 ;  /* 0x000000482e2e723e */ /* 0x000fe200000010ff */
[----:B------:R-:W0:Y:S02]  /*384a0*/  LDCU UR42, c[0x0][0x398] ;  /* 0x00007300ff2a77ac */ /* 0x000e240008000800 */
[----:B------:R0:W-:Y:S01]  /*384b0*/  @P5 STG.E.U16 desc[UR16][R12.64], R45 ;  /* 0x0000002d0c005986 */ /* 0x0001e2000c101510 */
[----:B------:R-:W-:Y:S01]  /*384c0*/  ISETP.LT.AND P5, PT, R74, UR38, !P1 ;  /* 0x000000264a007c0c */ /* 0x000fe2000cfa1270 */
[----:B------:R-:W2:Y:S02]  /*384d0*/  LDCU UR38, c[0x0][0x398] ;  /* 0x00007300ff2677ac */ /* 0x000ea40008000800 */
[----:B------:R0:W-:Y:S01]  /*384e0*/  @P6 STG.E.U16 desc[UR16][R14.64], R18 ;  /* 0x000000120e006986 */ /* 0x0001e2000c101510 */
[----:B------:R-:W-:Y:S01]  /*384f0*/  ISETP.LT.AND P6, PT, R66, UR22, !P1 ;  /* 0x0000001642007c0c */ /* 0x000fe2000cfc1270 */
[----:B------:R-:W2:Y:S01]  /*38500*/  LDCU UR22, c[0x0][0x39c] ;  /* 0x00007380ff1677ac */ /* 0x000ea20008000800 */
[----:B------:R-:W-:-:S02]  /*38510*/  ISETP.LT.AND P4, PT, R73, UR47, !P1 ;  /* 0x0000002f49007c0c */ /* 0x000fc4000cf81270 */
[----:B------:R-:W-:Y:S01]  /*38520*/  ISETP.LT.AND P1, PT, R92, UR32, !P1 ;  /* 0x000000205c007c0c */ /* 0x000fe2000cf21270 */
[C---:B-1----:R-:W-:Y:S01]  /*38530*/  IMAD.WIDE R10, R19.reuse, 0x2, R8 ;  /* 0x00000002130a7825 */ /* 0x042fe200078e0208 */
[----:B------:R-:W-:Y:S01]  /*38540*/  ISETP.GE.AND P0, PT, R16, UR39, PT ;  /* 0x0000002710007c0c */ /* 0x000fe2000bf06270 */
[----:B------:R-:W1:Y:S02]  /*38550*/  LDCU UR39, c[0x0][0x398] ;  /* 0x00007300ff2777ac */ /* 0x000e640008000800 */
[C---:B0-----:R-:W-:Y:S01]  /*38560*/  IMAD.WIDE R12, R19.reuse, 0x2, R2 ;  /* 0x00000002130c7825 */ /* 0x041fe200078e0202 */
[----:B------:R-:W-:Y:S01]  /*38570*/  PRMT R18, R46, 0x7632, R18 ;  /* 0x000076322e127816 */ /* 0x000fe20000000012 */
[----:B------:R-:W0:Y:S02]  /*38580*/  LDCU UR32, c[0x0][0x398] ;  /* 0x00007300ff2077ac */ /* 0x000e240008000800 */
[C---:B------:R-:W-:Y:S01]  /*38590*/  IMAD.WIDE R14, R19.reuse, 0x2, R6 ;  /* 0x00000002130e7825 */ /* 0x040fe200078e0206 */
[----:B------:R0:W-:Y:S03]  /*385a0*/  @P6 STG.E.U16 desc[UR16][R10.64], R0 ;  /* 0x000000000a006986 */ /* 0x0001e6000c101510 */
[C---:B------:R-:W-:Y:S01]  /*385b0*/  IMAD.WIDE R16, R19.reuse, 0x2, R4 ;  /* 0x0000000213107825 */ /* 0x040fe200078e0204 */
[----:B------:R0:W-:Y:S04]  /*385c0*/  @P5 STG.E.U16 desc[UR16][R12.64], R20 ;  /* 0x000000140c005986 */ /* 0x0001e8000c101510 */
[----:B------:R1:W-:Y:S04]  /*385d0*/  @P4 STG.E.U16 desc[UR16][R14.64], R46 ;  /* 0x0000002e0e004986 */ /* 0x0003e8000c101510 */
[----:B------:R5:W-:Y:S01]  /*385e0*/  @P1 STG.E.U16 desc[UR16][R16.64], R18 ;  /* 0x0000001210001986 */ /* 0x000be2000c101510 */
[----:B------:R-:W-:Y:S01]  /*385f0*/  ISETP.LT.AND P4, PT, R66, UR51, !P2 ;  /* 0x0000003342007c0c */ /* 0x000fe2000d781270 */
[----:B------:R-:W-:-:S04]  /*38600*/  VIADD R19, R19, UR7 ;  /* 0x0000000713137c36 */ /* 0x000fc80008000000 */
[----:B0-----:R-:W-:-:S04]  /*38610*/  IMAD.WIDE R10, R19, 0x2, R8 ;  /* 0x00000002130a7825 */ /* 0x001fc800078e0208 */
[----:B------:R-:W-:-:S04]  /*38620*/  IMAD.WIDE R12, R19, 0x2, R2 ;  /* 0x00000002130c7825 */ /* 0x000fc800078e0202 */
[----:B-1----:R-:W-:-:S04]  /*38630*/  IMAD.WIDE R14, R19, 0x2, R6 ;  /* 0x00000002130e7825 */ /* 0x002fc800078e0206 */
[----:B------:R-:W-:Y:S01]  /*38640*/  VIADD R21, R19, UR7 ;  /* 0x0000000713157c36 */ /* 0x000fe20008000000 */
[----:B----4-:R-:W-:Y:S02]  /*38650*/  F2FP.BF16.F32.PACK_AB R47, R47, R71 ;  /* 0x000000472f2f723e */ /* 0x010fe400000010ff */
[----:B------:R-:W4:Y:S01]  /*38660*/  LDL.S16 R71, [R1+0x3a0] ;  /* 0x0003a00001477983 */ /* 0x000f220000100600 */
[----:B-----5:R-:W-:-:S03]  /*38670*/  PRMT R17, R91, 0x7610, R17 ;  /* 0x000076105b117816 */ /* 0x020fc60000000011 */
[----:B------:R-:W5:Y:S01]  /*38680*/  LDL.LU R91, [R1+0xb4] ;  /* 0x0000b400015b7983 */ /* 0x000f620000300800 */
[----:B------:R-:W-:-:S03]  /*38690*/  PRMT R20, R70, 0x7610, R20 ;  /* 0x0000761046147816 */ /* 0x000fc60000000014 */
[----:B------:R-:W5:Y:S04]  /*386a0*/  LDL.LU.S16 R70, [R1+0x3a2] ;  /* 0x0003a20001467983 */ /* 0x000f680000300600 */
[----:B------:R-:W5:Y:S04]  /*386b0*/  LDL.LU R72, [R1+0xb8] ;  /* 0x0000b80001487983 */ /* 0x000f680000300800 */
[----:B------:R0:W-:Y:S01]  /*386c0*/  @P4 STG.E.U16 desc[UR16][R10.64], R17 ;  /* 0x000000110a004986 */ /* 0x0001e2000c101510 */
[----:B---3--:R-:W-:-:S03]  /*386d0*/  PRMT R18, R90, 0x7610, R18 ;  /* 0x000076105a127816 */ /* 0x008fc60000000012 */
[----:B------:R-:W3:Y:S01]  /*386e0*/  LDL.S16 R90, [R1+0x3a4] ;  /* 0x0003a400015a7983 */ /* 0x000ee20000100600 */
[----:B0-----:R-:W-:Y:S01]  /*386f0*/  IMAD.WIDE R10, R19, 0x2, R4 ;  /* 0x00000002130a7825 */ /* 0x001fe200078e0204 */
[----:B--2---:R-:W-:Y:S02]  /*38700*/  PRMT R19, R89, 0x7610, R19 ;  /* 0x0000761059137816 */ /* 0x004fe40000000013 */
[----:B------:R-:W2:Y:S01]  /*38710*/  LDL.LU.S16 R89, [R1+0x3a6] ;  /* 0x0003a60001597983 */ /* 0x000ea20000300600 */
[----:B------:R-:W-:Y:S02]  /*38720*/  ISETP.LT.AND P5, PT, R74, UR57, !P2 ;  /* 0x000000394a007c0c */ /* 0x000fe4000d7a1270 */
[----:B------:R-:W-:Y:S02]  /*38730*/  ISETP.LT.AND P6, PT, R73, UR37, !P2 ;  /* 0x0000002549007c0c */ /* 0x000fe4000d7c1270 */
[----:B------:R-:W-:Y:S01]  /*38740*/  PRMT R16, R47, 0x7632, R16 ;  /* 0x000076322f107816 */ /* 0x000fe20000000010 */
[----:B------:R-:W-:Y:S01]  /*38750*/  VIADD R0, R93, 0x6e ;  /* 0x0000006e5d007836 */ /* 0x000fe20000000000 */
[----:B------:R-:W-:-:S02]  /*38760*/  ISETP.LT.AND P4, PT, R92, UR26, !P2 ;  /* 0x0000001a5c007c0c */ /* 0x000fc4000d781270 */
[----:B------:R-:W-:Y:S01]  /*38770*/  F2FP.BF16.F32.PACK_AB R48, R48, R75 ;  /* 0x0000004b3030723e */ /* 0x000fe200000010ff */
[----:B------:R-:W-:-:S04]  /*38780*/  VIADD R17, R21, UR7 ;  /* 0x0000000715117c36 */ /* 0x000fc80008000000 */
[----:B------:R0:W-:Y:S01]  /*38790*/  @P5 STG.E.U16 desc[UR16][R12.64], R20 ;  /* 0x000000140c005986 */ /* 0x0001e2000c101510 */
[----:B------:R-:W-:Y:S01]  /*387a0*/  ISETP.LT.AND P5, PT, R66, UR10, !P3 ;  /* 0x0000000a42007c0c */ /* 0x000fe2000dfa1270 */
[----:B------:R-:W1:Y:S02]  /*387b0*/  LDCU UR10, c[0x0][0x39c] ;  /* 0x00007380ff0a77ac */ /* 0x000e640008000800 */
[----:B------:R1:W-:Y:S01]  /*387c0*/  @P6 STG.E.U16 desc[UR16][R14.64], R47 ;  /* 0x0000002f0e006986 */ /* 0x0003e2000c101510 */
[----:B------:R-:W-:Y:S01]  /*387d0*/  ISETP.LT.AND P6, PT, R74, UR56, !P3 ;  /* 0x000000384a007c0c */ /* 0x000fe2000dfc1270 */
[----:B------:R-:W2:Y:S02]  /*387e0*/  LDCU UR37, c[0x0][0x398] ;  /* 0x00007300ff2577ac */ /* 0x000ea40008000800 */
[----:B------:R1:W-:Y:S01]  /*387f0*/  @P4 STG.E.U16 desc[UR16][R10.64], R16 ;  /* 0x000000100a004986 */ /* 0x0003e2000c101510 */
[----:B------:R-:W-:Y:S01]  /*38800*/  ISETP.GE.AND P1, PT, R0, UR20, PT ;  /* 0x0000001400007c0c */ /* 0x000fe2000bf26270 */
[----:B------:R-:W2:Y:S01]  /*38810*/  LDCU UR26, c[0x0][0x398] ;  /* 0x00007300ff1a77ac */ /* 0x000ea20008000800 */
[----:B0-----:R-:W-:Y:S01]  /*38820*/  IMAD.WIDE R12, R21, 0x2, R8 ;  /* 0x00000002150c7825 */ /* 0x001fe200078e0208 */
[----:B------:R-:W-:Y:S01]  /*38830*/  ISETP.LT.AND P4, PT, R92, UR53, !P3 ;  /* 0x000000355c007c0c */ /* 0x000fe2000df81270 */
[----:B------:R-:W0:Y:S03]  /*38840*/  LDCU UR20, c[0x0][0x398] ;  /* 0x00007300ff1477ac */ /* 0x000e260008000800 */
[----:B------:R0:W-:Y:S01]  /*38850*/  @P5 STG.E.U16 desc[UR16][R12.64], R18 ;  /* 0x000000120c005986 */ /* 0x0001e2000c101510 */
[----:B------:R-:W-:Y:S01]  /*38860*/  ISETP.LT.AND P5, PT, R73, UR49, !P3 ;  /* 0x0000003149007c0c */ /* 0x000fe2000dfa1270 */
[----:B-1----:R-:W-:Y:S01]  /*38870*/  IMAD.WIDE R14, R21, 0x2, R2 ;  /* 0x00000002150e7825 */ /* 0x002fe200078e0202 */
[----:B------:R-:W-:-:S03]  /*38880*/  PRMT R16, R48, 0x7632, R16 ;  /* 0x0000763230107816 */ /* 0x000fc60000000010 */
[----:B------:R-:W-:Y:S01]  /*38890*/  VIADD R0, R93, 0x6f ;  /* 0x0000006f5d007836 */ /* 0x000fe20000000000 */
[----:B------:R1:W-:Y:S01]  /*388a0*/  @P6 STG.E.U16 desc[UR16][R14.64], R19 ;  /* 0x000000130e006986 */ /* 0x0003e2000c101510 */
[C---:B------:R-:W-:Y:S01]  /*388b0*/  IMAD.WIDE R10, R21.reuse, 0x2, R6 ;  /* 0x00000002150a7825 */ /* 0x040fe200078e0206 */
[----:B------:R-:W-:Y:S01]  /*388c0*/  ISETP.LT.AND P6, PT, R66, UR34, !P0 ;  /* 0x0000002242007c0c */ /* 0x000fe2000c7c1270 */
[----:B------:R-:W2:Y:S02]  /*388d0*/  LDCU UR34, c[0x0][0x398] ;  /* 0x00007300ff2277ac */ /* 0x000ea40008000800 */
[----:B0-----:R-:W-:Y:S01]  /*388e0*/  IMAD.WIDE R12, R21, 0x2, R4 ;  /* 0x00000002150c7825 */ /* 0x001fe200078e0204 */
[----:B------:R-:W-:Y:S01]  /*388f0*/  ISETP.GE.AND P2, PT, R0, UR41, PT ;  /* 0x0000002900007c0c */ /* 0x000fe2000bf46270 */
[----:B------:R0:W-:Y:S01]  /*38900*/  @P5 STG.E.U16 desc[UR16][R10.64], R48 ;  /* 0x000000300a005986 */ /* 0x0001e2000c101510 */
[----:B------:R-:W2:Y:S01]  /*38910*/  LDCU UR41, c[0x0][0x398] ;  /* 0x00007300ff2977ac */ /* 0x000ea20008000800 */
[----:B------:R-:W-:-:S02]  /*38920*/  VIADD R0, R93, 0x70 ;  /* 0x000000705d007836 */ /* 0x000fc40000000000 */
[----:B------:R4:W-:Y:S01]  /*38930*/  @P4 STG.E.U16 desc[UR16][R12.64], R16 ;  /* 0x000000100c004986 */ /* 0x0009e2000c101510 */
[----:B------:R-:W-:Y:S01]  /*38940*/  ISETP.LT.AND P4, PT, R74, UR18, !P0 ;  /* 0x000000124a007c0c */ /* 0x000fe2000c781270 */
[----:B-1----:R-:W-:Y:S01]  /*38950*/  IMAD.WIDE R14, R17, 0x2, R8 ;  /* 0x00000002110e7825 */ /* 0x002fe200078e0208 */
[----:B------:R-:W-:Y:S01]  /*38960*/  ISETP.GE.AND P3, PT, R0, UR55, PT ;  /* 0x0000003700007c0c */ /* 0x000fe2000bf66270 */
[----:B------:R-:W1:Y:S02]  /*38970*/  LDCU UR18, c[0x0][0x398] ;  /* 0x00007300ff1277ac */ /* 0x000e640008000800 */
[----:B------:R-:W-:Y:S01]  /*38980*/  VIADD R0, R93, 0x71 ;  /* 0x000000715d007836 */ /* 0x000fe20000000000 */
[----:B------:R-:W-:Y:S01]  /*38990*/  ISETP.LT.AND P5, PT, R73, UR45, !P0 ;  /* 0x0000002d49007c0c */ /* 0x000fe2000c7a1270 */
[----:B0-----:R-:W-:Y:S01]  /*389a0*/  IMAD.WIDE R10, R17, 0x2, R2 ;  /* 0x00000002110a7825 */ /* 0x001fe200078e0202 */
[----:B----4-:R-:W-:Y:S02]  /*389b0*/  PRMT R20, R71, 0x7610, R20 ;  /* 0x0000761047147816 */ /* 0x010fe40000000014 */
[----:B------:R-:W4:Y:S01]  /*389c0*/  LDL.LU R71, [R1+0xbc] ;  /* 0x0000bc0001477983 */ /* 0x000f220000300800 */
[----:B-----5:R-:W-:-:S03]  /*389d0*/  F2FP.BF16.F32.PACK_AB R49, R49, R91 ;  /* 0x0000005b3131723e */ /* 0x020fc600000010ff */
[----:B------:R-:W5:Y:S01]  /*389e0*/  LDL.S16 R91, [R1+0x3a8] ;  /* 0x0003a800015b7983 */ /* 0x000f620000100600 */
[----:B------:R-:W-:-:S03]  /*389f0*/  PRMT R18, R70, 0x7610, R18 ;  /* 0x0000761046127816 */ /* 0x000fc60000000012 */
[----:B------:R-:W5:Y:S04]  /*38a00*/  LDL.LU.S16 R70, [R1+0x3aa] ;  /* 0x0003aa0001467983 */ /* 0x000f680000300600 */
[----:B------:R0:W-:Y:S01]  /*38a10*/  @P6 STG.E.U16 desc[UR16][R14.64], R20 ;  /* 0x000000140e006986 */ /* 0x0001e2000c101510 */
[----:B------:R-:W-:Y:S01]  /*38a20*/  ISETP.LT.AND P6, PT, R92, UR40, !P0 ;  /* 0x000000285c007c0c */ /* 0x000fe2000c7c1270 */
[----:B------:R-:W-:Y:S01]  /*38a30*/  IMAD.WIDE R12, R17, 0x2, R6 ;  /* 0x00000002110c7825 */ /* 0x000fe200078e0206 */
[----:B------:R-:W-:Y:S01]  /*38a40*/  ISETP.GE.AND P0, PT, R0, UR12, PT ;  /* 0x0000000c00007c0c */ /* 0x000fe2000bf06270 */
[----:B------:R2:W-:Y:S01]  /*38a50*/  @P4 STG.E.U16 desc[UR16][R10.64], R18 ;  /* 0x000000120a004986 */ /* 0x0005e2000c101510 */
[----:B------:R-:W-:Y:S01]  /*38a60*/  PRMT R16, R49, 0x7632, R16 ;  /* 0x0000763231107816 */ /* 0x000fe20000000010 */
[C---:B------:R-:W-:Y:S01]  /*38a70*/  VIADD R19, R17.reuse, UR7 ;  /* 0x0000000711137c36 */ /* 0x040fe20008000000 */
[----:B------:R-:W-:Y:S01]  /*38a80*/  F2FP.BF16.F32.PACK_AB R50, R50, R72 ;  /* 0x000000483232723e */ /* 0x000fe200000010ff */
[----:B------:R-:W1:Y:S01]  /*38a90*/  LDCU UR12, c[0x0][0x39c] ;  /* 0x00007380ff0c77ac */ /* 0x000e620008000800 */
[----:B0-----:R-:W-:Y:S01]  /*38aa0*/  IMAD.WIDE R14, R17, 0x2, R4 ;  /* 0x00000002110e7825 */ /* 0x001fe200078e0204 */
[----:B---3--:R-:W-:Y:S01]  /*38ab0*/  PRMT R0, R90, 0x7610, R0 ;  /* 0x000076105a007816 */ /* 0x008fe20000000000 */
[----:B------:R-:W0:Y:S01]  /*38ac0*/  LDCU UR40, c[0x0][0x398] ;  /* 0x00007300ff2877ac */ /* 0x000e220008000800 */
[----:B------:R-:W3:Y:S01]  /*38ad0*/  LDL.S16 R90, [R1+0x3ac] ;  /* 0x0003ac00015a7983 */ /* 0x000ee20000100600 */
[----:B--2---:R-:W-:-:S03]  /*38ae0*/  PRMT R18, R89, 0x7610, R18 ;  /* 0x0000761059127816 */ /* 0x004fc60000000012 */
[----:B------:R-:W2:Y:S04]  /*38af0*/  LDL.LU.S16 R89, [R1+0x3ae] ;  /* 0x0003ae0001597983 */ /* 0x000ea80000300600 */
[----:B------:R0:W-:Y:S01]  /*38b00*/  @P5 STG.E.U16 desc[UR16][R12.64], R49 ;  /* 0x000000310c005986 */ /* 0x0001e2000c101510 */
[----:B------:R-:W-:-:S03]  /*38b10*/  ISETP.LT.AND P5, PT, R74, UR46, !P1 ;  /* 0x0000002e4a007c0c */ /* 0x000fc6000cfa1270 */
[----:B------:R1:W-:Y:S01]  /*38b20*/  @P6 STG.E.U16 desc[UR16][R14.64], R16 ;  /* 0x000000100e006986 */ /* 0x0003e2000c101510 */
[----:B------:R-:W-:Y:S02]  /*38b30*/  ISETP.LT.AND P6, PT, R66, UR14, !P1 ;  /* 0x0000000e42007c0c */ /* 0x000fe4000cfc1270 */
[----:B------:R-:W-:Y:S01]  /*38b40*/  ISETP.LT.AND P4, PT, R73, UR33, !P1 ;  /* 0x0000002149007c0c */ /* 0x000fe2000cf81270 */
[C---:B------:R-:W-:Y:S01]  /*38b50*/  IMAD.WIDE R10, R19.reuse, 0x2, R8 ;  /* 0x00000002130a7825 */ /* 0x040fe200078e0208 */
[----:B------:R-:W2:Y:S03]  /*38b60*/  LDL.LU R75, [R1+0xc0] ;  /* 0x0000c000014b7983 */ /* 0x000ea60000300800 */
[C---:B0-----:R-:W-:Y:S01]  /*38b70*/  IMAD.WIDE R12, R19.reuse, 0x2, R2 ;  /* 0x00000002130c7825 */ /* 0x041fe200078e0202 */
[----:B------:R-:W-:Y:S01]  /*38b80*/  ISETP.LT.AND P1, PT, R92, UR28, !P1 ;  /* 0x0000001c5c007c0c */ /* 0x000fe2000cf21270 */
[----:B------:R-:W0:Y:S02]  /*38b90*/  LDCU UR14, c[0x0][0x398] ;  /* 0x00007300ff0e77ac */ /* 0x000e240008000800 */
[----:B-1----:R-:W-:-:S02]  /*38ba0*/  IMAD.WIDE R14, R19, 0x2, R6 ;  /* 0x00000002130e7825 */ /* 0x002fc400078e0206 */
[----:B------:R-:W-:Y:S01]  /*38bb0*/  @P6 STG.E.U16 desc[UR16][R10.64], R0 ;  /* 0x000000000a006986 */ /* 0x000fe2000c101510 */
[----:B------:R-:W-:Y:S01]  /*38bc0*/  PRMT R20, R50, 0x7632, R20 ;  /* 0x0000763232147816 */ /* 0x000fe20000000014 */
[C---:B------:R-:W-:Y:S01]  /*38bd0*/  IMAD.WIDE R16, R19.reuse, 0x2, R4 ;  /* 0x0000000213107825 */ /* 0x040fe200078e0204 */
[----:B------:R-:W1:Y:S01]  /*38be0*/  LDCU UR28, c[0x0][0x398] ;  /* 0x00007300ff1c77ac */ /* 0x000e620008000800 */
[----:B------:R5:W-:Y:S01]  /*38bf0*/  @P5 STG.E.U16 desc[UR16][R12.64], R18 ;  /* 0x000000120c005986 */ /* 0x000be2000c101510 */
[----:B------:R-:W0:Y:S03]  /*38c00*/  LDCU UR33, c[0x0][0x398] ;  /* 0x00007300ff2177ac */ /* 0x000e260008000800 */
[----:B------:R0:W-:Y:S01]  /*38c10*/  @P4 STG.E.U16 desc[UR16][R14.64], R50 ;  /* 0x000000320e004986 */ /* 0x0001e2000c101510 */
[----:B------:R-:W-:Y:S01]  /*38c20*/  ISETP.LT.AND P4, PT, R66, UR24, !P2 ;  /* 0x0000001842007c0c */ /* 0x000fe2000d781270 */
[----:B------:R-:W-:Y:S01]  /*38c30*/  VIADD R19, R19, UR7 ;  /* 0x0000000713137c36 */ /* 0x000fe20008000000 */
[----:B----4-:R-:W-:-:S02]  /*38c40*/  F2FP.BF16.F32.PACK_AB R51, R51, R71 ;  /* 0x000000473333723e */ /* 0x010fc400000010ff */
[----:B-----5:R-:W-:Y:S01]  /*38c50*/  PRMT R18, R91, 0x7610, R18 ;  /* 0x000076105b127816 */ /* 0x020fe20000000012 */
[----:B------:R-:W4:Y:S01]  /*38c60*/  LDL.S16 R71, [R1+0x3b0] ;  /* 0x0003b00001477983 */ /* 0x000f220000100600 */
[----:B------:R-:W-:-:S03]  /*38c70*/  PRMT R21, R70, 0x7610, R21 ;  /* 0x0000761046157816 */ /* 0x000fc60000000015 */
[----:B------:R-:W5:Y:S01]  /*38c80*/  LDL.LU R91, [R1+0xc4] ;  /* 0x0000c400015b7983 */ /* 0x000f620000300800 */
[----:B------:R-:W-:Y:S01]  /*38c90*/  ISETP.LT.AND P5, PT, R74, UR35, !P2 ;  /* 0x000000234a007c0c */ /* 0x000fe2000d7a1270 */
[----:B------:R-:W-:Y:S01]  /*38ca0*/  VIADD R0, R93, 0x72 ;  /* 0x000000725d007836 */ /* 0x000fe20000000000 */
[----:B------:R-:W-:Y:S01]  /*38cb0*/  ISETP.LT.AND P6, PT, R73, UR54, !P2 ;  /* 0x0000003649007c0c */ /* 0x000fe2000d7c1270 */
[----:B------:R-:W5:Y:S01]  /*38cc0*/  LDL.LU.S16 R70, [R1+0x3b2] ;  /* 0x0003b20001467983 */ /* 0x000f620000300600 */
[----:B0-----:R-:W-:Y:S01]  /*38cd0*/  IMAD.WIDE R14, R19, 0x2, R8 ;  /* 0x00000002130e7825 */ /* 0x001fe200078e0208 */
[----:B------:R-:W0:Y:S02]  /*38ce0*/  LDCU UR24, c[0x0][0x398] ;  /* 0x00007300ff1877ac */ /* 0x000e240008000800 */
[----:B------:R3:W-:Y:S04]  /*38cf0*/  @P1 STG.E.U16 desc[UR16][R16.64], R20 ;  /* 0x0000001410001986 */ /* 0x0007e8000c101510 */
[----:B------:R-:W5:Y:S04]  /*38d00*/  LDL.LU R72, [R1+0xc8] ;  /* 0x0000c80001487983 */ /* 0x000f680000300800 */
[----:B------:R2:W-:Y:S01]  /*38d10*/  @P4 STG.E.U16 desc[UR16][R14.64], R18 ;  /* 0x000000120e004986 */ /* 0x0005e2000c101510 */
[----:B---3--:R-:W-:-:S03]  /*38d20*/  PRMT R20, R90, 0x7610, R20 ;  /* 0x000076105a147816 */ /* 0x008fc60000000014 */
[----:B------:R-:W3:Y:S01]  /*38d30*/  LDL.S16 R90, [R1+0x3b4] ;  /* 0x0003b400015a7983 */ /* 0x000ee20000100600 */
[----:B--2---:R-:W-:-:S03]  /*38d40*/  PRMT R18, R89, 0x7610, R18 ;  /* 0x0000761059127816 */ /* 0x004fc60000000012 */
[----:B------:R-:W2:Y:S01]  /*38d50*/  LDL.LU.S16 R89, [R1+0x3b6] ;  /* 0x0003b60001597983 */ /* 0x000ea20000300600 */
[----:B------:R-:W-:Y:S01]  /*38d60*/  IMAD.WIDE R10, R19, 0x2, R2 ;  /* 0x00000002130a7825 */ /* 0x000fe200078e0202 */
[----:B------:R-:W-:-:S03]  /*38d70*/  ISETP.LT.AND P4, PT, R92, UR52, !P2 ;  /* 0x000000345c007c0c */ /* 0x000fc6000d781270 */
[C---:B------:R-:W-:Y:S01]  /*38d80*/  IMAD.WIDE R12, R19.reuse, 0x2, R6 ;  /* 0x00000002130c7825 */ /* 0x040fe200078e0206 */
[----:B------:R0:W-:Y:S01]  /*38d90*/  @P5 STG.E.U16 desc[UR16][R10.64], R21 ;  /* 0x000000150a005986 */ /* 0x0001e2000c101510 */
[----:B------:R-:W-:Y:S01]  /*38da0*/  ISETP.LT.AND P5, PT, R66, UR4, !P3 ;  /* 0x0000000442007c0c */ /* 0x000fe2000dfa1270 */
[----:B------:R-:W1:Y:S02]  /*38db0*/  LDCU UR4, c[0x0][0x398] ;  /* 0x00007300ff0477ac */ /* 0x000e640008000800 */
[----:B------:R0:W-:Y:S01]  /*38dc0*/  @P6 STG.E.U16 desc[UR16][R12.64], R51 ;  /* 0x000000330c006986 */ /* 0x0001e2000c101510 */
[----:B------:R-:W-:Y:S01]  /*38dd0*/  ISETP.LT.AND P6, PT, R74, UR8, !P3 ;  /* 0x000000084a007c0c */ /* 0x000fe2000dfc1270 */
[----:B------:R-:W-:Y:S01]  /*38de0*/  VIADD R17, R19, UR7 ;  /* 0x0000000713117c36 */ /* 0x000fe20008000000 */
[----:B------:R-:W-:Y:S01]  /*38df0*/  PRMT R16, R51, 0x7632, R16 ;  /* 0x0000763233107816 */ /* 0x000fe20000000010 */
[----:B------:R-:W-:Y:S01]  /*38e00*/  IMAD.WIDE R14, R19, 0x2, R4 ;  /* 0x00000002130e7825 */ /* 0x000fe200078e0204 */
[----:B------:R-:W-:Y:S01]  /*38e10*/  ISETP.GE.AND P1, PT, R0, UR22, PT ;  /* 0x0000001600007c0c */ /* 0x000fe2000bf26270 */
[----:B------:R-:W1:Y:S02]  /*38e20*/  LDCU UR22, c[0x0][0x398] ;  /* 0x00007300ff1677ac */ /* 0x000e640008000800 */
[C---:B0-----:R-:W-:Y:S01]  /*38e30*/  IMAD.WIDE R10, R17.reuse, 0x2, R8 ;  /* 0x00000002110a7825 */ /* 0x041fe200078e0208 */
[----:B------:R-:W-:Y:S01]  /*38e40*/  @P4 STG.E.U16 desc[UR16][R14.64], R16 ;  /* 0x000000100e004986 */ /* 0x000fe2000c101510 */
[----:B------:R-:W-:Y:S01]  /*38e50*/  F2FP.BF16.F32.PACK_AB R52, R52, R75 ;  /* 0x0000004b3434723e */ /* 0x000fe200000010ff */
[----:B------:R-:W0:Y:S01]  /*38e60*/  LDCU UR8, c[0x0][0x398] ;  /* 0x00007300ff0877ac */ /* 0x000e220008000800 */
[----:B------:R-:W-:Y:S01]  /*38e70*/  IMAD.WIDE R12, R17, 0x2, R2 ;  /* 0x00000002110c7825 */ /* 0x000fe200078e0202 */
[----:B------:R1:W-:Y:S01]  /*38e80*/  @P5 STG.E.U16 desc[UR16][R10.64], R20 ;  /* 0x000000140a005986 */ /* 0x0003e2000c101510 */
[----:B------:R-:W-:-:S02]  /*38e90*/  ISETP.LT.AND P5, PT, R73, UR36, !P3 ;  /* 0x0000002449007c0c */ /* 0x000fc4000dfa1270 */
[----:B------:R-:W-:Y:S01]  /*38ea0*/  VIADD R0, R93, 0x73 ;  /* 0x000000735d007836 */ /* 0x000fe20000000000 */
[----:B------:R0:W-:Y:S01]  /*38eb0*/  @P6 STG.E.U16 desc[UR16][R12.64], R18 ;  /* 0x000000120c006986 */ /* 0x0001e2000c101510 */
[----:B------:R-:W-:Y:S01]  /*38ec0*/  ISETP.LT.AND P4, PT, R92, UR31, !P3 ;  /* 0x0000001f5c007c0c */ /* 0x000fe2000df81270 */
[C---:B------:R-:W-:Y:S01]  /*38ed0*/  VIADD R19, R17.reuse, UR7 ;  /* 0x0000000711137c36 */ /* 0x040fe20008000000 */
[----:B------:R-:W-:Y:S01]  /*38ee0*/  ISETP.LT.AND P6, PT, R66, UR43, !P0 ;  /* 0x0000002b42007c0c */ /* 0x000fe2000c7c1270 */
[----:B------:R-:W2:Y:S01]  /*38ef0*/  LDCU UR31, c[0x0][0x398] ;  /* 0x00007300ff1f77ac */ /* 0x000ea20008000800 */
[----:B------:R-:W-:Y:S01]  /*38f00*/  ISETP.GE.AND P2, PT, R0, UR10, PT ;  /* 0x0000000a00007c0c */ /* 0x000fe2000bf46270 */
[C---:B-1----:R-:W-:Y:S01]  /*38f10*/  IMAD.WIDE R10, R17.reuse, 0x2, R6 ;  /* 0x00000002110a7825 */ /* 0x042fe200078e0206 */
[----:B------:R-:W-:Y:S01]  /*38f20*/  PRMT R16, R52, 0x7632, R16 ;  /* 0x0000763234107816 */ /* 0x000fe20000000010 */
[----:B------:R-:W1:Y:S02]  /*38f30*/  LDCU UR10, c[0x0][0x398] ;  /* 0x00007300ff0a77ac */ /* 0x000e640008000800 */
[----:B0-----:R-:W-:-:S04]  /*38f40*/  IMAD.WIDE R12, R17, 0x2, R4 ;  /* 0x00000002110c7825 */ /* 0x001fc800078e0204 */
[----:B------:R-:W-:Y:S02]  /*38f50*/  VIADD R0, R93, 0x74 ;  /* 0x000000745d007836 */ /* 0x000fe40000000000 */
[----:B------:R-:W-:Y:S01]  /*38f60*/  IMAD.WIDE R14, R19, 0x2, R8 ;  /* 0x00000002130e7825 */ /* 0x000fe200078e0208 */
[----:B------:R0:W-:Y:S02]  /*38f70*/  @P5 STG.E.U16 desc[UR16][R10.64], R52 ;  /* 0x000000340a005986 */ /* 0x0001e4000c101510 */
[----:B------:R-:W-:Y:S01]  /*38f80*/  ISETP.GE.AND P3, PT, R0, UR12, PT ;  /* 0x0000000c00007c0c */ /* 0x000fe2000bf66270 */
[----:B------:R-:W-:Y:S01]  /*38f90*/  VIADD R0, R93, 0x75 ;  /* 0x000000755d007836 */ /* 0x000fe20000000000 */
[----:B------:R0:W-:Y:S01]  /*38fa0*/  @P4 STG.E.U16 desc[UR16][R12.64], R16 ;  /* 0x000000100c004986 */ /* 0x0001e2000c101510 */
[----:B------:R-:W-:Y:S01]  /*38fb0*/  ISETP.LT.AND P4, PT, R74, UR30, !P0 ;  /* 0x0000001e4a007c0c */ /* 0x000fe2000c781270 */
[----:B------:R-:W0:Y:S01]  /*38fc0*/  LDCU UR12, c[0x0][0x398] ;  /* 0x00007300ff0c77ac */ /* 0x000e220008000800 */
[----:B------:R-:W-:Y:S01]  /*38fd0*/  ISETP.LT.AND P5, PT, R73, UR39, !P0 ;  /* 0x0000002749007c0c */ /* 0x000fe2000c7a1270 */
[----:B------:R-:W0:Y:S01]  /*38fe0*/  LDCU UR30, c[0x0][0x398] ;  /* 0x00007300ff1e77ac */ /* 0x000e220008000800 */
[----:B----4-:R-:W-:-:S02]  /*38ff0*/  PRMT R21, R71, 0x7610, R21 ;  /* 0x0000761047157816 */ /* 0x010fc40000000015 */
[----:B------:R-:W4:Y:S01]  /*39000*/  LDL.LU R71, [R1+0xcc] ;  /* 0x0000cc0001477983 */ /* 0x000f220000300800 */
[----:B-----5:R-:W-:-:S03]  /*39010*/  F2FP.BF16.F32.PACK_AB R53, R53, R91 ;  /* 0x0000005b3535723e */ /* 0x020fc600000010ff */
[----:B------:R-:W5:Y:S01]  /*39020*/  LDL.S16 R91, [R1+0x3b8] ;  /* 0x0003b800015b7983 */ /* 0x000f620000100600 */
[----:B------:R-:W-:-:S03]  /*39030*/  PRMT R17, R70, 0x7610, R17 ;  /* 0x0000761046117816 */ /* 0x000fc60000000011 */
[----:B------:R-:W5:Y:S04]  /*39040*/  LDL.LU.S16 R70, [R1+0x3ba] ;  /* 0x0003ba0001467983 */ /* 0x000f680000300600 */
[----:B------:R0:W-:Y:S01]  /*39050*/  @P6 STG.E.U16 desc[UR16][R14.64], R21 ;  /* 0x000000150e006986 */ /* 0x0001e2000c101510 */
[----:B------:R-:W-:Y:S02]  /*39060*/  ISETP.LT.AND P6, PT, R92, UR42, !P0 ;  /* 0x0000002a5c007c0c */ /* 0x000fe4000c7c1270 */
[----:B------:R-:W-:Y:S02]  /*39070*/  ISETP.GE.AND P0, PT, R0, UR9, PT ;  /* 0x0000000900007c0c */ /* 0x000fe4000bf06270 */
[----:B--2---:R-:W-:Y:S01]  /*39080*/  PRMT R18, R89, 0x7610, R18 ;  /* 0x0000761059127816 */ /* 0x004fe20000000012 */
[C---:B0-----:R-:W-:Y:S01]  /*39090*/  IMAD.WIDE R10, R19.reuse, 0x2, R2 ;  /* 0x00000002130a7825 */ /* 0x041fe200078e0202 */
[----:B---3--:R-:W-:Y:S01]  /*390a0*/  PRMT R0, R90, 0x7610, R0 ;  /* 0x000076105a007816 */ /* 0x008fe20000000000 */
[----:B------:R-:W0:Y:S01]  /*390b0*/  LDCU UR9, c[0x0][0x398] ;  /* 0x00007300ff0977ac */ /* 0x000e220008000800 */
[----:B------:R-:W2:Y:S04]  /*390c0*/  LDL.S16 R90, [R1+0x3bc] ;  /* 0x0003bc00015a7983 */ /* 0x000ea80000100600 */
[----:B------:R-:W3:Y:S01]  /*390d0*/  LDL.LU.S16 R89, [R1+0x3be] ;  /* 0x0003be0001597983 */ /* 0x000ee20000300600 */
[----:B------:R-:W-:Y:S01]  /*390e0*/  IMAD.WIDE R12, R19, 0x2, R6 ;  /* 0x00000002130c7825 */ /* 0x000fe200078e0206 */
[----:B------:R-:W-:-:S03]  /*390f0*/  PRMT R16, R53, 0x7632, R16 ;  /* 0x0000763235107816 */ /* 0x000fc60000000010 */
[----:B------:R-:W-:Y:S01]  /*39100*/  IMAD.WIDE R14, R19, 0x2, R4 ;  /* 0x00000002130e7825 */ /* 0x000fe200078e0204 */
[----:B------:R0:W-:Y:S04]  /*39110*/  @P4 STG.E.U16 desc[UR16][R10.64], R17 ;  /* 0x000000110a004986 */ /* 0x0001e8000c101510 */
[----:B------:R1:W-:Y:S01]  /*39120*/  @P5 STG.E.U16 desc[UR16][R12.64], R53 ;  /* 0x000000350c005986 */ /* 0x0003e2000c101510 */
[----:B------:R-:W-:-:S03]  /*39130*/  ISETP.LT.AND P5, PT, R74, UR37, !P1 ;  /* 0x000000254a007c0c */ /* 0x000fc6000cfa1270 */
[----:B------:R1:W-:Y:S01]  /*39140*/  @P6 STG.E.U16 desc[UR16][R14.64], R16 ;  /* 0x000000100e006986 */ /* 0x0003e2000c101510 */
[----:B------:R-:W-:Y:S01]  /*39150*/  ISETP.LT.AND P6, PT, R66, UR32, !P1 ;  /* 0x0000002042007c0c */ /* 0x000fe2000cfc1270 */
[----:B------:R-:W-:Y:S01]  /*39160*/  VIADD R19, R19, UR7 ;  /* 0x0000000713137c36 */ /* 0x000fe20008000000 */
[----:B------:R-:W-:Y:S01]  /*39170*/  ISETP.LT.AND P4, PT, R73, UR20, !P1 ;  /* 0x0000001449007c0c */ /* 0x000fe2000cf81270 */
[----:B------:R-:W3:Y:S01]  /*39180*/  LDL.LU R75, [R1+0xd0] ;  /* 0x0000d000014b7983 */ /* 0x000ee20000300800 */
[----:B------:R-:W-:Y:S01]  /*39190*/  F2FP.BF16.F32.PACK_AB R54, R54, R72 ;  /* 0x000000483636723e */ /* 0x000fe200000010ff */
[C---:B0-----:R-:W-:Y:S01]  /*391a0*/  IMAD.WIDE R10, R19.reuse, 0x2, R8 ;  /* 0x00000002130a7825 */ /* 0x041fe200078e0208 */
[----:B------:R-:W0:Y:S03]  /*391b0*/  LDCU UR32, c[0x0][0x398] ;  /* 0x00007300ff2077ac */ /* 0x000e260008000800 */
[C---:B-1----:R-:W-:Y:S01]  /*391c0*/  IMAD.WIDE R12, R19.reuse, 0x2, R2 ;  /* 0x00000002130c7825 */ /* 0x042fe200078e0202 */
[----:B------:R-:W1:Y:S03]  /*391d0*/  LDCU UR20, c[0x0][0x398] ;  /* 0x00007300ff1477ac */ /* 0x000e660008000800 */
[----:B------:R-:W-:Y:S01]  /*391e0*/  @P6 STG.E.U16 desc[UR16][R10.64], R0 ;  /* 0x000000000a006986 */ /* 0x000fe2000c101510 */
[----:B------:R-:W-:-:S03]  /*391f0*/  IMAD.WIDE R14, R19, 0x2, R6 ;  /* 0x00000002130e7825 */ /* 0x000fc600078e0206 */
[----:B------:R0:W-:Y:S01]  /*39200*/  @P5 STG.E.U16 desc[UR16][R12.64], R18 ;  /* 0x000000120c005986 */ /* 0x0001e2000c101510 */
[----:B------:R-:W-:Y:S01]  /*39210*/  ISETP.LT.AND P1, PT, R92, UR26, !P1 ;  /* 0x0000001a5c007c0c */ /* 0x000fe2000cf21270 */
[C---:B------:R-:W-:Y:S01]  /*39220*/  IMAD.WIDE R16, R19.reuse, 0x2, R4 ;  /* 0x0000000213107825 */ /* 0x040fe200078e0204 */
[----:B------:R-:W-:Y:S01]  /*39230*/  PRMT R20, R54, 0x7632, R20 ;  /* 0x0000763236147816 */ /* 0x000fe20000000014 */
[----:B------:R-:W-:Y:S01]  /*39240*/  @P4 STG.E.U16 desc[UR16][R14.64], R54 ;  /* 0x000000360e004986 */ /* 0x000fe2000c101510 */
[----:B------:R-:W-:Y:S01]  /*39250*/  ISETP.LT.AND P4, PT, R66, UR38, !P2 ;  /* 0x0000002642007c0c */ /* 0x000fe2000d781270 */
[----:B------:R-:W-:Y:S01]  /*39260*/  VIADD R19, R19, UR7 ;  /* 0x0000000713137c36 */ /* 0x000fe20008000000 */
[----:B----4-:R-:W-:Y:S02]  /*39270*/  F2FP.BF16.F32.PACK_AB R55, R55, R71 ;  /* 0x000000473737723e */ /* 0x010fe400000010ff */
[----:B-----5:R-:W-:Y:S01]  /*39280*/  PRMT R21, R70, 0x7610, R21 ;  /* 0x0000761046157816 */ /* 0x020fe20000000015 */
[----:B------:R-:W4:Y:S01]  /*39290*/  LDL.S16 R71, [R1+0x3c0] ;  /* 0x0003c00001477983 */ /* 0x000f220000100600 */
[----:B0-----:R-:W-:Y:S01]  /*392a0*/  PRMT R18, R91, 0x7610, R18 ;  /* 0x000076105b127816 */ /* 0x001fe20000000012 */
[----:B------:R-:W-:Y:S01]  /*392b0*/  VIADD R0, R93, 0x76 ;  /* 0x000000765d007836 */ /* 0x000fe20000000000 */
[----:B------:R-:W-:Y:S01]  /*392c0*/  ISETP.LT.AND P5, PT, R74, UR34, !P2 ;  /* 0x000000224a007c0c */ /* 0x000fe2000d7a1270 */
[----:B------:R-:W5:Y:S01]  /*392d0*/  LDL.LU R91, [R1+0xd4] ;  /* 0x0000d400015b7983 */ /* 0x000f620000300800 */
[----:B------:R-:W-:Y:S01]  /*392e0*/  ISETP.LT.AND P6, PT, R73, UR41, !P2 ;  /* 0x0000002949007c0c */ /* 0x000fe2000d7c1270 */
[----:B------:R-:W0:Y:S02]  /*392f0*/  LDCU UR26, c[0x0][0x398] ;  /* 0x00007300ff1a77ac */ /* 0x000e240008000800 */
[----:B------:R-:W5:Y:S01]  /*39300*/  LDL.LU.S16 R70, [R1+0x3c2] ;  /* 0x0003c20001467983 */ /* 0x000f620000300600 */
[----:B------:R-:W-:-:S03]  /*39310*/  IMAD.WIDE R10, R19, 0x2, R8 ;  /* 0x00000002130a7825 */ /* 0x000fc600078e0208 */
[----:B------:R2:W-:Y:S04]  /*39320*/  @P1 STG.E.U16 desc[UR16][R16.64], R20 ;  /* 0x0000001410001986 */ /* 0x0005e8000c101510 */
[----:B------:R-:W5:Y:S04]  /*39330*/  LDL.LU R72, [R1+0xd8] ;  /* 0x0000d80001487983 */ /* 0x000f680000300800 */
[----:B------:R3:W-:Y:S01]  /*39340*/  @P4 STG.E.U16 desc[UR16][R10.64], R18 ;  /* 0x000000120a004986 */ /* 0x0007e2000c101510 */
[----:B--2---:R-:W-:-:S03]  /*39350*/  PRMT R20, R90, 0x7610, R20 ;  /* 0x000076105a147816 */ /* 0x004fc60000000014 */
[----:B------:R-:W2:Y:S01]  /*39360*/  LDL.S16 R90, [R1+0x3c4] ;  /* 0x0003c400015a7983 */ /* 0x000ea20000100600 */
[----:B---3--:R-:W-:-:S03]  /*39370*/  PRMT R18, R89, 0x7610, R18 ;  /* 0x0000761059127816 */ /* 0x008fc60000000012 */
[----:B------:R-:W3:Y:S01]  /*39380*/  LDL.LU.S16 R89, [R1+0x3c6] ;  /* 0x0003c60001597983 */ /* 0x000ee20000300600 */
[C---:B------:R-:W-:Y:S01]  /*39390*/  IMAD.WIDE R12, R19.reuse, 0x2, R2 ;  /* 0x00000002130c7825 */ /* 0x040fe200078e0202 */
[----:B------:R-:W-:Y:S01]  /*393a0*/  ISETP.LT.AND P4, PT, R92, UR18, !P2 ;  /* 0x000000125c007c0c */ /* 0x000fe2000d781270 */
[----:B------:R-:W0:Y:S02]  /*393b0*/  LDCU UR18, c[0x0][0x398] ;  /* 0x00007300ff1277ac */ /* 0x000e240008000800 */
[----:B------:R-:W-:Y:S01]  /*393c0*/  IMAD.WIDE R14, R19, 0x2, R6 ;  /* 0x00000002130e7825 */ /* 0x000fe200078e0206 */
[----:B------:R1:W-:Y:S01]  /*393d0*/  @P5 STG.E.U16 desc[UR16][R12.64], R21 ;  /* 0x000000150c005986 */ /* 0x0003e2000c101510 */
[----:B------:R-:W-:-:S03]  /*393e0*/  ISETP.LT.AND P5, PT, R66, UR40, !P3 ;  /* 0x0000002842007c0c */ /* 0x000fc6000dfa1270 */
[----:B------:R0:W-:Y:S01]  /*393f0*/  @P6 STG.E.U16 desc[UR16][R14.64], R55 ;  /* 0x000000370e006986 */ /* 0x0001e2000c101510 */
[----:B------:R-:W-:Y:S01]  /*39400*/  ISETP.LT.AND P6, PT, R74, UR14, !P3 ;  /* 0x0000000e4a007c0c */ /* 0x000fe2000dfc1270 */
[----:B------:R-:W-:Y:S01]  /*39410*/  VIADD R17, R19, UR7 ;  /* 0x0000000713117c36 */ /* 0x000fe20008000000 */
[----:B------:R-:W-:Y:S01]  /*39420*/  PRMT R16, R55, 0x7632, R16 ;  /* 0x0000763237107816 */ /* 0x000fe20000000010 */
[----:B------:R-:W-:Y:S01]  /*39430*/  IMAD.WIDE R10, R19, 0x2, R4 ;  /* 0x00000002130a7825 */ /* 0x000fe200078e0204 */
[----:B------:R-:W-:Y:S01]  /*39440*/  ISETP.GE.AND P1, PT, R0, UR13, PT ;  /* 0x0000000d00007c0c */ /* 0x000fe2000bf26270 */
[----:B------:R-:W2:Y:S02]  /*39450*/  LDCU UR13, c[0x0][0x398] ;  /* 0x00007300ff0d77ac */ /* 0x000ea40008000800 */
[C---:B-1----:R-:W-:Y:S01]  /*39460*/  IMAD.WIDE R12, R17.reuse, 0x2, R8 ;  /* 0x00000002110c7825 */ /* 0x042fe200078e0208 */
[----:B------:R1:W-:Y:S01]  /*39470*/  @P4 STG.E.U16 desc[UR16][R10.64], R16 ;  /* 0x000000100a004986 */ /* 0x0003e2000c101510 */
[----:B------:R-:W-:Y:S01]  /*39480*/  F2FP.BF16.F32.PACK_AB R56, R56, R75 ;  /* 0x0000004b3838723e */ /* 0x000fe200000010ff */
[----:B------:R-:W2:Y:S01]  /*39490*/  LDCU UR14, c[0x0][0x398] ;  /* 0x00007300ff0e77ac */ /* 0x000ea20008000800 */
[----:B0-----:R-:W-:Y:S01]  /*394a0*/  IMAD.WIDE R14, R17, 0x2, R2 ;  /* 0x00000002110e7825 */ /* 0x001fe200078e0202 */
[----:B------:R0:W-:Y:S01]  /*394b0*/  @P5 STG.E.U16 desc[UR16][R12.64], R20 ;  /* 0x000000140c005986 */ /* 0x0001e2000c101510 */
[----:B------:R-:W-:-:S02]  /*394c0*/  ISETP.LT.AND P5, PT, R73, UR28, !P3 ;  /* 0x0000001c49007c0c */ /* 0x000fc4000dfa1270 */
[----:B------:R-:W-:Y:S01]  /*394d0*/  VIADD R0, R93, 0x77 ;  /* 0x000000775d007836 */ /* 0x000fe20000000000 */
[----:B------:R0:W-:Y:S01]  /*394e0*/  @P6 STG.E.U16 desc[UR16][R14.64], R18 ;  /* 0x000000120e006986 */ /* 0x0001e2000c101510 */
[----:B------:R-:W-:Y:S01]  /*394f0*/  ISETP.LT.AND P4, PT, R92, UR24, !P3 ;  /* 0x000000185c007c0c */ /* 0x000fe2000df81270 */
[C---:B------:R-:W-:Y:S01]  /*39500*/  VIADD R19, R17.reuse, UR7 ;  /* 0x0000000711137c36 */ /* 0x040fe20008000000 */
[----:B------:R-:W-:Y:S01]  /*39510*/  ISETP.LT.AND P6, PT, R66, UR22, !P0 ;  /* 0x0000001642007c0c */ /* 0x000fe2000c7c1270 */
[C---:B-1----:R-:W-:Y:S01]  /*39520*/  IMAD.WIDE R10, R17.reuse, 0x2, R6 ;  /* 0x00000002110a7825 */ /* 0x042fe200078e0206 */
[----:B------:R-:W-:Y:S01]  /*39530*/  ISETP.GE.AND P2, PT, R0, UR29, PT ;  /* 0x0000001d00007c0c */ /* 0x000fe2000bf46270 */
[----:B------:R-:W1:Y:S02]  /*39540*/  LDCU UR29, c[0x0][0x398] ;  /* 0x00007300ff1d77ac */ /* 0x000e640008000800 */
[----:B0-----:R-:W-:Y:S01]  /*39550*/  IMAD.WIDE R12, R17, 0x2, R4 ;  /* 0x00000002110c7825 */ /* 0x001fe200078e0204 */
[----:B------:R-:W-:Y:S01]  /*39560*/  PRMT R16, R56, 0x7632, R16 ;  /* 0x0000763238107816 */ /* 0x000fe20000000010 */
[----:B------:R-:W0:Y:S02]  /*39570*/  LDCU UR22, c[0x0][0x398] ;  /* 0x00007300ff1677ac */ /* 0x000e240008000800 */
[----:B------:R-:W-:-:S02]  /*39580*/  VIADD R0, R93, 0x78 ;  /* 0x000000785d007836 */ /* 0x000fc40000000000 */
[----:B------:R-:W-:Y:S01]  /*39590*/  IMAD.WIDE R14, R19, 0x2, R8 ;  /* 0x00000002130e7825 */ /* 0x000fe200078e0208 */
[----:B------:R0:W-:Y:S01]  /*395a0*/  @P5 STG.E.U16 desc[UR16][R10.64], R56 ;  /* 0x000000380a005986 */ /* 0x0001e2000c101510 */
[----:B------:R-:W0:Y:S01]  /*395b0*/  LDCU UR24, c[0x0][0x398] ;  /* 0x00007300ff1877ac */ /* 0x000e220008000800 */
[----:B------:R-:W-:Y:S01]  /*395c0*/  ISETP.GE.AND P3, PT, R0, UR27, PT ;  /* 0x0000001b00007c0c */ /* 0x000fe2000bf66270 */
[----:B------:R-:W-:Y:S01]  /*395d0*/  VIADD R0, R93, 0x79 ;  /* 0x000000795d007836 */ /* 0x000fe20000000000 */
[----:B------:R0:W-:Y:S01]  /*395e0*/  @P4 STG.E.U16 desc[UR16][R12.64], R16 ;  /* 0x000000100c004986 */ /* 0x0001e2000c101510 */
[----:B------:R-:W-:Y:S02]  /*395f0*/  ISETP.LT.AND P4, PT, R74, UR33, !P0 ;  /* 0x000000214a007c0c */ /* 0x000fe4000c781270 */
        /* <DEDUP_REMOVED lines=10> */
[----:B---3--:R-:W-:Y:S01]  /*396a0*/  PRMT R18, R89, 0x7610, R18 ;  /* 0x0000761059127816 */ /* 0x008fe20000000012 */
[----:B0-----:R-:W-:Y:S01]  /*396b0*/  IMAD.WIDE R10, R19, 0x2, R2 ;  /* 0x00000002130a7825 */ /* 0x001fe200078e0202 */
[----:B------:R-:W-:Y:S01]  /*396c0*/  ISETP.GE.AND P0, PT, R0, UR5, PT ;  /* 0x0000000500007c0c */ /* 0x000fe2000bf06270 */
[----:B------:R-:W0:Y:S01]  /*396d0*/  LDCU UR5, c[0x0][0x398] ;  /* 0x00007300ff0577ac */ /* 0x000e220008000800 */
[----:B--2---:R-:W-:-:S02]  /*396e0*/  PRMT R0, R90, 0x7610, R0 ;  /* 0x000076105a007816 */ /* 0x004fc40000000000 */
[----:B------:R-:W2:Y:S01]  /*396f0*/  LDL.S16 R90, [R1+0x3cc] ;  /* 0x0003cc00015a7983 */ /* 0x000ea20000100600 */
[----:B------:R-:W-:Y:S01]  /*39700*/  IMAD.WIDE R12, R19, 0x2, R6 ;  /* 0x00000002130c7825 */ /* 0x000fe200078e0206 */
[----:B------:R-:W-:Y:S01]  /*39710*/  PRMT R16, R57, 0x7632, R16 ;  /* 0x0000763239107816 */ /* 0x000fe20000000010 */
[----:B------:R-:W3:Y:S01]  /*39720*/  LDCU UR8, c[0x0][0x398] ;  /* 0x00007300ff0877ac */ /* 0x000ee20008000800 */
[----:B------:R-:W3:Y:S01]  /*39730*/  LDL.LU.S16 R89, [R1+0x3ce] ;  /* 0x0003ce0001597983 */ /* 0x000ee20000300600 */
[----:B------:R-:W-:-:S03]  /*39740*/  IMAD.WIDE R14, R19, 0x2, R4 ;  /* 0x00000002130e7825 */ /* 0x000fc600078e0204 */
[----:B------:R0:W-:Y:S04]  /*39750*/  @P4 STG.E.U16 desc[UR16][R10.64], R17 ;  /* 0x000000110a004986 */ /* 0x0001e8000c101510 */
[----:B------:R1:W-:Y:S01]  /*39760*/  @P5 STG.E.U16 desc[UR16][R12.64], R57 ;  /* 0x000000390c005986 */ /* 0x0003e2000c101510 */
[----:B------:R-:W-:Y:S01]  /*39770*/  ISETP.LT.AND P5, PT, R74, UR12, !P1 ;  /* 0x0000000c4a007c0c */ /* 0x000fe2000cfa1270 */
[----:B------:R-:W-:Y:S01]  /*39780*/  VIADD R19, R19, UR7 ;  /* 0x0000000713137c36 */ /* 0x000fe20008000000 */
[----:B------:R-:W-:Y:S01]  /*39790*/  ISETP.LT.AND P4, PT, R73, UR30, !P1 ;  /* 0x0000001e49007c0c */ /* 0x000fe2000cf81270 */
[----:B------:R1:W-:Y:S01]  /*397a0*/  @P6 STG.E.U16 desc[UR16][R14.64], R16 ;  /* 0x000000100e006986 */ /* 0x0003e2000c101510 */
[----:B------:R-:W-:Y:S01]  /*397b0*/  ISETP.LT.AND P6, PT, R66, UR10, !P1 ;  /* 0x0000000a42007c0c */ /* 0x000fe2000cfc1270 */
[----:B------:R-:W2:Y:S01]  /*397c0*/  LDCU UR10, c[0x0][0x398] ;  /* 0x00007300ff0a77ac */ /* 0x000ea20008000800 */
[C---:B0-----:R-:W-:Y:S01]  /*397d0*/  IMAD.WIDE R10, R19.reuse, 0x2, R8 ;  /* 0x00000002130a7825 */ /* 0x041fe200078e0208 */
[----:B------:R-:W-:Y:S01]  /*397e0*/  F2FP.BF16.F32.PACK_AB R58, R58, R72 ;  /* 0x000000483a3a723e */ /* 0x000fe200000010ff */
[----:B------:R-:W3:Y:S01]  /*397f0*/  LDL.LU R75, [R1+0xe0] ;  /* 0x0000e000014b7983 */ /* 0x000ee20000300800 */
[----:B------:R-:W0:Y:S01]  /*39800*/  LDCU UR12, c[0x0][0x398] ;  /* 0x00007300ff0c77ac */ /* 0x000e220008000800 */
[----:B-1----:R-:W-:Y:S01]  /*39810*/  IMAD.WIDE R12, R19, 0x2, R2 ;  /* 0x00000002130c7825 */ /* 0x002fe200078e0202 */
[----:B------:R-:W-:-:S03]  /*39820*/  ISETP.LT.AND P1, PT, R92, UR9, !P1 ;  /* 0x000000095c007c0c */ /* 0x000fc6000cf21270 */
[----:B------:R-:W-:-:S03]  /*39830*/  IMAD.WIDE R14, R19, 0x2, R6 ;  /* 0x00000002130e7825 */ /* 0x000fc600078e0206 */
[----:B------:R1:W-:Y:S01]  /*39840*/  @P6 STG.E.U16 desc[UR16][R10.64], R0 ;  /* 0x000000000a006986 */ /* 0x0003e2000c101510 */
[C---:B------:R-:W-:Y:S01]  /*39850*/  IMAD.WIDE R16, R19.reuse, 0x2, R4 ;  /* 0x0000000213107825 */ /* 0x040fe200078e0204 */
[----:B------:R-:W-:Y:S02]  /*39860*/  PRMT R20, R58, 0x7632, R20 ;  /* 0x000076323a147816 */ /* 0x000fe40000000014 */
[----:B------:R0:W-:Y:S01]  /*39870*/  @P5 STG.E.U16 desc[UR16][R12.64], R18 ;  /* 0x000000120c005986 */ /* 0x0001e2000c101510 */
[----:B------:R-:W0:Y:S03]  /*39880*/  LDCU UR9, c[0x0][0x398] ;  /* 0x00007300ff0977ac */ /* 0x000e260008000800 */
[----:B------:R-:W-:Y:S01]  /*39890*/  @P4 STG.E.U16 desc[UR16][R14.64], R58 ;  /* 0x0000003a0e004986 */ /* 0x000fe2000c101510 */
[----:B------:R-:W-:Y:S01]  /*398a0*/  ISETP.LT.AND P4, PT, R66, UR31, !P2 ;  /* 0x0000001f42007c0c */ /* 0x000fe2000d781270 */
[----:B------:R-:W-:-:S02]  /*398b0*/  VIADD R19, R19, UR7 ;  /* 0x0000000713137c36 */ /* 0x000fc40008000000 */
[----:B------:R2:W-:Y:S02]  /*398c0*/  @P1 STG.E.U16 desc[UR16][R16.64], R20 ;  /* 0x0000001410001986 */ /* 0x0005e4000c101510 */
[----:B-1----:R-:W-:Y:S01]  /*398d0*/  IMAD.WIDE R10, R19, 0x2, R8 ;  /* 0x00000002130a7825 */ /* 0x002fe200078e0208 */
[----:B----4-:R-:W-:Y:S02]  /*398e0*/  F2FP.BF16.F32.PACK_AB R59, R59, R71 ;  /* 0x000000473b3b723e */ /* 0x010fe400000010ff */
[----:B------:R-:W4:Y:S01]  /*398f0*/  LDL.S16 R71, [R1+0x3d0] ;  /* 0x0003d00001477983 */ /* 0x000f220000100600 */
[----:B-----5:R-:W-:-:S03]  /*39900*/  PRMT R21, R70, 0x7610, R21 ;  /* 0x0000761046157816 */ /* 0x020fc60000000015 */
[----:B------:R-:W5:Y:S01]  /*39910*/  LDL.LU R70, [R1+0xe4] ;  /* 0x0000e40001467983 */ /* 0x000f620000300800 */
[----:B0-----:R-:W-:-:S05]  /*39920*/  PRMT R18, R91, 0x7610, R18 ;  /* 0x000076105b127816 */ /* 0x001fca0000000012 */
[----:B------:R3:W-:Y:S01]  /*39930*/  @P4 STG.E.U16 desc[UR16][R10.64], R18 ;  /* 0x000000120a004986 */ /* 0x0007e2000c101510 */
[----:B--2---:R-:W-:-:S03]  /*39940*/  PRMT R20, R90, 0x7610, R20 ;  /* 0x000076105a147816 */ /* 0x004fc60000000014 */
[----:B------:R-:W2:Y:S01]  /*39950*/  LDL.LU.S16 R90, [R1+0x3d2] ;  /* 0x0003d200015a7983 */ /* 0x000ea20000300600 */
[----:B---3--:R-:W-:-:S03]  /*39960*/  PRMT R18, R89, 0x7610, R18 ;  /* 0x0000761059127816 */ /* 0x008fc60000000012 */
[----:B------:R-:W3:Y:S04]  /*39970*/  LDL.LU R72, [R1+0xe8] ;  /* 0x0000e80001487983 */ /* 0x000ee80000300800 */
[----:B------:R-:W3:Y:S04]  /*39980*/  LDL.S16 R91, [R1+0x3d4] ;  /* 0x0003d400015b7983 */ /* 0x000ee80000100600 */
[----:B------:R-:W3:Y:S01]  /*39990*/  LDL.LU.S16 R89, [R1+0x3d6] ;  /* 0x0003d60001597983 */ /* 0x000ee20000300600 */
[----:B------:R-:W-:Y:S01]  /*399a0*/  ISETP.LT.AND P5, PT, R74, UR20, !P2 ;  /* 0x000000144a007c0c */ /* 0x000fe2000d7a1270 */
[----:B------:R-:W-:Y:S01]  /*399b0*/  IMAD.WIDE R12, R19, 0x2, R2 ;  /* 0x00000002130c7825 */ /* 0x000fe200078e0202 */
[----:B------:R-:W-:Y:S01]  /*399c0*/  ISETP.LT.AND P6, PT, R73, UR26, !P2 ;  /* 0x0000001a49007c0c */ /* 0x000fe2000d7c1270 */
[----:B------:R-:W0:Y:S01]  /*399d0*/  LDCU UR20, c[0x0][0x398] ;  /* 0x00007300ff1477ac */ /* 0x000e220008000800 */
[----:B------:R-:W-:Y:S01]  /*399e0*/  ISETP.LT.AND P2, PT, R92, UR32, !P2 ;  /* 0x000000205c007c0c */ /* 0x000fe2000d741270 */
[----:B------:R-:W-:-:S08]  /*399f0*/  VIADD R17, R19, UR7 ;  /* 0x0000000713117c36 */ /* 0x000fd00008000000 */
[----:B------:R1:W-:Y:S01]  /*39a00*/  @P5 STG.E.U16 desc[UR16][R12.64], R21 ;  /* 0x000000150c005986 */ /* 0x0003e2000c101510 */
[----:B------:R-:W-:Y:S01]  /*39a10*/  ISETP.LT.AND P5, PT, R66, UR13, !P3 ;  /* 0x0000000d42007c0c */ /* 0x000fe2000dfa1270 */
[----:B------:R-:W-:Y:S01]  /*39a20*/  VIADD R0, R93, 0x7a ;  /* 0x0000007a5d007836 */ /* 0x000fe20000000000 */
[----:B------:R-:W-:Y:S01]  /*39a30*/  PRMT R16, R59, 0x7632, R16 ;  /* 0x000076323b107816 */ /* 0x000fe20000000010 */
[C---:B------:R-:W-:Y:S01]  /*39a40*/  IMAD.WIDE R14, R19.reuse, 0x2, R6 ;  /* 0x00000002130e7825 */ /* 0x040fe200078e0206 */
[----:B------:R-:W-:Y:S01]  /*39a50*/  F2FP.BF16.F32.PACK_AB R60, R60, R75 ;  /* 0x0000004b3c3c723e */ /* 0x000fe200000010ff */
[----:B------:R-:W0:Y:S02]  /*39a60*/  LDCU UR13, c[0x0][0x398] ;  /* 0x00007300ff0d77ac */ /* 0x000e240008000800 */
[----:B------:R-:W-:Y:S01]  /*39a70*/  IMAD.WIDE R10, R19, 0x2, R4 ;  /* 0x00000002130a7825 */ /* 0x000fe200078e0204 */
[----:B------:R-:W-:-:S03]  /*39a80*/  ISETP.GE.AND P1, PT, R0, UR21, PT ;  /* 0x0000001500007c0c */ /* 0x000fc6000bf26270 */
[----:B-1----:R-:W-:Y:S01]  /*39a90*/  IMAD.WIDE R12, R17, 0x2, R8 ;  /* 0x00000002110c7825 */ /* 0x002fe200078e0208 */
[----:B------:R1:W-:Y:S01]  /*39aa0*/  @P6 STG.E.U16 desc[UR16][R14.64], R59 ;  /* 0x0000003b0e006986 */ /* 0x0003e2000c101510 */
[----:B------:R-:W-:Y:S01]  /*39ab0*/  ISETP.LT.AND P6, PT, R74, UR18, !P3 ;  /* 0x000000124a007c0c */ /* 0x000fe2000dfc1270 */
[----:B------:R-:W0:Y:S01]  /*39ac0*/  LDCU UR21, c[0x0][0x398] ;  /* 0x00007300ff1577ac */ /* 0x000e220008000800 */
[----:B------:R-:W-:Y:S01]  /*39ad0*/  VIADD R0, R93, 0x7b ;  /* 0x0000007b5d007836 */ /* 0x000fe20000000000 */
[----:B------:R1:W-:Y:S01]  /*39ae0*/  @P2 STG.E.U16 desc[UR16][R10.64], R16 ;  /* 0x000000100a002986 */ /* 0x0003e2000c101510 */
[----:B------:R-:W-:Y:S01]  /*39af0*/  ISETP.LT.AND P2, PT, R92, UR29, !P3 ;  /* 0x0000001d5c007c0c */ /* 0x000fe2000df41270 */
[----:B------:R-:W-:Y:S01]  /*39b00*/  VIADD R19, R17, UR7 ;  /* 0x0000000711137c36 */ /* 0x000fe20008000000 */
[----:B------:R-:W0:Y:S01]  /*39b10*/  LDCU UR18, c[0x0][0x398] ;  /* 0x00007300ff1277ac */ /* 0x000e220008000800 */
[----:B------:R0:W-:Y:S01]  /*39b20*/  @P5 STG.E.U16 desc[UR16][R12.64], R20 ;  /* 0x000000140c005986 */ /* 0x0001e2000c101510 */
[----:B------:R-:W-:-:S02]  /*39b30*/  ISETP.LT.AND P5, PT, R73, UR14, !P3 ;  /* 0x0000000e49007c0c */ /* 0x000fc4000dfa1270 */
[----:B------:R-:W-:Y:S01]  /*39b40*/  ISETP.GE.AND P4, PT, R0, UR25, PT ;  /* 0x0000001900007c0c */ /* 0x000fe2000bf86270 */
[----:B------:R-:W-:Y:S01]  /*39b50*/  VIADD R0, R93, 0x7c ;  /* 0x0000007c5d007836 */ /* 0x000fe20000000000 */
[----:B------:R-:W2:Y:S01]  /*39b60*/  LDCU UR14, c[0x0][0x398] ;  /* 0x00007300ff0e77ac */ /* 0x000ea20008000800 */
[----:B-1----:R-:W-:Y:S01]  /*39b70*/  IMAD.WIDE R14, R17, 0x2, R2 ;  /* 0x00000002110e7825 */ /* 0x002fe200078e0202 */
[----:B------:R-:W-:-:S03]  /*39b80*/  PRMT R16, R60, 0x7632, R16 ;  /* 0x000076323c107816 */ /* 0x000fc60000000010 */
[----:B------:R-:W-:Y:S01]  /*39b90*/  IMAD.WIDE R10, R17, 0x2, R6 ;  /* 0x00000002110a7825 */ /* 0x000fe200078e0206 */
[----:B------:R-:W-:-:S03]  /*39ba0*/  ISETP.GE.AND P3, PT, R0, UR23, PT ;  /* 0x0000001700007c0c */ /* 0x000fc6000bf66270 */
[----:B0-----:R-:W-:Y:S01]  /*39bb0*/  IMAD.WIDE R12, R17, 0x2, R4 ;  /* 0x00000002110c7825 */ /* 0x001fe200078e0204 */
[----:B------:R0:W-:Y:S03]  /*39bc0*/  @P6 STG.E.U16 desc[UR16][R14.64], R18 ;  /* 0x000000120e006986 */ /* 0x0001e6000c101510 */
[----:B------:R-:W-:Y:S01]  /*39bd0*/  VIADD R0, R93, 0x7d ;  /* 0x0000007d5d007836 */ /* 0x000fe20000000000 */
[----:B------:R1:W-:Y:S04]  /*39be0*/  @P5 STG.E.U16 desc[UR16][R10.64], R60 ;  /* 0x0000003c0a005986 */ /* 0x0003e8000c101510 */
[----:B------:R0:W-:Y:S01]  /*39bf0*/  @P2 STG.E.U16 desc[UR16][R12.64], R16 ;  /* 0x000000100c002986 */ /* 0x0001e2000c101510 */
[----:B------:R-:W-:Y:S01]  /*39c00*/  ISETP.GE.AND P2, PT, R0, UR11, PT ;  /* 0x0000000b00007c0c */ /* 0x000fe2000bf46270 */
[----:B------:R-:W0:Y:S01]  /*39c10*/  LDCU UR11, c[0x0][0x398] ;  /* 0x00007300ff0b77ac */ /* 0x000e220008000800 */
[----:B----4-:R-:W-:-:S02]  /*39c20*/  PRMT R21, R71, 0x7610, R21 ;  /* 0x0000761047157816 */ /* 0x010fc40000000015 */
[----:B------:R-:W4:Y:S01]  /*39c30*/  LDL.LU R71, [R1+0xec] ;  /* 0x0000ec0001477983 */ /* 0x000f220000300800 */
[----:B-----5:R-:W-:-:S03]  /*39c40*/  F2FP.BF16.F32.PACK_AB R61, R61, R70 ;  /* 0x000000463d3d723e */ /* 0x020fc600000010ff */
[----:B------:R-:W5:Y:S01]  /*39c50*/  LDL.S16 R70, [R1+0x3d8] ;  /* 0x0003d80001467983 */ /* 0x000f620000100600 */
[----:B--2---:R-:W-:-:S03]  /*39c60*/  PRMT R17, R90, 0x7610, R17 ;  /* 0x000076105a117816 */ /* 0x004fc60000000011 */
[----:B------:R-:W2:Y:S01]  /*39c70*/  LDL.LU.S16 R90, [R1+0x3da] ;  /* 0x0003da00015a7983 */ /* 0x000ea20000300600 */
[----:B---3--:R-:W-:-:S03]  /*39c80*/  PRMT R0, R91, 0x7610, R0 ;  /* 0x000076105b007816 */ /* 0x008fc60000000000 */
[----:B------:R-:W3:Y:S01]  /*39c90*/  LDL.S16 R91, [R1+0x3dc] ;  /* 0x0003dc00015b7983 */ /* 0x000ee20000100600 */
[----:B0-----:R-:W-:-:S03]  /*39ca0*/  PRMT R18, R89, 0x7610, R18 ;  /* 0x0000761059127816 */ /* 0x001fc60000000012 */
[----:B------:R-:W3:Y:S01]  /*39cb0*/  LDL.LU.S16 R89, [R1+0x3de] ;  /* 0x0003de0001597983 */ /* 0x000ee20000300600 */
[----:B------:R-:W-:Y:S01]  /*39cc0*/  ISETP.LT.AND P6, PT, R66, UR22, !P0 ;  /* 0x0000001642007c0c */ /* 0x000fe2000c7c1270 */
[C---:B------:R-:W-:Y:S01]  /*39cd0*/  IMAD.WIDE R14, R19.reuse, 0x2, R8 ;  /* 0x00000002130e7825 */ /* 0x040fe200078e0208 */
[----:B------:R-:W-:Y:S01]  /*39ce0*/  ISETP.LT.AND P5, PT, R74, UR24, !P0 ;  /* 0x000000184a007c0c */ /* 0x000fe2000c7a1270 */
[----:B------:R-:W0:Y:S02]  /*39cf0*/  LDCU UR22, c[0x0][0x398] ;  /* 0x00007300ff1677ac */ /* 0x000e240008000800 */
[----:B-1----:R-:W-:-:S08]  /*39d00*/  IMAD.WIDE R10, R19, 0x2, R2 ;  /* 0x00000002130a7825 */ /* 0x002fd000078e0202 */
[----:B------:R1:W-:Y:S01]  /*39d10*/  @P6 STG.E.U16 desc[UR16][R14.64], R21 ;  /* 0x000000150e006986 */ /* 0x0003e2000c101510 */
[----:B------:R-:W-:Y:S01]  /*39d20*/  ISETP.LT.AND P6, PT, R73, UR4, !P0 ;  /* 0x0000000449007c0c */ /* 0x000fe2000c7c1270 */
[----:B------:R-:W-:Y:S01]  /*39d30*/  IMAD.WIDE R12, R19, 0x2, R6 ;  /* 0x00000002130c7825 */ /* 0x000fe200078e0206 */
[----:B------:R-:W-:Y:S01]  /*39d40*/  ISETP.LT.AND P0, PT, R92, UR5, !P0 ;  /* 0x000000055c007c0c */ /* 0x000fe2000c701270 */
[----:B------:R0:W-:Y:S01]  /*39d50*/  @P5 STG.E.U16 desc[UR16][R10.64], R17 ;  /* 0x000000110a005986 */ /* 0x0001e2000c101510 */
[----:B------:R-:W-:Y:S01]  /*39d60*/  PRMT R16, R61, 0x7632, R16 ;  /* 0x000076323d107816 */ /* 0x000fe20000000010 */
[----:B------:R-:W2:Y:S01]  /*39d70*/  LDCU UR4, c[0x0][0x398] ;  /* 0x00007300ff0477ac */ /* 0x000ea20008000800 */
[----:B------:R-:W-:Y:S02]  /*39d80*/  ISETP.LT.AND P5, PT, R74, UR9, !P1 ;  /* 0x000000094a007c0c */ /* 0x000fe4000cfa1270 */
[----:B------:R-:W-:Y:S01]  /*39d90*/  F2FP.BF16.F32.PACK_AB R62, R62, R72 ;  /* 0x000000483e3e723e */ /* 0x000fe200000010ff */
[----:B------:R-:W2:Y:S01]  /*39da0*/  LDCU UR5, c[0x0][0x398] ;  /* 0x00007300ff0577ac */ /* 0x000ea20008000800 */
[----:B-1----:R-:W-:-:S03]  /*39db0*/  IMAD.WIDE R14, R19, 0x2, R4 ;  /* 0x00000002130e7825 */ /* 0x002fc600078e0204 */
[----:B------:R1:W-:Y:S01]  /*39dc0*/  @P6 STG.E.U16 desc[UR16][R12.64], R61 ;  /* 0x0000003d0c006986 */ /* 0x0003e2000c101510 */
[----:B------:R-:W-:Y:S01]  /*39dd0*/  ISETP.LT.AND P6, PT, R66, UR8, !P1 ;  /* 0x0000000842007c0c */ /* 0x000fe2000cfc1270 */
[----:B------:R-:W-:Y:S01]  /*39de0*/  VIADD R19, R19, UR7 ;  /* 0x0000000713137c36 */ /* 0x000fe20008000000 */
[----:B------:R-:W-:Y:S01]  /*39df0*/  PRMT R20, R62, 0x7632, R20 ;  /* 0x000076323e147816 */ /* 0x000fe20000000014 */
[----:B------:R1:W-:Y:S01]  /*39e00*/  @P0 STG.E.U16 desc[UR16][R14.64], R16 ;  /* 0x000000100e000986 */ /* 0x0003e2000c101510 */
[----:B------:R-:W-:Y:S01]  /*39e10*/  ISETP.LT.AND P0, PT, R73, UR10, !P1 ;  /* 0x0000000a49007c0c */ /* 0x000fe2000cf01270 */
[C---:B0-----:R-:W-:Y:S01]  /*39e20*/  IMAD.WIDE R10, R19.reuse, 0x2, R8 ;  /* 0x00000002130a7825 */ /* 0x041fe200078e0208 */
[----:B------:R-:W-:Y:S01]  /*39e30*/  ISETP.LT.AND P1, PT, R92, UR12, !P1 ;  /* 0x0000000c5c007c0c */ /* 0x000fe2000cf21270 */
[----:B------:R-:W0:Y:S02]  /*39e40*/  LDCU UR12, c[0x0][0x398] ;  /* 0x00007300ff0c77ac */ /* 0x000e240008000800 */
[C---:B-1----:R-:W-:Y:S01]  /*39e50*/  IMAD.WIDE R12, R19.reuse, 0x2, R2 ;  /* 0x00000002130c7825 */ /* 0x042fe200078e0202 */
[----:B------:R-:W1:Y:S03]  /*39e60*/  LDCU UR8, c[0x0][0x398] ;  /* 0x00007300ff0877ac */ /* 0x000e660008000800 */
[----:B------:R0:W-:Y:S01]  /*39e70*/  @P6 STG.E.U16 desc[UR16][R10.64], R0 ;  /* 0x000000000a006986 */ /* 0x0001e2000c101510 */
[C---:B------:R-:W-:Y:S01]  /*39e80*/  IMAD.WIDE R14, R19.reuse, 0x2, R6 ;  /* 0x00000002130e7825 */ /* 0x040fe200078e0206 */
[----:B------:R-:W1:Y:S02]  /*39e90*/  LDCU UR9, c[0x0][0x398] ;  /* 0x00007300ff0977ac */ /* 0x000e640008000800 */
[----:B------:R5:W-:Y:S01]  /*39ea0*/  @P5 STG.E.U16 desc[UR16][R12.64], R18 ;  /* 0x000000120c005986 */ /* 0x000be2000c101510 */
[C---:B------:R-:W-:Y:S01]  /*39eb0*/  IMAD.WIDE R16, R19.reuse, 0x2, R4 ;  /* 0x0000000213107825 */ /* 0x040fe200078e0204 */
[----:B------:R-:W1:Y:S02]  /*39ec0*/  LDCU UR10, c[0x0][0x398] ;  /* 0x00007300ff0a77ac */ /* 0x000e640008000800 */
[----:B------:R-:W-:Y:S04]  /*39ed0*/  @P0 STG.E.U16 desc[UR16][R14.64], R62 ;  /* 0x0000003e0e000986 */ /* 0x000fe8000c101510 */
[----:B------:R-:W-:Y:S01]  /*39ee0*/  @P1 STG.E.U16 desc[UR16][R16.64], R20 ;  /* 0x0000001410001986 */ /* 0x000fe2000c101510 */
[----:B------:R-:W-:Y:S01]  /*39ef0*/  ISETP.LT.AND P1, PT, R66, UR20, !P4 ;  /* 0x0000001442007c0c */ /* 0x000fe2000e721270 */
[----:B------:R-:W-:-:S04]  /*39f00*/  VIADD R19, R19, UR7 ;  /* 0x0000000713137c36 */ /* 0x000fc80008000000 */
[----:B0-----:R-:W-:Y:S01]  /*39f10*/  IMAD.WIDE R10, R19, 0x2, R8 ;  /* 0x00000002130a7825 */ /* 0x001fe200078e0208 */
[----:B-----5:R-:W-:Y:S02]  /*39f20*/  PRMT R18, R70, 0x7610, R18 ;  /* 0x0000761046127816 */ /* 0x020fe40000000012 */
[----:B------:R-:W5:Y:S05]  /*39f30*/  LDL.LU R70, [R1+0xf0] ;  /* 0x0000f00001467983 */ /* 0x000f6a0000300800 */
[----:B------:R3:W-:Y:S01]  /*39f40*/  @P1 STG.E.U16 desc[UR16][R10.64], R18 ;  /* 0x000000120a001986 */ /* 0x0007e2000c101510 */
[----:B--2---:R-:W-:-:S03]  /*39f50*/  PRMT R21, R90, 0x7610, R21 ;  /* 0x000076105a157816 */ /* 0x004fc60000000015 */
[----:B------:R-:W2:Y:S01]  /*39f60*/  LDL.S16 R90, [R1+0x3e0] ;  /* 0x0003e000015a7983 */ /* 0x000ea20000100600 */
[----:B---3--:R-:W-:-:S03]  /*39f70*/  PRMT R18, R89, 0x7610, R18 ;  /* 0x0000761059127816 */ /* 0x008fc60000000012 */
[----:B------:R-:W3:Y:S01]  /*39f80*/  LDL.LU.S16 R89, [R1+0x3e2] ;  /* 0x0003e20001597983 */ /* 0x000ee20000300600 */
[----:B------:R-:W-:Y:S02]  /*39f90*/  ISETP.LT.AND P5, PT, R74, UR21, !P4 ;  /* 0x000000154a007c0c */ /* 0x000fe4000e7a1270 */
[----:B------:R-:W-:Y:S01]  /*39fa0*/  ISETP.LT.AND P6, PT, R73, UR13, !P4 ;  /* 0x0000000d49007c0c */ /* 0x000fe2000e7c1270 */
[----:B------:R-:W-:Y:S01]  /*39fb0*/  VIADD R0, R93, 0x7e ;  /* 0x0000007e5d007836 */ /* 0x000fe20000000000 */
[----:B------:R-:W-:Y:S02]  /*39fc0*/  ISETP.LT.AND P4, PT, R92, UR18, !P4 ;  /* 0x000000125c007c0c */ /* 0x000fe4000e781270 */
[----:B----4-:R-:W-:Y:S01]  /*39fd0*/  F2FP.BF16.F32.PACK_AB R63, R63, R71 ;  /* 0x000000473f3f723e */ /* 0x010fe200000010ff */
[----:B------:R-:W-:Y:S01]  /*39fe0*/  IMAD.WIDE R12, R19, 0x2, R2 ;  /* 0x00000002130c7825 */ /* 0x000fe200078e0202 */
[----:B------:R-:W-:Y:S01]  /*39ff0*/  ISETP.GE.AND P0, PT, R0, UR15, PT ;  /* 0x0000000f00007c0c */ /* 0x000fe2000bf06270 */
[----:B------:R-:W4:Y:S01]  /*3a000*/  LDL.LU R76, [R1+0xf4] ;  /* 0x0000f400014c7983 */ /* 0x000f220000300800 */
[----:B------:R-:W-:Y:S01]  /*3a010*/  PRMT R0, R63, 0x7632, R0 ;  /* 0x000076323f007816 */ /* 0x000fe20000000000 */
[----:B------:R-:W-:Y:S01]  /*3a020*/  IMAD.WIDE R14, R19, 0x2, R6 ;  /* 0x00000002130e7825 */ /* 0x000fe200078e0206 */
[----:B------:R-:W-:-:S03]  /*3a030*/  PRMT R16, R91, 0x7610, R16 ;  /* 0x000076105b107816 */ /* 0x000fc60000000010 */
[C---:B------:R-:W-:Y:S01]  /*3a040*/  IMAD.WIDE R10, R19.reuse, 0x2, R4 ;  /* 0x00000002130a7825 */ /* 0x040fe200078e0204 */
[----:B------:R0:W-:Y:S01]  /*3a050*/  @P5 STG.E.U16 desc[UR16][R12.64], R21 ;  /* 0x000000150c005986 */ /* 0x0001e2000c101510 */
[----:B------:R-:W-:Y:S01]  /*3a060*/  ISETP.LT.AND P5, PT, R66, UR14, !P3 ;  /* 0x0000000e42007c0c */ /* 0x000fe2000dfa1270 */
[----:B------:R-:W1:Y:S02]  /*3a070*/  LDCU UR13, c[0x0][0x398] ;  /* 0x00007300ff0d77ac */ /* 0x000e640008000800 */
[----:B------:R1:W-:Y:S01]  /*3a080*/  @P6 STG.E.U16 desc[UR16][R14.64], R63 ;  /* 0x0000003f0e006986 */ /* 0x0003e2000c101510 */
[----:B------:R-:W-:Y:S01]  /*3a090*/  VIADD R17, R19, UR7 ;  /* 0x0000000713117c36 */ /* 0x000fe20008000000 */
[----:B------:R-:W2:Y:S02]  /*3a0a0*/  LDCU UR14, c[0x0][0x398] ;  /* 0x00007300ff0e77ac */ /* 0x000ea40008000800 */
[----:B------:R1:W-:Y:S01]  /*3a0b0*/  @P4 STG.E.U16 desc[UR16][R10.64], R0 ;  /* 0x000000000a004986 */ /* 0x0003e2000c101510 */
[----:B------:R-:W-:Y:S01]  /*3a0c0*/  ISETP.LT.AND P4, PT, R73, UR4, !P3 ;  /* 0x0000000449007c0c */ /* 0x000fe2000df81270 */
[----:B------:R-:W5:Y:S01]  /*3a0d0*/  LDCU UR4, c[0x0][0x398] ;  /* 0x00007300ff0477ac */ /* 0x000f620008000800 */
[----:B------:R-:W-:Y:S01]  /*3a0e0*/  ISETP.LT.AND P6, PT, R74, UR22, !P3 ;  /* 0x000000164a007c0c */ /* 0x000fe2000dfc1270 */
[----:B------:R-:W4:Y:S01]  /*3a0f0*/  LDL.S16 R75, [R1+0x3e4] ;  /* 0x0003e400014b7983 */ /* 0x000f220000100600 */
[----:B------:R-:W-:Y:S01]  /*3a100*/  ISETP.LT.AND P3, PT, R92, UR5, !P3 ;  /* 0x000000055c007c0c */ /* 0x000fe2000df61270 */
[----:B0-----:R-:W-:Y:S01]  /*3a110*/  IMAD.WIDE R12, R17, 0x2, R8 ;  /* 0x00000002110c7825 */ /* 0x001fe200078e0208 */
[----:B------:R-:W0:Y:S01]  /*3a120*/  LDCU UR15, c[0x0][0x398] ;  /* 0x00007300ff0f77ac */ /* 0x000e220008000800 */
[----:B------:R-:W4:Y:S02]  /*3a130*/  LDL.LU R72, [R1+0xf8] ;  /* 0x0000f80001487983 */ /* 0x000f240000300800 */
[----:B------:R-:W-:Y:S01]  /*3a140*/  VIADD R93, R93, 0x7f ;  /* 0x0000007f5d5d7836 */ /* 0x000fe20000000000 */
[----:B------:R-:W0:Y:S01]  /*3a150*/  LDCU UR5, c[0x0][0x398] ;  /* 0x00007300ff0577ac */ /* 0x000e220008000800 */
[C---:B-1----:R-:W-:Y:S01]  /*3a160*/  IMAD.WIDE R14, R17.reuse, 0x2, R2 ;  /* 0x00000002110e7825 */ /* 0x042fe200078e0202 */
[----:B------:R1:W-:Y:S03]  /*3a170*/  @P5 STG.E.U16 desc[UR16][R12.64], R16 ;  /* 0x000000100c005986 */ /* 0x0003e6000c101510 */
[----:B------:R-:W-:Y:S01]  /*3a180*/  IMAD.WIDE R10, R17, 0x2, R6 ;  /* 0x00000002110a7825 */ /* 0x000fe200078e0206 */
[----:B------:R-:W-:Y:S01]  /*3a190*/  ISETP.GE.AND P1, PT, R93, UR19, PT ;  /* 0x000000135d007c0c */ /* 0x000fe2000bf26270 */
[----:B------:R-:W-:Y:S01]  /*3a1a0*/  @P6 STG.E.U16 desc[UR16][R14.64], R18 ;  /* 0x000000120e006986 */ /* 0x000fe2000c101510 */
[----:B------:R-:W-:-:S03]  /*3a1b0*/  ISETP.LT.AND P5, PT, R66, UR11, !P2 ;  /* 0x0000000b42007c0c */ /* 0x000fc6000d7a1270 */
[----:B------:R-:W4:Y:S01]  /*3a1c0*/  LDL.LU.S16 R71, [R1+0x3e6] ;  /* 0x0003e60001477983 */ /* 0x000f220000300600 */
[----:B-1----:R-:W-:Y:S01]  /*3a1d0*/  IMAD.WIDE R12, R17, 0x2, R4 ;  /* 0x00000002110c7825 */ /* 0x002fe200078e0204 */
[----:B-----5:R-:W-:-:S04]  /*3a1e0*/  F2FP.BF16.F32.PACK_AB R64, R64, R70 ;  /* 0x000000464040723e */ /* 0x020fc800000010ff */
[----:B------:R-:W-:Y:S01]  /*3a1f0*/  PRMT R0, R64, 0x7632, R0 ;  /* 0x0000763240007816 */ /* 0x000fe20000000000 */
[----:B------:R3:W-:Y:S01]  /*3a200*/  @P4 STG.E.U16 desc[UR16][R10.64], R64 ;  /* 0x000000400a004986 */ /* 0x0007e2000c101510 */
[----:B------:R-:W-:Y:S02]  /*3a210*/  ISETP.LT.AND P4, PT, R66, UR4, !P1 ;  /* 0x0000000442007c0c */ /* 0x000fe4000cf81270 */
[----:B--2---:R-:W-:Y:S01]  /*3a220*/  PRMT R20, R90, 0x7610, R20 ;  /* 0x000076105a147816 */ /* 0x004fe20000000014 */
[----:B------:R1:W-:Y:S01]  /*3a230*/  @P3 STG.E.U16 desc[UR16][R12.64], R0 ;  /* 0x000000000c003986 */ /* 0x0003e2000c101510 */
[----:B------:R-:W-:Y:S01]  /*3a240*/  ISETP.LT.AND P3, PT, R66, UR12, !P0 ;  /* 0x0000000c42007c0c */ /* 0x000fe2000c761270 */
[----:B------:R-:W-:Y:S01]  /*3a250*/  VIADD R19, R17, UR7 ;  /* 0x0000000711137c36 */ /* 0x000fe20008000000 */
[----:B------:R-:W-:Y:S01]  /*3a260*/  ISETP.LT.AND P6, PT, R74, UR8, !P2 ;  /* 0x000000084a007c0c */ /* 0x000fe2000d7c1270 */
[----:B------:R-:W2:Y:S01]  /*3a270*/  LDL.LU R66, [R1+0xfec] ;  /* 0x000fec0001427983 */ /* 0x000ea20000300800 */
[----:B------:R-:W5:Y:S03]  /*3a280*/  LDCU UR8, c[0x0][0x398] ;  /* 0x00007300ff0877ac */ /* 0x000f660008000800 */
[----:B------:R-:W2:Y:S01]  /*3a290*/  LDL.S16 R91, [R1+0x3e8] ;  /* 0x0003e800015b7983 */ /* 0x000ea20000100600 */
[----:B------:R-:W0:Y:S01]  /*3a2a0*/  LDCU UR4, c[0x0][0x398] ;  /* 0x00007300ff0477ac */ /* 0x000e220008000800 */
[----:B---3--:R-:W-:-:S02]  /*3a2b0*/  PRMT R11, R89, 0x7610, R11 ;  /* 0x00007610590b7816 */ /* 0x008fc4000000000b */
[----:B------:R-:W3:Y:S04]  /*3a2c0*/  LDL.LU.S16 R70, [R1+0x3ea] ;  /* 0x0003ea0001467983 */ /* 0x000ee80000300600 */
[----:B------:R-:W3:Y:S04]  /*3a2d0*/  LDL.S16 R90, [R1+0xfc] ;  /* 0x0000fc00015a7983 */ /* 0x000ee80000100600 */
[----:B------:R-:W3:Y:S01]  /*3a2e0*/  LDL.LU.S16 R89, [R1+0xfe] ;  /* 0x0000fe0001597983 */ /* 0x000ee20000300600 */
[----:B------:R-:W-:-:S05]  /*3a2f0*/  IMAD.WIDE R14, R19, 0x2, R8 ;  /* 0x00000002130e7825 */ /* 0x000fca00078e0208 */
[----:B------:R0:W-:Y:S01]  /*3a300*/  @P5 STG.E.U16 desc[UR16][R14.64], R20 ;  /* 0x000000140e005986 */ /* 0x0001e2000c101510 */
[----:B------:R-:W-:Y:S01]  /*3a310*/  ISETP.LT.AND P5, PT, R73, UR9, !P2 ;  /* 0x0000000949007c0c */ /* 0x000fe2000d7a1270 */
[----:B------:R-:W-:Y:S01]  /*3a320*/  IMAD.WIDE R16, R19, 0x2, R2 ;  /* 0x0000000213107825 */ /* 0x000fe200078e0202 */
[----:B------:R-:W-:Y:S02]  /*3a330*/  ISETP.LT.AND P2, PT, R92, UR10, !P2 ;  /* 0x0000000a5c007c0c */ /* 0x000fe4000d741270 */
[----:B----4-:R-:W-:Y:S01]  /*3a340*/  F2FP.BF16.F32.PACK_AB R65, R65, R76 ;  /* 0x0000004c4141723e */ /* 0x010fe200000010ff */
[C---:B------:R-:W-:Y:S01]  /*3a350*/  VIADD R21, R19.reuse, UR7 ;  /* 0x0000000713157c36 */ /* 0x040fe20008000000 */
[----:B------:R4:W-:Y:S01]  /*3a360*/  @P6 STG.E.U16 desc[UR16][R16.64], R11 ;  /* 0x0000000b10006986 */ /* 0x0009e2000c101510 */
[----:B-1----:R-:W-:Y:S01]  /*3a370*/  IMAD.WIDE R12, R19, 0x2, R4 ;  /* 0x00000002130c7825 */ /* 0x002fe200078e0204 */
[----:B------:R-:W-:-:S03]  /*3a380*/  PRMT R0, R65, 0x7632, R0 ;  /* 0x0000763241007816 */ /* 0x000fc60000000000 */
[----:B0-----:R-:W-:Y:S01]  /*3a390*/  IMAD.WIDE R14, R21, 0x2, R8 ;  /* 0x00000002150e7825 */ /* 0x001fe200078e0208 */
[----:B------:R-:W-:-:S03]  /*3a3a0*/  PRMT R18, R75, 0x7610, R18 ;  /* 0x000076104b127816 */ /* 0x000fc60000000012 */
[----:B----4-:R-:W-:-:S05]  /*3a3b0*/  IMAD.WIDE R10, R19, 0x2, R6 ;  /* 0x00000002130a7825 */ /* 0x010fca00078e0206 */
[----:B------:R0:W-:Y:S01]  /*3a3c0*/  @P5 STG.E.U16 desc[UR16][R10.64], R65 ;  /* 0x000000410a005986 */ /* 0x0001e2000c101510 */
[----:B------:R-:W-:-:S03]  /*3a3d0*/  ISETP.LT.AND P5, PT, R74, UR13, !P0 ;  /* 0x0000000d4a007c0c */ /* 0x000fc6000c7a1270 */
[----:B------:R1:W-:Y:S04]  /*3a3e0*/  @P2 STG.E.U16 desc[UR16][R12.64], R0 ;  /* 0x000000000c002986 */ /* 0x0003e8000c101510 */
[----:B------:R4:W-:Y:S01]  /*3a3f0*/  @P3 STG.E.U16 desc[UR16][R14.64], R18 ;  /* 0x000000120e003986 */ /* 0x0009e2000c101510 */
[----:B------:R-:W-:Y:S02]  /*3a400*/  ISETP.LT.AND P3, PT, R73, UR14, !P0 ;  /* 0x0000000e49007c0c */ /* 0x000fe4000c761270 */
[----:B------:R-:W-:Y:S01]  /*3a410*/  ISETP.LT.AND P0, PT, R92, UR15, !P0 ;  /* 0x0000000f5c007c0c */ /* 0x000fe2000c701270 */
[----:B0-----:R-:W-:Y:S01]  /*3a420*/  IMAD.WIDE R10, R21, 0x2, R2 ;  /* 0x00000002150a7825 */ /* 0x001fe200078e0202 */
[----:B------:R-:W-:Y:S02]  /*3a430*/  ISETP.LT.AND P6, PT, R74, UR5, !P1 ;  /* 0x000000054a007c0c */ /* 0x000fe4000cfc1270 */
[----:B-----5:R-:W-:Y:S01]  /*3a440*/  ISETP.LT.AND P2, PT, R73, UR8, !P1 ;  /* 0x0000000849007c0c */ /* 0x020fe2000cf41270 */
[----:B-1----:R-:W-:Y:S01]  /*3a450*/  IMAD.WIDE R12, R21, 0x2, R6 ;  /* 0x00000002150c7825 */ /* 0x002fe200078e0206 */
[----:B------:R-:W-:-:S02]  /*3a460*/  PRMT R16, R71, 0x7610, R16 ;  /* 0x0000761047107816 */ /* 0x000fc40000000010 */
[----:B------:R-:W-:Y:S01]  /*3a470*/  ISETP.LT.AND P1, PT, R92, UR4, !P1 ;  /* 0x000000045c007c0c */ /* 0x000fe2000cf21270 */
[C---:B------:R-:W-:Y:S02]  /*3a480*/  VIADD R17, R21.reuse, UR7 ;  /* 0x0000000715117c36 */ /* 0x040fe40008000000 */
[----:B----4-:R-:W-:Y:S01]  /*3a490*/  IMAD.WIDE R14, R21, 0x2, R4 ;  /* 0x00000002150e7825 */ /* 0x010fe200078e0204 */
[----:B------:R0:W-:Y:S03]  /*3a4a0*/  @P5 STG.E.U16 desc[UR16][R10.64], R16 ;  /* 0x000000100a005986 */ /* 0x0001e6000c101510 */
[----:B------:R-:W-:-:S04]  /*3a4b0*/  IMAD.WIDE R8, R17, 0x2, R8 ;  /* 0x0000000211087825 */ /* 0x000fc800078e0208 */
[----:B------:R-:W-:-:S04]  /*3a4c0*/  IMAD.WIDE R2, R17, 0x2, R2 ;  /* 0x0000000211027825 */ /* 0x000fc800078e0202 */
[----:B------:R-:W-:-:S04]  /*3a4d0*/  IMAD.WIDE R6, R17, 0x2, R6 ;  /* 0x0000000211067825 */ /* 0x000fc800078e0206 */
[----:B------:R-:W-:Y:S01]  /*3a4e0*/  IMAD.WIDE R4, R17, 0x2, R4 ;  /* 0x0000000211047825 */ /* 0x000fe200078e0204 */
[----:B--2---:R-:W-:-:S04]  /*3a4f0*/  F2FP.BF16.F32.PACK_AB R66, R66, R72 ;  /* 0x000000484242723e */ /* 0x004fc800000010ff */
[----:B------:R-:W-:Y:S01]  /*3a500*/  PRMT R0, R66, 0x7632, R0 ;  /* 0x0000763242007816 */ /* 0x000fe20000000000 */
[----:B------:R1:W-:Y:S01]  /*3a510*/  @P3 STG.E.U16 desc[UR16][R12.64], R66 ;  /* 0x000000420c003986 */ /* 0x0003e2000c101510 */
[----:B0-----:R-:W-:-:S03]  /*3a520*/  PRMT R11, R91, 0x7610, R11 ;  /* 0x000076105b0b7816 */ /* 0x001fc6000000000b */
[----:B------:R0:W-:Y:S01]  /*3a530*/  @P0 STG.E.U16 desc[UR16][R14.64], R0 ;  /* 0x000000000e000986 */ /* 0x0001e2000c101510 */
[----:B---3--:R-:W-:-:S03]  /*3a540*/  PRMT R17, R90, 0x7610, R17 ;  /* 0x000076105a117816 */ /* 0x008fc60000000011 */
[----:B------:R0:W-:Y:S01]  /*3a550*/  @P4 STG.E.U16 desc[UR16][R8.64], R11 ;  /* 0x0000000b08004986 */ /* 0x0001e2000c101510 */
[----:B-1----:R-:W-:Y:S02]  /*3a560*/  PRMT R13, R70, 0x7610, R13 ;  /* 0x00007610460d7816 */ /* 0x002fe4000000000d */
[----:B------:R-:W-:-:S03]  /*3a570*/  PRMT R18, R89, 0x7610, R18 ;  /* 0x0000761059127816 */ /* 0x000fc60000000012 */
[----:B------:R0:W-:Y:S04]  /*3a580*/  @P6 STG.E.U16 desc[UR16][R2.64], R13 ;  /* 0x0000000d02006986 */ /* 0x0001e8000c101510 */
[----:B------:R0:W-:Y:S04]  /*3a590*/  @P2 STG.E.U16 desc[UR16][R6.64], R17 ;  /* 0x0000001106002986 */ /* 0x0001e8000c101510 */
[----:B------:R0:W-:Y:S01]  /*3a5a0*/  @P1 STG.E.U16 desc[UR16][R4.64], R18 ;  /* 0x0000001204001986 */ /* 0x0001e2000c101510 */
[----:B------:R-:W-:Y:S06]  /*3a5b0*/  BAR.SYNC.DEFER_BLOCKING 0x0 ;  /* 0x0000000000007b1d */ /* 0x000fec0000010000 */
[----:B------:R-:W-:Y:S05]  /*3a5c0*/  BRA.U UP0, `(.L_x_13) ;  /* 0x0000000100a07547 */ /* 0x000fea000b800000 */
[----:B------:R-:W1:Y:S01]  /*3a5d0*/  S2UR UR5, SR_CgaCtaId ;  /* 0x00000000000579c3 */ /* 0x000e620000008800 */
[----:B------:R-:W-:Y:S01]  /*3a5e0*/  NOP ;  /* 0x0000000000007918 */ /* 0x000fe20000000000 */
[----:B------:R-:W-:Y:S01]  /*3a5f0*/  UMOV UR4, 0x50 ;  /* 0x0000005000047882 */ /* 0x000fe20000000000 */
[----:B0-----:R-:W-:Y:S02]  /*3a600*/  IMAD.U32 R0, RZ, RZ, UR6 ;  /* 0x00000006ff007e24 */ /* 0x001fe4000f8e00ff */
[----:B------:R-:W-:Y:S02]  /*3a610*/  IMAD.MOV.U32 R3, RZ, RZ, 0xffff ;  /* 0x0000ffffff037424 */ /* 0x000fe400078e00ff */
[----:B------:R-:W-:Y:S01]  /*3a620*/  IMAD.MOV.U32 R7, RZ, RZ, 0x1 ;  /* 0x00000001ff077424 */ /* 0x000fe200078e00ff */
[----:B------:R-:W-:-:S04]  /*3a630*/  LOP3.LUT R0, R0, 0xffff, RZ, 0xc0, !PT ;  /* 0x0000ffff00007812 */ /* 0x000fc800078ec0ff */
[----:B------:R-:W-:-:S05]  /*3a640*/  SHF.R.U32.HI R0, RZ, 0x5, R0 ;  /* 0x00000005ff007819 */ /* 0x000fca0000011600 */
[----:B------:R-:W-:Y:S01]  /*3a650*/  VIADD R2, R0, 0x10 ;  /* 0x0000001000027836 */ /* 0x000fe20000000000 */
[----:B------:R-:W-:Y:S01]  /*3a660*/  SHF.L.U32 R0, R3, R0, RZ ;  /* 0x0000000003007219 */ /* 0x000fe200000006ff */
[----:B-1----:R-:W-:-:S03]  /*3a670*/  ULEA UR7, UR5, UR4, 0x18 ;  /* 0x0000000405077291 */ /* 0x002fc6000f8ec0ff */
[----:B------:R-:W-:-:S04]  /*3a680*/  SHF.L.U32 R3, R7, R2, RZ ;  /* 0x0000000207037219 */ /* 0x000fc800000006ff */
[----:B------:R-:W-:Y:S02]  /*3a690*/  LOP3.LUT R0, R3, R0, RZ, 0xfc, !PT ;  /* 0x0000000003007212 */ /* 0x000fe400078efcff */
[----:B------:R-:W0:Y:S02]  /*3a6a0*/  LDS R5, [UR7] ;  /* 0x00000007ff057984 */ /* 0x000e240008000800 */
[C---:B------:R-:W-:Y:S02]  /*3a6b0*/  LOP3.LUT R2, R0.reuse, 0xffff, RZ, 0xc0, !PT ;  /* 0x0000ffff00027812 */ /* 0x040fe400078ec0ff */
[----:B0-----:R-:W-:-:S04]  /*3a6c0*/  LOP3.LUT R3, R0, 0xffff, R5, 0x80, !PT ;  /* 0x0000ffff00037812 */ /* 0x001fc800078e8005 */
[----:B------:R-:W-:-:S13]  /*3a6d0*/  ISETP.NE.AND P0, PT, R3, R2, PT ;  /* 0x000000020300720c */ /* 0x000fda0003f05270 */
[----:B------:R-:W-:Y:S05]  /*3a6e0*/  @P0 BRA `(.L_x_14) ;  /* 0x0000000000500947 */ /* 0x000fea0003800000 */
[----:B------:R-:W-:Y:S02]  /*3a6f0*/  SHF.R.U32.HI R5, RZ, 0x10, R5 ;  /* 0x00000010ff057819 */ /* 0x000fe40000011605 */
[----:B------:R-:W-:-:S04]  /*3a700*/  SHF.R.U32.HI R2, RZ, 0x10, R0 ;  /* 0x00000010ff027819 */ /* 0x000fc80000011600 */
[----:B------:R-:W-:-:S04]  /*3a710*/  LOP3.LUT R5, R5, R2, RZ, 0xc0, !PT ;  /* 0x0000000205057212 */ /* 0x000fc800078ec0ff */
[----:B------:R-:W-:-:S13]  /*3a720*/  ISETP.NE.AND P0, PT, R5, R2, PT ;  /* 0x000000020500720c */ /* 0x000fda0003f05270 */
[----:B------:R-:W-:Y:S05]  /*3a730*/  @P0 BRA `(.L_x_15) ;  /* 0x0000000000300947 */ /* 0x000fea0003800000 */
[----:B------:R-:W-:Y:S01]  /*3a740*/  R2UR UR4, R0 ;  /* 0x00000000000472ca */ /* 0x000fe200000e0000 */
[----:B------:R-:W-:Y:S01]  /*3a750*/  VOTEU.ANY UR5, UPT, PT ;  /* 0x0000000000057886 */ /* 0x000fe200038e0100 */
[----:B------:R-:W0:Y:S01]  /*3a760*/  S2R R0, SR_LANEID ;  /* 0x0000000000007919 */ /* 0x000e220000000000 */
[----:B------:R-:W-:-:S10]  /*3a770*/  UFLO.U32 UR5, UR5 ;  /* 0x00000005000572bd */ /* 0x000fd400080e0000 */
[----:B------:R-:W-:-:S06]  /*3a780*/  ULOP3.LUT UR4, URZ, UR4, URZ, 0x33, !UPT ;  /* 0x00000004ff047292 */ /* 0x000fcc000f8e33ff */
[----:B------:R-:W-:-:S04]  /*3a790*/  IMAD.U32 R2, RZ, RZ, UR4 ;  /* 0x00000004ff027e24 */ /* 0x000fc8000f8e00ff */
[----:B------:R-:W1:Y:S02]  /*3a7a0*/  REDUX UR6, R2 ;  /* 0x00000000020673c4 */ /* 0x000e640000000000 */
[----:B------:R2:W-:Y:S01]  /*3a7b0*/  UTCATOMSWS.AND URZ, UR4 ;  /* 0x0000000400ff79e3 */ /* 0x0005e20008000000 */
[----:B0-----:R-:W-:Y:S01]  /*3a7c0*/  ISETP.EQ.U32.AND P0, PT, R0, UR5, PT ;  /* 0x0000000500007c0c */ /* 0x001fe2000bf02070 */
[----:B-1----:R-:W-:-:S12]  /*3a7d0*/  IMAD.U32 R0, RZ, RZ, UR6 ;  /* 0x00000006ff007e24 */ /* 0x002fd8000f8e00ff */
[----:B------:R2:W-:Y:S01]  /*3a7e0*/  @P0 ATOMS.AND RZ, [UR7], R0 ;  /* 0x00000000ffff098c */ /* 0x0005e2000a800007 */
[----:B------:R-:W-:Y:S05]  /*3a7f0*/  BRA `(.L_x_13) ;  /* 0x0000000000147947 */ /* 0x000fea0003800000 */
.L_x_15:
[----:B------:R-:W-:-:S07]  /*3a800*/  MOV R2, 0x3a820 ;  /* 0x0003a82000027802 */ /* 0x000fce0000000f00 */
[----:B------:R-:W-:Y:S05]  /*3a810*/  CALL.REL.NOINC `($__internal_0_$__cuda_sm10x_tcgen05_guardrail_trap_col_being_dealloced_not_returned_by_alloc) ;  /* 0x00000000002c7944 */ /* 0x000fea0003c00000 */
[----:B------:R-:W-:Y:S05]  /*3a820*/  BRA `(.L_x_13) ;  /* 0x0000000000087947 */ /* 0x000fea0003800000 */
.L_x_14:
[----:B------:R-:W-:-:S07]  /*3a830*/  MOV R2, 0x3a850 ;  /* 0x0003a85000027802 */ /* 0x000fce0000000f00 */
[----:B------:R-:W-:Y:S05]  /*3a840*/  CALL.REL.NOINC `($__internal_2_$__cuda_sm10x_tcgen05_guardrail_trap_unallocated_columns_being_dealloced) ;  /* 0x0000000000387944 */ /* 0x000fea0003c00000 */
.L_x_13:
[----:B------:R-:W-:Y:S01]  /*3a850*/  NOP ;  /* 0x0000000000007918 */ /* 0x000fe20000000000 */
[----:B--2---:R-:W-:Y:S05]  /*3a860*/  EXIT ;  /* 0x000000000000794d */ /* 0x004fea0003800000 */
.L_x_8:
[----:B------:R-:W0:Y:S02]  /*3a870*/  SYNCS.PHASECHK.TRANS64.TRYWAIT P0, [UR8], R4 ;  /* 0x00000004ff0075a7 */ /* 0x000e240008001108 */
[----:B0-----:R-:W-:Y:S05]  /*3a880*/  @!P0 BRA `(.L_x_8) ;  /* 0xfffffffc00f88947 */ /* 0x001fea000383ffff */
[----:B------:R-:W-:Y:S05]  /*3a890*/  BRA `(.L_x_16) ;  /* 0xfffffdc000247947 */ /* 0x000fea000383ffff */
.L_x_12:
[----:B------:R-:W1:Y:S02]  /*3a8a0*/  SYNCS.PHASECHK.TRANS64.TRYWAIT P0, [UR8], R0 ;  /* 0x00000000ff0075a7 */ /* 0x000e640008001108 */
[----:B-1----:R-:W-:Y:S05]  /*3a8b0*/  @!P0 BRA `(.L_x_12) ;  /* 0xfffffffc00f88947 */ /* 0x002fea000383ffff */
[----:B------:R-:W-:Y:S05]  /*3a8c0*/  BRA `(.L_x_11) ;  /* 0xfffffed400b47947 */ /* 0x000fea000383ffff */
        .weak           $__internal_0_$__cuda_sm10x_tcgen05_guardrail_trap_col_being_dealloced_not_returned_by_alloc
        .type           $__internal_0_$__cuda_sm10x_tcgen05_guardrail_trap_col_being_dealloced_not_returned_by_alloc,@function
        .size           $__internal_0_$__cuda_sm10x_tcgen05_guardrail_trap_col_being_dealloced_not_returned_by_alloc,($__internal_1_$__cuda_sm10x_tcgen05_guardrail_trap_phase_invalid_during_alloc - $__internal_0_$__cuda_sm10x_tcgen05_guardrail_trap_col_being_dealloced_not_returned_by_alloc)
$__internal_0_$__cuda_sm10x_tcgen05_guardrail_trap_col_being_dealloced_not_returned_by_alloc:
[----:B------:R-:W-:Y:S05]  /*3a8d0*/  BPT.TRAP 0x1 ;  /* 0x000000040000795c */ /* 0x000fea0000300000 */
[----:B------:R-:W-:-:S04]  /*3a8e0*/  IMAD.MOV.U32 R3, RZ, RZ, 0x0 ;  /* 0x00000000ff037424 */ /* 0x000fc800078e00ff */
[----:B------:R-:W-:Y:S05]  /*3a8f0*/  RET.REL.NODEC R2 `(matmul_kernel) ;  /* 0xfffffc5402c07950 */ /* 0x000fea0003c3ffff */
        .weak           $__internal_1_$__cuda_sm10x_tcgen05_guardrail_trap_phase_invalid_during_alloc
        .type           $__internal_1_$__cuda_sm10x_tcgen05_guardrail_trap_phase_invalid_during_alloc,@function
        .size           $__internal_1_$__cuda_sm10x_tcgen05_guardrail_trap_phase_invalid_during_alloc,($__internal_2_$__cuda_sm10x_tcgen05_guardrail_trap_unallocated_columns_being_dealloced - $__internal_1_$__cuda_sm10x_tcgen05_guardrail_trap_phase_invalid_during_alloc)
$__internal_1_$__cuda_sm10x_tcgen05_guardrail_trap_phase_invalid_during_alloc:
[----:B------:R-:W-:Y:S05]  /*3a900*/  BPT.TRAP 0x1 ;  /* 0x000000040000795c */ /* 0x000fea0000300000 */
[----:B------:R-:W-:-:S04]  /*3a910*/  IMAD.MOV.U32 R3, RZ, RZ, 0x0 ;  /* 0x00000000ff037424 */ /* 0x000fc800078e00ff */
[----:B------:R-:W-:Y:S05]  /*3a920*/  RET.REL.NODEC R2 `(matmul_kernel) ;  /* 0xfffffc5402b47950 */ /* 0x000fea0003c3ffff */
        .weak           $__internal_2_$__cuda_sm10x_tcgen05_guardrail_trap_unallocated_columns_being_dealloced
        .type           $__internal_2_$__cuda_sm10x_tcgen05_guardrail_trap_unallocated_columns_being_dealloced,@function
        .size           $__internal_2_$__cuda_sm10x_tcgen05_guardrail_trap_unallocated_columns_being_dealloced,(.L_x_20 - $__internal_2_$__cuda_sm10x_tcgen05_guardrail_trap_unallocated_columns_being_dealloced)
$__internal_2_$__cuda_sm10x_tcgen05_guardrail_trap_unallocated_columns_being_dealloced:
[----:B------:R-:W-:Y:S05]  /*3a930*/  BPT.TRAP 0x1 ;  /* 0x000000040000795c */ /* 0x000fea0000300000 */
[----:B------:R-:W-:-:S04]  /*3a940*/  IMAD.MOV.U32 R3, RZ, RZ, 0x0 ;  /* 0x00000000ff037424 */ /* 0x000fc800078e00ff */
[----:B------:R-:W-:Y:S05]  /*3a950*/  RET.REL.NODEC R2 `(matmul_kernel) ;  /* 0xfffffc5402a87950 */ /* 0x000fea0003c3ffff */
.L_x_17:
[----:B------:R-:W-:-:S00]  /*3a960*/  BRA `(.L_x_17) ;  /* 0xfffffffc00fc7947 */ /* 0x000fc0000383ffff */
[----:B------:R-:W-:-:S00]  /*3a970*/  NOP ;  /* 0x0000000000007918 */ /* 0x000fc00000000000 */
        /* <DEDUP_REMOVED lines=8> */
.L_x_20:


//--------------------- .nv.shared.matmul_kernel  --------------------------
	.section	.nv.shared.matmul_kernel,"aw",@nobits
	.sectionflags	@""
	.align	16
	.zero		1024


//--------------------- .nv.shared.reserved.0     --------------------------
	.section	.nv.shared.reserved.0,"aw",@nobits
	.align	8
	.weak		__nv_reservedSMEM_offset_0_alias
	.size		__nv_reservedSMEM_offset_0_alias, 0, 64
	.other		__nv_reservedSMEM_offset_0_alias,@"STO_CUDA_RESERVED_SHARED STV_DEFAULT"
__nv_reservedSMEM_offset_0_alias:
	.zero		0
.nv.shared.reserved.0:
	.zero		64
	.weak		__nv_reservedSMEM_allocation_phase
	.type		__nv_reservedSMEM_allocation_phase,@object
	.size		__nv_reservedSMEM_allocation_phase,(.L_0 - __nv_reservedSMEM_allocation_phase)
__nv_reservedSMEM_allocation_phase:
	.zero		1
.L_0:
	.zero		7
	.weak		__nv_reservedSMEM_devtool_atexit_pc
	.type		__nv_reservedSMEM_devtool_atexit_pc,@object
	.size		__nv_reservedSMEM_devtool_atexit_pc,(__nv_reservedSMEM_allocation_mask - __nv_reservedSMEM_devtool_atexit_pc)
__nv_reservedSMEM_devtool_atexit_pc:
	.zero		8
	.weak		__nv_reservedSMEM_allocation_mask
	.type		__nv_reservedSMEM_allocation_mask,@object
	.size		__nv_reservedSMEM_allocation_mask,(.L_2 - __nv_reservedSMEM_allocation_mask)
__nv_reservedSMEM_allocation_mask:
	.zero		4
.L_2:


//--------------------- .nv.constant0.matmul_kernel --------------------------
	.section	.nv.constant0.matmul_kernel,"a",@progbits
	.sectionflags	@""
	.align	4
.nv.constant0.matmul_kernel:
	.zero		976


//--------------------- SYMBOLS --------------------------

	.type		.nv.reservedSmem.offset0,@object
	.size		.nv.reservedSmem.offset0,0x4
	.type		.nv.reservedSmem.cap,@object
	.size		.nv.reservedSmem.cap,0x4
